def matmul_kernel(
    a_ptr,
    b_ptr,
    c_ptr,
    M,
    N,
    K,
    stride_am,
    stride_ak,
    stride_bk,
    stride_bn,
    stride_cm,
    stride_cn,
    BLOCK_M: tl.constexpr,
    BLOCK_N: tl.constexpr,
    BLOCK_K: tl.constexpr,
    GROUP_M: tl.constexpr,
):
    pid = tl.program_id(axis=0)
    num_pid_m = tl.cdiv(M, BLOCK_M)
    num_pid_n = tl.cdiv(N, BLOCK_N)
    num_pid_in_group = GROUP_M * num_pid_n
    group_id = pid // num_pid_in_group
    first_pid_m = group_id * GROUP_M
    group_size_m = min(num_pid_m - first_pid_m, GROUP_M)
    pid_m = first_pid_m + ((pid % num_pid_in_group) % group_size_m)
    pid_n = (pid % num_pid_in_group) // group_size_m

    offs_am = (pid_m * BLOCK_M + tl.arange(0, BLOCK_M)) % M
    offs_bn = (pid_n * BLOCK_N + tl.arange(0, BLOCK_N)) % N
    offs_k = tl.arange(0, BLOCK_K)
    a_ptrs = a_ptr + offs_am[:, None] * stride_am + offs_k[None, :] * stride_ak
    b_ptrs = b_ptr + offs_k[:, None] * stride_bk + offs_bn[None, :] * stride_bn

    acc = tl.zeros((BLOCK_M, BLOCK_N), dtype=tl.float32)
    for kk in range(0, tl.cdiv(K, BLOCK_K)):
        a = tl.load(a_ptrs, mask=offs_k[None, :] < K - kk * BLOCK_K, other=0.0)
        b = tl.load(b_ptrs, mask=offs_k[:, None] < K - kk * BLOCK_K, other=0.0)
        acc = tl.dot(a, b, acc)
        a_ptrs += BLOCK_K * stride_ak
        b_ptrs += BLOCK_K * stride_bk

    c = acc.to(c_ptr.dtype.element_ty)
    offs_cm = pid_m * BLOCK_M + tl.arange(0, BLOCK_M)
    offs_cn = pid_n * BLOCK_N + tl.arange(0, BLOCK_N)
    c_ptrs = c_ptr + offs_cm[:, None] * stride_cm + offs_cn[None, :] * stride_cn
    mask = (offs_cm[:, None] < M) & (offs_cn[None, :] < N)
    tl.store(c_ptrs, c, mask=mask)

# config = {"BLOCK_K": 64, "BLOCK_M": 512, "BLOCK_N": 256, "GROUP_M": 8, "arch": "sm_100", "dtype": "fp16", "num_ctas": 4, "num_stages": 3, "num_warps": 4}
# arch = sm_100


// ===== COMPILED SASS (sm_100a) =====

	.target	sm_100a

	.elftype	@"ET_EXEC"


//--------------------- .note.nv.tkinfo           --------------------------
	.section	.note.nv.tkinfo,"",@"SHT_NOTE"
	.sectionflags	@"SHF_NOTE_NV_TKINFO"
	.tkinfo
        /*0018*/ 	.word	0x00000081
        /*0030*/ 	.string	""
        /*0030*/ 	.string	"ptxas-blackwell"
        /*0030*/ 	.string	"Cuda compilation tools, release 12.9, V12.9.86"
        /*0030*/ 	.string	"Build cuda_12.9.r12.9/compiler.36037853_0"
        /*0030*/ 	.string	"-v  -suppress-debug-info  -lineinfo  -arch sm_100a "



//--------------------- .note.nv.cuver            --------------------------
	.section	.note.nv.cuver,"",@"SHT_NOTE"
	.sectionflags	@"SHF_NOTE_NV_CUVER"
        /*0018*/ 	.short	0x0001
        /*001a*/ 	.short	0x0064
        /*001c*/ 	.short	0x0001
        /*001e*/ 	.short	0x0000
        /*0020*/ 	.short	0x0001
        /*0022*/ 	.short	0x0000


//--------------------- .nv.info                  --------------------------
	.section	.nv.info,"",@"SHT_CUDA_INFO"
	.align	4


	//----- nvinfo : EIATTR_REGCOUNT
	.align		4
        /*0000*/ 	.byte	0x04, 0x2f
        /*0002*/ 	.short	(.L_4 - .L_3)
	.align		4
.L_3:
        /*0004*/ 	.word	index@(matmul_kernel)
        /*0008*/ 	.word	0x00000080


	//----- nvinfo : EIATTR_FRAME_SIZE
	.align		4
.L_4:
        /*000c*/ 	.byte	0x04, 0x11
        /*000e*/ 	.short	(.L_6 - .L_5)
	.align		4
.L_5:
        /*0010*/ 	.word	index@($__internal_2_$__cuda_sm10x_tcgen05_guardrail_trap_unallocated_columns_being_dealloced)
        /*0014*/ 	.word	0x000007b0


	//----- nvinfo : EIATTR_FRAME_SIZE
	.align		4
.L_6:
        /*0018*/ 	.byte	0x04, 0x11
        /*001a*/ 	.short	(.L_8 - .L_7)
	.align		4
.L_7:
        /*001c*/ 	.word	index@($__internal_1_$__cuda_sm10x_tcgen05_guardrail_trap_phase_invalid_during_alloc)
        /*0020*/ 	.word	0x000007b0


	//----- nvinfo : EIATTR_FRAME_SIZE
	.align		4
.L_8:
        /*0024*/ 	.byte	0x04, 0x11
        /*0026*/ 	.short	(.L_10 - .L_9)
	.align		4
.L_9:
        /*0028*/ 	.word	index@($__internal_0_$__cuda_sm10x_tcgen05_guardrail_trap_col_being_dealloced_not_returned_by_alloc)
        /*002c*/ 	.word	0x000007b0


	//----- nvinfo : EIATTR_FRAME_SIZE
	.align		4
.L_10:
        /*0030*/ 	.byte	0x04, 0x11
        /*0032*/ 	.short	(.L_12 - .L_11)
	.align		4
.L_11:
        /*0034*/ 	.word	index@(matmul_kernel)
        /*0038*/ 	.word	0x000007b0


	//----- nvinfo : EIATTR_MIN_STACK_SIZE
	.align		4
.L_12:
        /*003c*/ 	.byte	0x04, 0x12
        /*003e*/ 	.short	(.L_14 - .L_13)
	.align		4
.L_13:
        /*0040*/ 	.word	index@(matmul_kernel)
        /*0044*/ 	.word	0x000007b0
.L_14:


//--------------------- .nv.info.matmul_kernel    --------------------------
	.section	.nv.info.matmul_kernel,"",@"SHT_CUDA_INFO"
	.sectionflags	@""
	.align	4


	//----- nvinfo : EIATTR_CUDA_API_VERSION
	.align		4
        /*0000*/ 	.byte	0x04, 0x37
        /*0002*/ 	.short	(.L_16 - .L_15)
.L_15:
        /*0004*/ 	.word	0x00000081


	//----- nvinfo : EIATTR_KPARAM_INFO
	.align		4
.L_16:
        /*0008*/ 	.byte	0x04, 0x17
        /*000a*/ 	.short	(.L_18 - .L_17)
.L_17:
        /*000c*/ 	.word	0x00000000
        /*0010*/ 	.short	0x000d
        /*0012*/ 	.short	0x0048
        /*0014*/ 	.byte	0x00, 0xf4, 0x21, 0x00


	//----- nvinfo : EIATTR_KPARAM_INFO
	.align		4
.L_18:
        /*0018*/ 	.byte	0x04, 0x17
        /*001a*/ 	.short	(.L_20 - .L_19)
.L_19:
        /*001c*/ 	.word	0x00000000
        /*0020*/ 	.short	0x000c
        /*0022*/ 	.short	0x0040
        /*0024*/ 	.byte	0x00, 0xf4, 0x21, 0x00


	//----- nvinfo : EIATTR_KPARAM_INFO
	.align		4
.L_20:
        /*0028*/ 	.byte	0x04, 0x17
        /*002a*/ 	.short	(.L_22 - .L_21)
.L_21:
        /*002c*/ 	.word	0x00000000
        /*0030*/ 	.short	0x000b
        /*0032*/ 	.short	0x0038
        /*0034*/ 	.byte	0x00, 0xf0, 0x11, 0x00


	//----- nvinfo : EIATTR_KPARAM_INFO
	.align		4
.L_22:
        /*0038*/ 	.byte	0x04, 0x17
        /*003a*/ 	.short	(.L_24 - .L_23)
.L_23:
        /*003c*/ 	.word	0x00000000
        /*0040*/ 	.short	0x000a
        /*0042*/ 	.short	0x0034
        /*0044*/ 	.byte	0x00, 0xf0, 0x11, 0x00


	//----- nvinfo : EIATTR_KPARAM_INFO
	.align		4
.L_24:
        /*0048*/ 	.byte	0x04, 0x17
        /*004a*/ 	.short	(.L_26 - .L_25)
.L_25:
        /*004c*/ 	.word	0x00000000
        /*0050*/ 	.short	0x0009
        /*0052*/ 	.short	0x0030
        /*0054*/ 	.byte	0x00, 0xf0, 0x11, 0x00


	//----- nvinfo : EIATTR_KPARAM_INFO
	.align		4
.L_26:
        /*0058*/ 	.byte	0x04, 0x17
        /*005a*/ 	.short	(.L_28 - .L_27)
.L_27:
        /*005c*/ 	.word	0x00000000
        /*0060*/ 	.short	0x0008
        /*0062*/ 	.short	0x002c
        /*0064*/ 	.byte	0x00, 0xf0, 0x11, 0x00


	//----- nvinfo : EIATTR_KPARAM_INFO
	.align		4
.L_28:
        /*0068*/ 	.byte	0x04, 0x17
        /*006a*/ 	.short	(.L_30 - .L_29)
.L_29:
        /*006c*/ 	.word	0x00000000
        /*0070*/ 	.short	0x0007
        /*0072*/ 	.short	0x0028
        /*0074*/ 	.byte	0x00, 0xf0, 0x11, 0x00


	//----- nvinfo : EIATTR_KPARAM_INFO
	.align		4
.L_30:
        /*0078*/ 	.byte	0x04, 0x17
        /*007a*/ 	.short	(.L_32 - .L_31)
.L_31:
        /*007c*/ 	.word	0x00000000
        /*0080*/ 	.short	0x0006
        /*0082*/ 	.short	0x0024
        /*0084*/ 	.byte	0x00, 0xf0, 0x11, 0x00


	//----- nvinfo : EIATTR_KPARAM_INFO
	.align		4
.L_32:
        /*0088*/ 	.byte	0x04, 0x17
        /*008a*/ 	.short	(.L_34 - .L_33)
.L_33:
        /*008c*/ 	.word	0x00000000
        /*0090*/ 	.short	0x0005
        /*0092*/ 	.short	0x0020
        /*0094*/ 	.byte	0x00, 0xf0, 0x11, 0x00


	//----- nvinfo : EIATTR_KPARAM_INFO
	.align		4
.L_34:
        /*0098*/ 	.byte	0x04, 0x17
        /*009a*/ 	.short	(.L_36 - .L_35)
.L_35:
        /*009c*/ 	.word	0x00000000
        /*00a0*/ 	.short	0x0004
        /*00a2*/ 	.short	0x001c
        /*00a4*/ 	.byte	0x00, 0xf0, 0x11, 0x00


	//----- nvinfo : EIATTR_KPARAM_INFO
	.align		4
.L_36:
        /*00a8*/ 	.byte	0x04, 0x17
        /*00aa*/ 	.short	(.L_38 - .L_37)
.L_37:
        /*00ac*/ 	.word	0x00000000
        /*00b0*/ 	.short	0x0003
        /*00b2*/ 	.short	0x0018
        /*00b4*/ 	.byte	0x00, 0xf0, 0x11, 0x00


	//----- nvinfo : EIATTR_KPARAM_INFO
	.align		4
.L_38:
        /*00b8*/ 	.byte	0x04, 0x17
        /*00ba*/ 	.short	(.L_40 - .L_39)
.L_39:
        /*00bc*/ 	.word	0x00000000
        /*00c0*/ 	.short	0x0002
        /*00c2*/ 	.short	0x0010
        /*00c4*/ 	.byte	0x00, 0xf4, 0x21, 0x00


	//----- nvinfo : EIATTR_KPARAM_INFO
	.align		4
.L_40:
        /*00c8*/ 	.byte	0x04, 0x17
        /*00ca*/ 	.short	(.L_42 - .L_41)
.L_41:
        /*00cc*/ 	.word	0x00000000
        /*00d0*/ 	.short	0x0001
        /*00d2*/ 	.short	0x0008
        /*00d4*/ 	.byte	0x00, 0xf4, 0x21, 0x00


	//----- nvinfo : EIATTR_KPARAM_INFO
	.align		4
.L_42:
        /*00d8*/ 	.byte	0x04, 0x17
        /*00da*/ 	.short	(.L_44 - .L_43)
.L_43:
        /*00dc*/ 	.word	0x00000000
        /*00e0*/ 	.short	0x0000
        /*00e2*/ 	.short	0x0000
        /*00e4*/ 	.byte	0x00, 0xf4, 0x21, 0x00


	//----- nvinfo : EIATTR_EXPLICIT_CLUSTER
	.align		4
.L_44:
        /*00e8*/ 	.byte	0x01, 0x3e
	.zero		2


	//----- nvinfo : EIATTR_CTA_PER_CLUSTER
	.align		4
        /*00ec*/ 	.byte	0x04, 0x3d
        /*00ee*/ 	.short	(.L_46 - .L_45)
.L_45:
        /*00f0*/ 	.word	0x00000004
        /*00f4*/ 	.word	0x00000001
        /*00f8*/ 	.word	0x00000001


	//----- nvinfo : EIATTR_AT_ENTRY_FRAGMENTS
	.align		4
.L_46:
        /*00fc*/ 	.byte	0x04, 0x4f
        /*00fe*/ 	.short	(.L_48 - .L_47)


	//   ....[0]....
.L_47:
        /*0100*/ 	.word	0x00000004


	//----- nvinfo : EIATTR_RESERVED_SMEM_USED
	.align		4
.L_48:
        /*0104*/ 	.byte	0x01, 0x41
	.zero		2


	//----- nvinfo : EIATTR_SPARSE_MMA_MASK
	.align		4
        /*0108*/ 	.byte	0x03, 0x50
        /*010a*/ 	.short	0x0000


	//----- nvinfo : EIATTR_TCGEN05_1CTA_USED
	.align		4
        /*010c*/ 	.byte	0x01, 0x51
	.zero		2


	//----- nvinfo : EIATTR_MAXREG_COUNT
	.align		4
        /*0110*/ 	.byte	0x03, 0x1b
        /*0112*/ 	.short	0x00ff


	//----- nvinfo : EIATTR_NUM_BARRIERS
	.align		4
        /*0114*/ 	.byte	0x02, 0x4c
        /*0116*/ 	.byte	0x01
	.zero		1


	//----- nvinfo : EIATTR_ANNOTATIONS
	.align		4
        /*0118*/ 	.byte	0x04, 0x55
        /*011a*/ 	.short	(.L_50 - .L_49)


	//   ....[0]....
.L_49:
        /*011c*/ 	.word	0x00000001
        /*0120*/ 	.byte	0x00, 0x04, 0x00, 0x00, 0x01, 0x00, 0x00, 0x00, 0x20, 0x04, 0x00, 0x00, 0x01, 0x00, 0x00, 0x00
        /* <DEDUP_REMOVED lines=1088> */
        /*4530*/ 	.byte	0x70, 0x27, 0x02, 0x00, 0x01, 0x00, 0x00, 0x00, 0xa0, 0x27, 0x02, 0x00


	//----- nvinfo : EIATTR_INT_WARP_WIDE_INSTR_OFFSETS
	.align		4
.L_50:
        /*453c*/ 	.byte	0x04, 0x31
        /*453e*/ 	.short	(.L_52 - .L_51)


	//   ....[0]....
.L_51:
        /*4540*/ 	.word	0x00008500


	//   ....[1]....
        /*4544*/ 	.word	0x00008510


	//   ....[2]....
        /*4548*/ 	.word	0x0000b310


	//   ....[3]....
        /*454c*/ 	.word	0x00025640


	//   ....[4]....
        /*4550*/ 	.word	0x00025690


	//----- nvinfo : EIATTR_COOP_GROUP_MASK_REGIDS
	.align		4
.L_52:
        /*4554*/ 	.byte	0x04, 0x29
        /*4556*/ 	.short	(.L_54 - .L_53)


	//   ....[0]....
.L_53:
        /*4558*/ 	.word	0xffffffff


	//   ....[1]....
        /*455c*/ 	.word	0xffffffff


	//   ....[2]....
        /*4560*/ 	.word	0xffffffff


	//   ....[3]....
        /*4564*/ 	.word	0xffffffff


	//----- nvinfo : EIATTR_COOP_GROUP_INSTR_OFFSETS
	.align		4
.L_54:
        /*4568*/ 	.byte	0x04, 0x28
        /*456a*/ 	.short	(.L_56 - .L_55)


	//   ....[0]....
.L_55:
        /*456c*/ 	.word	0x00000070


	//   ....[1]....
        /*4570*/ 	.word	0x00000330


	//   ....[2]....
        /*4574*/ 	.word	0x000254d0


	//   ....[3]....
        /*4578*/ 	.word	0x00025740


	//----- nvinfo : EIATTR_VRC_CTA_INIT_COUNT
	.align		4
.L_56:
        /*457c*/ 	.byte	0x02, 0x4a
        /*457e*/ 	.byte	0x80
	.zero		1


	//----- nvinfo : EIATTR_MBARRIER_INSTR_OFFSETS
	.align		4
        /*4580*/ 	.byte	0x04, 0x39
        /*4582*/ 	.short	(.L_58 - .L_57)


	//   ....[0]....
.L_57:
        /*4584*/ 	.word	0x000086d0
        /*4588*/ 	.word	0x000000ff
        /*458c*/ 	.word	0x00000000
        /*4590*/ 	.short	0x0100
        /*4592*/ 	.byte	0x06
	.zero		1


	//   ....[1]....
        /*4594*/ 	.word	0x0000b370
        /*4598*/ 	.word	0x000000ff
        /*459c*/ 	.word	0x00010008
        /*45a0*/ 	.short	0x0100
        /*45a2*/ 	.byte	0x09
	.zero		1


	//   ....[2]....
        /*45a4*/ 	.word	0x00014a80
        /*45a8*/ 	.word	0x000000ff
        /*45ac*/ 	.word	0x00000000
        /*45b0*/ 	.short	0x010a
        /*45b2*/ 	.byte	0x06
	.zero		1


	//   ....[3]....
        /*45b4*/ 	.word	0x0001ad90
        /*45b8*/ 	.word	0x000000ff
        /*45bc*/ 	.word	0x00000000
        /*45c0*/ 	.short	0x010a
        /*45c2*/ 	.byte	0x06
	.zero		1


	//   ....[4]....
        /*45c4*/ 	.word	0x0001ae50
        /*45c8*/ 	.word	0x000000ff
        /*45cc*/ 	.word	0x00010000
        /*45d0*/ 	.short	0x0108
        /*45d2*/ 	.byte	0x09
	.zero		1


	//   ....[5]....
        /*45d4*/ 	.word	0x0001af70
        /*45d8*/ 	.word	0x000000ff
        /*45dc*/ 	.word	0x00010008
        /*45e0*/ 	.short	0x0108
        /*45e2*/ 	.byte	0x09
	.zero		1


	//   ....[6]....
        /*45e4*/ 	.word	0x00025760
        /*45e8*/ 	.word	0x000000ff
        /*45ec*/ 	.word	0x00000000
        /*45f0*/ 	.short	0x010a
        /*45f2*/ 	.byte	0x06
	.zero		1


	//   ....[7]....
        /*45f4*/ 	.word	0x00025790
        /*45f8*/ 	.word	0x000000ff
        /*45fc*/ 	.word	0x00000000
        /*4600*/ 	.short	0x010a
        /*4602*/ 	.byte	0x06
	.zero		1


	//----- nvinfo : EIATTR_NUM_MBARRIERS
	.align		4
.L_58:
        /*4604*/ 	.byte	0x03, 0x38
        /*4606*/ 	.short	0x0002


	//----- nvinfo : EIATTR_EXIT_INSTR_OFFSETS
	.align		4
        /*4608*/ 	.byte	0x04, 0x1c
        /*460a*/ 	.short	(.L_60 - .L_59)


	//   ....[0]....
.L_59:
        /*460c*/ 	.word	0x00025750


	//----- nvinfo : EIATTR_REQNTID
	.align		4
.L_60:
        /*4610*/ 	.byte	0x04, 0x10
        /*4612*/ 	.short	(.L_62 - .L_61)
.L_61:
        /*4614*/ 	.word	0x00000080
        /*4618*/ 	.word	0x00000001
        /*461c*/ 	.word	0x00000001


	//----- nvinfo : EIATTR_CRS_STACK_SIZE
	.align		4
.L_62:
        /*4620*/ 	.byte	0x04, 0x1e
        /*4622*/ 	.short	(.L_64 - .L_63)
.L_63:
        /*4624*/ 	.word	0x00000000


	//----- nvinfo : EIATTR_CBANK_PARAM_SIZE
	.align		4
.L_64:
        /*4628*/ 	.byte	0x03, 0x19
        /*462a*/ 	.short	0x0050


	//----- nvinfo : EIATTR_PARAM_CBANK
	.align		4
        /*462c*/ 	.byte	0x04, 0x0a
        /*462e*/ 	.short	(.L_66 - .L_65)
	.align		4
.L_65:
        /*4630*/ 	.word	index@(.nv.constant0.matmul_kernel)
        /*4634*/ 	.short	0x0380
        /*4636*/ 	.short	0x0050


	//----- nvinfo : EIATTR_SW_WAR
	.align		4
.L_66:
        /*4638*/ 	.byte	0x04, 0x36
        /*463a*/ 	.short	(.L_68 - .L_67)
.L_67:
        /*463c*/ 	.word	0x00000008
.L_68:


//--------------------- .nv.compat                --------------------------
	.section	.nv.compat,"",@"SHT_CUDA_COMPAT_INFO"
	.align	4
        /*0000*/ 	.byte	0x02, 0x02, 0x02, 0x00, 0x02, 0x05, 0x05, 0x00, 0x02, 0x03, 0x00, 0x00, 0x02, 0x06, 0x01, 0x00


//--------------------- .nv.callgraph             --------------------------
	.section	.nv.callgraph,"",@"SHT_CUDA_CALLGRAPH"
	.align	4
	.sectionentsize	8
	.align		4
        /*0000*/ 	.word	0x00000000
	.align		4
        /*0004*/ 	.word	0xffffffff
	.align		4
        /*0008*/ 	.word	0x00000000
	.align		4
        /*000c*/ 	.word	0xfffffffe
	.align		4
        /*0010*/ 	.word	0x00000000
	.align		4
        /*0014*/ 	.word	0xfffffffd
	.align		4
        /*0018*/ 	.word	0x00000000
	.align		4
        /*001c*/ 	.word	0xfffffffc


//--------------------- .text.matmul_kernel       --------------------------
	.section	.text.matmul_kernel,"ax",@progbits
	.align	128
        .global         matmul_kernel
        .type           matmul_kernel,@function
        .size           matmul_kernel,(.L_x_21 - matmul_kernel)
        .other          matmul_kernel,@"STO_CUDA_ENTRY STV_DEFAULT"
matmul_kernel:
.text.matmul_kernel:
[----:B------:R-:W0:Y:S01]  /*0000*/  LDC R1, c[0x0][0x37c] ;  /* 0x0000df00ff017b82 */ /* 0x000e220000000800 */
[----:B------:R-:W1:Y:S01]  /*0010*/  S2R R0, SR_TID.X ;  /* 0x0000000000007919 */ /* 0x000e620000002100 */
[----:B0-----:R-:W-:Y:S01]  /*0020*/  VIADD R1, R1, 0xfffff850 ;  /* 0xfffff85001017836 */ /* 0x001fe20000000000 */
[----:B-1----:R-:W-:-:S13]  /*0030*/  ISETP.GE.U32.AND P0, PT, R0, 0x20, PT ;  /* 0x000000200000780c */ /* 0x002fda0003f06070 */
[----:B------:R-:W-:Y:S02]  /*0040*/  VOTEU.ANY UP0, P0 ;  /* 0x0000000000ff7886 */ /* 0x000fe40000000100 */
[----:B------:R-:W-:Y:S05]  /*0050*/  BRA.U UP0, `(.L_x_0) ;  /* 0x0000000100b87547 */ /* 0x000fea000b800000 */
[----:B------:R-:W0:Y:S01]  /*0060*/  S2UR UR6, SR_CgaCtaId ;  /* 0x00000000000679c3 */ /* 0x000e220000008800 */
[----:B------:R-:W-:Y:S01]  /*0070*/  NOP ;  /* 0x0000000000007918 */ /* 0x000fe20000000000 */
[----:B------:R-:W-:Y:S02]  /*0080*/  UMOV UR4, 0x40 ;  /* 0x0000004000047882 */ /* 0x000fe40000000000 */
[----:B0-----:R-:W-:-:S09]  /*0090*/  ULEA UR4, UR6, UR4, 0x18 ;  /* 0x0000000406047291 */ /* 0x001fd2000f8ec0ff */
[----:B------:R-:W0:Y:S01]  /*00a0*/  LDS.U8 R0, [UR4] ;  /* 0x00000004ff007984 */ /* 0x000e220008000000 */
[----:B------:R-:W-:Y:S02]  /*00b0*/  UMOV UR4, 0x400 ;  /* 0x0000040000047882 */ /* 0x000fe40000000000 */
[----:B------:R-:W-:Y:S01]  /*00c0*/  ULEA UR4, UR6, UR4, 0x18 ;  /* 0x0000000406047291 */ /* 0x000fe2000f8ec0ff */
[----:B0-----:R-:W-:-:S13]  /*00d0*/  ISETP.NE.AND P0, PT, R0, RZ, PT ;  /* 0x000000ff0000720c */ /* 0x001fda0003f05270 */
[----:B------:R-:W-:Y:S05]  /*00e0*/  @P0 BRA `(.L_x_1) ;  /* 0x00000000007c0947 */ /* 0x000fea0003800000 */
[----:B------:R-:W-:-:S13]  /*00f0*/  ELECT P0, URZ, PT ;  /* 0x0000000000ff782f */ /* 0x000fda0003800000 */
[----:B------:R-:W-:Y:S05]  /*0100*/  @!P0 BRA `(.L_x_2) ;  /* 0x0000000000848947 */ /* 0x000fea0003800000 */
[----:B------:R-:W-:Y:S01]  /*0110*/  UMOV UR5, 0x10 ;  /* 0x0000001000057882 */ /* 0x000fe20000000000 */
[----:B------:R-:W-:Y:S02]  /*0120*/  IMAD.MOV.U32 R4, RZ, RZ, 0x1 ;  /* 0x00000001ff047424 */ /* 0x000fe400078e00ff */
[----:B------:R-:W-:Y:S02]  /*0130*/  IMAD.MOV.U32 R5, RZ, RZ, 0xffff ;  /* 0x0000ffffff057424 */ /* 0x000fe400078e00ff */
[----:B------:R-:W-:Y:S04]  /*0140*/  DEPBAR.LE SB0, 0x36 ;  /* 0x00008d800000791a */ /* 0x000fe80000000000 */
[----:B------:R-:W0:Y:S02]  /*0150*/  UTCATOMSWS.FIND_AND_SET.ALIGN UP1, UR5, UR5 ;  /* 0x00000005000575e3 */ /* 0x000e240008020800 */
[----:B0-----:R-:W-:-:S04]  /*0160*/  PLOP3.LUT P0, PT, PT, PT, UP1, 0x80, 0x8 ;  /* 0x000000000008781c */ /* 0x001fc80003f0f018 */
[----:B------:R-:W-:-:S04]  /*0170*/  SEL R0, RZ, 0xffffffff, !P0 ;  /* 0xffffffffff007807 */ /* 0x000fc80004000000 */
[----:B------:R-:W-:Y:S01]  /*0180*/  ISETP.NE.AND P0, PT, R0, RZ, PT ;  /* 0x000000ff0000720c */ /* 0x000fe20003f05270 */
[----:B------:R-:W-:-:S12]  /*0190*/  IMAD.U32 R0, RZ, RZ, UR5 ;  /* 0x00000005ff007e24 */ /* 0x000fd8000f8e00ff */
[----:B------:R-:W-:Y:S05]  /*01a0*/  @P0 BRA `(.L_x_3) ;  /* 0x0000000000240947 */ /* 0x000fea0003800000 */
.L_x_4:
[----:B------:R-:W-:Y:S05]  /*01b0*/  NANOSLEEP 0x64 ;  /* 0x000000640000795d */ /* 0x000fea0003800000 */
[----:B------:R-:W-:-:S05]  /*01c0*/  UMOV UR5, 0x10 ;  /* 0x0000001000057882 */ /* 0x000fca0000000000 */
[----:B------:R-:W-:Y:S04]  /*01d0*/  DEPBAR.LE SB0, 0x36 ;  /* 0x00008d800000791a */ /* 0x000fe80000000000 */
[----:B------:R-:W0:Y:S02]  /*01e0*/  UTCATOMSWS.FIND_AND_SET.ALIGN UP1, UR5, UR5 ;  /* 0x00000005000575e3 */ /* 0x000e240008020800 */
[----:B0-----:R-:W-:-:S04]  /*01f0*/  PLOP3.LUT P0, PT, PT, PT, UP1, 0x80, 0x8 ;  /* 0x000000000008781c */ /* 0x001fc80003f0f018 */
[----:B------:R-:W-:-:S04]  /*0200*/  SEL R0, RZ, 0xffffffff, !P0 ;  /* 0xffffffffff007807 */ /* 0x000fc80004000000 */
[----:B------:R-:W-:Y:S01]  /*0210*/  ISETP.NE.AND P0, PT, R0, RZ, PT ;  /* 0x000000ff0000720c */ /* 0x000fe20003f05270 */
[----:B------:R-:W-:-:S12]  /*0220*/  IMAD.U32 R0, RZ, RZ, UR5 ;  /* 0x00000005ff007e24 */ /* 0x000fd8000f8e00ff */
[----:B------:R-:W-:Y:S05]  /*0230*/  @!P0 BRA `(.L_x_4) ;  /* 0xfffffffc00dc8947 */ /* 0x000fea000383ffff */
.L_x_3:
[C---:B------:R-:W-:Y:S01]  /*0240*/  VIADD R3, R0.reuse, 0x10 ;  /* 0x0000001000037836 */ /* 0x040fe20000000000 */
[----:B------:R-:W-:Y:S01]  /*0250*/  UMOV UR5, 0x50 ;  /* 0x0000005000057882 */ /* 0x000fe20000000000 */
[----:B------:R-:W-:Y:S01]  /*0260*/  SHF.L.U32 R2, R5, R0, RZ ;  /* 0x0000000005027219 */ /* 0x000fe200000006ff */
[----:B------:R-:W-:Y:S01]  /*0270*/  ULEA UR5, UR6, UR5, 0x18 ;  /* 0x0000000506057291 */ /* 0x000fe2000f8ec0ff */
[----:B------:R-:W-:Y:S01]  /*0280*/  IMAD.SHL.U32 R0, R0, 0x20, RZ ;  /* 0x0000002000007824 */ /* 0x000fe200078e00ff */
[----:B------:R-:W-:-:S04]  /*0290*/  SHF.L.U32 R3, R4, R3, RZ ;  /* 0x0000000304037219 */ /* 0x000fc800000006ff */
[----:B------:R-:W-:-:S05]  /*02a0*/  LOP3.LUT R2, R3, R2, RZ, 0xfc, !PT ;  /* 0x0000000203027212 */ /* 0x000fca00078efcff */
[----:B------:R0:W-:Y:S04]  /*02b0*/  ATOMS.OR RZ, [UR5], R2 ;  /* 0x00000002ffff798c */ /* 0x0001e8000b000005 */
[----:B------:R0:W-:Y:S01]  /*02c0*/  STS [UR4], R0 ;  /* 0x00000000ff007988 */ /* 0x0001e20008000804 */
[----:B------:R-:W-:Y:S05]  /*02d0*/  BRA `(.L_x_2) ;  /* 0x0000000000107947 */ /* 0x000fea0003800000 */
.L_x_1:
[----:B------:R-:W-:Y:S01]  /*02e0*/  IMAD.MOV.U32 R0, RZ, RZ, -0x1 ;  /* 0xffffffffff007424 */ /* 0x000fe200078e00ff */
[----:B------:R-:W-:-:S04]  /*02f0*/  MOV R2, 0x320 ;  /* 0x0000032000027802 */ /* 0x000fc80000000f00 */
[----:B------:R0:W-:Y:S03]  /*0300*/  STS [UR4], R0 ;  /* 0x00000000ff007988 */ /* 0x0001e60008000804 */
[----:B0-----:R-:W-:Y:S05]  /*0310*/  CALL.REL.NOINC `($__internal_1_$__cuda_sm10x_tcgen05_guardrail_trap_phase_invalid_during_alloc) ;  /* 0x0000025400347944 */ /* 0x001fea0003c00000 */
.L_x_2:
[----:B------:R-:W-:Y:S05]  /*0320*/  WARPSYNC.ALL ;  /* 0x0000000000007948 */ /* 0x000fea0003800000 */
[----:B------:R-:W-:Y:S01]  /*0330*/  NOP ;  /* 0x0000000000007918 */ /* 0x000fe20000000000 */
.L_x_0:
[----:B------:R-:W1:Y:S08]  /*0340*/  LDC.64 R64, c[0x0][0x398] ;  /* 0x0000e600ff407b82 */ /* 0x000e700000000a00 */
[----:B------:R-:W2:Y:S02]  /*0350*/  S2UR UR5, SR_CgaSize ;  /* 0x00000000000579c3 */ /* 0x000ea40000008a00 */
[----:B--2---:R-:W-:-:S12]  /*0360*/  UIMAD UR5, UR5, -0xa0, URZ ;  /* 0xffffff60050578a4 */ /* 0x004fd8000f8e02ff */
[----:B------:R-:W2:Y:S01]  /*0370*/  LDCU UR5, c[0x0][UR5+0x2b0] ;  /* 0x00005600050577ac */ /* 0x000ea20008000800 */
[----:B------:R-:W3:Y:S01]  /*0380*/  S2R R12, SR_TID.X ;  /* 0x00000000000c7919 */ /* 0x000ee20000002100 */
[----:B------:R-:W-:Y:S01]  /*0390*/  UMOV UR9, 0x400 ;  /* 0x0000040000097882 */ /* 0x000fe20000000000 */
[----:B------:R-:W4:Y:S08]  /*03a0*/  S2UR UR4, SR_CTAID.X ;  /* 0x00000000000479c3 */ /* 0x000f300000002500 */
[----:B------:R-:W-:Y:S06]  /*03b0*/  BAR.SYNC.DEFER_BLOCKING 0x0 ;  /* 0x0000000000007b1d */ /* 0x000fec0000010000 */
[----:B------:R-:W0:Y:S01]  /*03c0*/  LDCU.64 UR20, c[0x0][0x358] ;  /* 0x00006b00ff1477ac */ /* 0x000e220008000a00 */
[----:B------:R-:W0:Y:S02]  /*03d0*/  LDCU.128 UR12, c[0x0][0x380] ;  /* 0x00007000ff0c77ac */ /* 0x000e240008000c00 */
[----:B01----:R-:W-:Y:S01]  /*03e0*/  VIADD R0, R65, 0xff ;  /* 0x000000ff41007836 */ /* 0x003fe20000000000 */
[----:B------:R-:W-:Y:S01]  /*03f0*/  IABS R123, R65 ;  /* 0x00000041007b7213 */ /* 0x000fe20000000000 */
[----:B------:R-:W-:Y:S03]  /*0400*/  STL [R1+0x670], R64 ;  /* 0x0006704001007387 */ /* 0x000fe60000100800 */
[----:B------:R-:W-:Y:S01]  /*0410*/  SHF.R.S32.HI R3, RZ, 0x1f, R0 ;  /* 0x0000001fff037819 */ /* 0x000fe20000011400 */
[----:B------:R-:W-:Y:S01]  /*0420*/  STL [R1+0x674], R65 ;  /* 0x0006744101007387 */ /* 0x000fe20000100800 */
[----:B----4-:R-:W-:-:S02]  /*0430*/  I2FP.F32.U32 R5, UR4 ;  /* 0x0000000400057c45 */ /* 0x010fc40008201000 */
[----:B------:R-:W-:-:S03]  /*0440*/  LEA.HI R3, R3, R0, RZ, 0x8 ;  /* 0x0000000003037211 */ /* 0x000fc600078f40ff */
[----:B--2---:R-:W-:Y:S01]  /*0450*/  FMUL R5, R5, UR5 ;  /* 0x0000000505057c20 */ /* 0x004fe20008400000 */
[----:B------:R-:W-:Y:S01]  /*0460*/  SHF.R.S32.HI R3, RZ, 0x8, R3 ;  /* 0x00000008ff037819 */ /* 0x000fe20000011403 */
[----:B------:R-:W0:Y:S04]  /*0470*/  S2UR UR5, SR_CgaCtaId ;  /* 0x00000000000579c3 */ /* 0x000e280000008800 */
[----:B------:R-:W-:Y:S01]  /*0480*/  IMAD.SHL.U32 R4, R3, 0x8, RZ ;  /* 0x0000000803047824 */ /* 0x000fe200078e00ff */
[----:B------:R-:W-:Y:S04]  /*0490*/  F2I.U32.TRUNC.NTZ R5, R5 ;  /* 0x0000000500057305 */ /* 0x000fe8000020f000 */
[----:B------:R-:W-:-:S04]  /*04a0*/  IABS R7, R4 ;  /* 0x0000000400077213 */ /* 0x000fc80000000000 */
[----:B------:R-:W1:Y:S01]  /*04b0*/  I2F.RP R0, R7 ;  /* 0x0000000700007306 */ /* 0x000e620000209400 */
[----:B0-----:R-:W-:Y:S02]  /*04c0*/  USHF.L.U32 UR4, UR5, 0x7, URZ ;  /* 0x0000000705047899 */ /* 0x001fe400080006ff */
[----:B------:R-:W-:-:S05]  /*04d0*/  ULEA UR9, UR5, UR9, 0x18 ;  /* 0x0000000905097291 */ /* 0x000fca000f8ec0ff */
[----:B-1----:R-:W0:Y:S01]  /*04e0*/  MUFU.RCP R0, R0 ;  /* 0x0000000000007308 */ /* 0x002e220000001000 */
[----:B------:R-:W-:Y:S01]  /*04f0*/  ULOP3.LUT UR4, UR4, 0x180, URZ, 0xc0, !UPT ;  /* 0x0000018004047892 */ /* 0x000fe2000f8ec0ff */
[----:B0-----:R-:W-:Y:S01]  /*0500*/  VIADD R2, R0, 0xffffffe ;  /* 0x0ffffffe00027836 */ /* 0x001fe20000000000 */
[----:B------:R-:W-:-:S05]  /*0510*/  IABS R0, R5 ;  /* 0x0000000500007213 */ /* 0x000fca0000000000 */
[----:B------:R0:W1:Y:S02]  /*0520*/  F2I.FTZ.U32.TRUNC.NTZ R3, R2 ;  /* 0x0000000200037305 */ /* 0x000064000021f000 */
[----:B0-----:R-:W-:Y:S02]  /*0530*/  IMAD.MOV.U32 R2, RZ, RZ, RZ ;  /* 0x000000ffff027224 */ /* 0x001fe400078e00ff */
[----:B-1----:R-:W-:-:S04]  /*0540*/  IMAD.MOV R6, RZ, RZ, -R3 ;  /* 0x000000ffff067224 */ /* 0x002fc800078e0a03 */
[----:B------:R-:W-:Y:S01]  /*0550*/  IMAD R9, R6, R7, RZ ;  /* 0x0000000706097224 */ /* 0x000fe200078e02ff */
[----:B------:R-:W-:-:S03]  /*0560*/  IABS R6, R4 ;  /* 0x0000000400067213 */ /* 0x000fc60000000000 */
[----:B------:R-:W-:Y:S01]  /*0570*/  IMAD.HI.U32 R3, R3, R9, R2 ;  /* 0x0000000903037227 */ /* 0x000fe200078e0002 */
[----:B------:R-:W-:-:S03]  /*0580*/  IABS R9, R64 ;  /* 0x0000004000097213 */ /* 0x000fc60000000000 */
[----:B------:R-:W-:Y:S02]  /*0590*/  IMAD.MOV R2, RZ, RZ, -R6 ;  /* 0x000000ffff027224 */ /* 0x000fe400078e0a06 */
[----:B------:R-:W-:-:S04]  /*05a0*/  IMAD.HI.U32 R3, R3, R0, RZ ;  /* 0x0000000003037227 */ /* 0x000fc800078e00ff */
[----:B------:R-:W-:-:S05]  /*05b0*/  IMAD R0, R3, R2, R0 ;  /* 0x0000000203007224 */ /* 0x000fca00078e0200 */
[----:B------:R-:W-:-:S13]  /*05c0*/  ISETP.GT.U32.AND P1, PT, R7, R0, PT ;  /* 0x000000000700720c */ /* 0x000fda0003f24070 */
[----:B------:R-:W-:Y:S02]  /*05d0*/  @!P1 IMAD.IADD R0, R0, 0x1, -R7 ;  /* 0x0000000100009824 */ /* 0x000fe400078e0a07 */
[----:B------:R-:W-:Y:S01]  /*05e0*/  @!P1 VIADD R3, R3, 0x1 ;  /* 0x0000000103039836 */ /* 0x000fe20000000000 */
[----:B------:R-:W-:Y:S02]  /*05f0*/  ISETP.NE.AND P1, PT, R4, RZ, PT ;  /* 0x000000ff0400720c */ /* 0x000fe40003f25270 */
[----:B------:R-:W-:Y:S02]  /*0600*/  ISETP.GE.U32.AND P0, PT, R0, R7, PT ;  /* 0x000000070000720c */ /* 0x000fe40003f06070 */
[----:B------:R-:W-:-:S04]  /*0610*/  LOP3.LUT R0, R5, R4, RZ, 0x3c, !PT ;  /* 0x0000000405007212 */ /* 0x000fc800078e3cff */
[----:B------:R-:W-:Y:S01]  /*0620*/  ISETP.GE.AND P2, PT, R0, RZ, PT ;  /* 0x000000ff0000720c */ /* 0x000fe20003f46270 */
[----:B------:R-:W-:-:S06]  /*0630*/  VIADD R0, R64, 0x1ff ;  /* 0x000001ff40007836 */ /* 0x000fcc0000000000 */
[----:B------:R-:W-:-:S04]  /*0640*/  @P0 VIADD R3, R3, 0x1 ;  /* 0x0000000103030836 */ /* 0x000fc80000000000 */
[----:B------:R-:W-:Y:S01]  /*0650*/  IMAD.MOV.U32 R2, RZ, RZ, R3 ;  /* 0x000000ffff027224 */ /* 0x000fe200078e0003 */
[----:B------:R-:W-:-:S03]  /*0660*/  SHF.R.S32.HI R3, RZ, 0x1f, R0 ;  /* 0x0000001fff037819 */ /* 0x000fc60000011400 */
[----:B------:R-:W-:Y:S01]  /*0670*/  @!P2 IMAD.MOV R2, RZ, RZ, -R2 ;  /* 0x000000ffff02a224 */ /* 0x000fe200078e0a02 */
[----:B------:R-:W-:Y:S02]  /*0680*/  @!P1 LOP3.LUT R2, RZ, R4, RZ, 0x33, !PT ;  /* 0x00000004ff029212 */ /* 0x000fe400078e33ff */
[----:B------:R-:W-:-:S03]  /*0690*/  LEA.HI R3, R3, R0, RZ, 0x9 ;  /* 0x0000000003037211 */ /* 0x000fc600078f48ff */
[----:B------:R-:W-:Y:S02]  /*06a0*/  IMAD.SHL.U32 R6, R2, 0x8, RZ ;  /* 0x0000000802067824 */ /* 0x000fe400078e00ff */
[----:B------:R-:W-:-:S03]  /*06b0*/  IMAD.MOV R2, RZ, RZ, -R2 ;  /* 0x000000ffff027224 */ /* 0x000fc600078e0a02 */
[----:B------:R-:W-:Y:S01]  /*06c0*/  LEA.HI.SX32 R3, R3, -R6, 0x17 ;  /* 0x8000000603037211 */ /* 0x000fe200078fbaff */
[----:B------:R-:W-:Y:S02]  /*06d0*/  IMAD R8, R4, R2, R5 ;  /* 0x0000000204087224 */ /* 0x000fe400078e0205 */
[----:B------:R-:W-:Y:S01]  /*06e0*/  IMAD.MOV.U32 R2, RZ, RZ, RZ ;  /* 0x000000ffff027224 */ /* 0x000fe200078e00ff */
[----:B------:R-:W-:Y:S02]  /*06f0*/  VIMNMX R13, PT, PT, R3, 0x8, PT ;  /* 0x00000008030d7848 */ /* 0x000fe40003fe0100 */
[----:B------:R-:W-:Y:S02]  /*0700*/  IABS R4, R8 ;  /* 0x0000000800047213 */ /* 0x000fe40000000000 */
[----:B------:R-:W-:-:S04]  /*0710*/  IABS R7, R13 ;  /* 0x0000000d00077213 */ /* 0x000fc80000000000 */
[----:B------:R-:W0:Y:S08]  /*0720*/  I2F.RP R0, R7 ;  /* 0x0000000700007306 */ /* 0x000e300000209400 */
[----:B0-----:R-:W0:Y:S02]  /*0730*/  MUFU.RCP R0, R0 ;  /* 0x0000000000007308 */ /* 0x001e240000001000 */
[----:B0-----:R-:W-:-:S06]  /*0740*/  VIADD R3, R0, 0xffffffe ;  /* 0x0ffffffe00037836 */ /* 0x001fcc0000000000 */
[----:B------:R-:W0:Y:S02]  /*0750*/  F2I.FTZ.U32.TRUNC.NTZ R3, R3 ;  /* 0x0000000300037305 */ /* 0x000e24000021f000 */
[----:B0-----:R-:W-:-:S04]  /*0760*/  IMAD.MOV R10, RZ, RZ, -R3 ;  /* 0x000000ffff0a7224 */ /* 0x001fc800078e0a03 */
[----:B------:R-:W-:Y:S01]  /*0770*/  IMAD R5, R10, R7, RZ ;  /* 0x000000070a057224 */ /* 0x000fe200078e02ff */
[----:B------:R-:W-:-:S03]  /*0780*/  IABS R10, R13 ;  /* 0x0000000d000a7213 */ /* 0x000fc60000000000 */
[----:B------:R-:W-:Y:S02]  /*0790*/  IMAD.HI.U32 R2, R3, R5, R2 ;  /* 0x0000000503027227 */ /* 0x000fe400078e0002 */
[----:B------:R-:W0:Y:S02]  /*07a0*/  I2F.RP R5, R123 ;  /* 0x0000007b00057306 */ /* 0x000e240000209400 */
[----:B------:R-:W-:Y:S02]  /*07b0*/  IMAD.MOV.U32 R3, RZ, RZ, R4 ;  /* 0x000000ffff037224 */ /* 0x000fe400078e0004 */
[----:B------:R-:W-:Y:S02]  /*07c0*/  IMAD.MOV R0, RZ, RZ, -R10 ;  /* 0x000000ffff007224 */ /* 0x000fe400078e0a0a */
[----:B------:R-:W-:Y:S02]  /*07d0*/  IMAD.HI.U32 R2, R2, R3, RZ ;  /* 0x0000000302027227 */ /* 0x000fe400078e00ff */
[----:B------:R-:W1:Y:S02]  /*07e0*/  I2F.RP R4, R9 ;  /* 0x0000000900047306 */ /* 0x000e640000209400 */
[----:B------:R-:W-:-:S05]  /*07f0*/  IMAD R0, R2, R0, R3 ;  /* 0x0000000002007224 */ /* 0x000fca00078e0203 */
[----:B------:R-:W-:Y:S01]  /*0800*/  ISETP.GT.U32.AND P1, PT, R7, R0, PT ;  /* 0x000000000700720c */ /* 0x000fe20003f24070 */
[----:B0-----:R-:W0:Y:S08]  /*0810*/  MUFU.RCP R5, R5 ;  /* 0x0000000500057308 */ /* 0x001e300000001000 */
[----:B-1----:R-:W1:Y:S04]  /*0820*/  MUFU.RCP R4, R4 ;  /* 0x0000000400047308 */ /* 0x002e680000001000 */
[----:B------:R-:W-:-:S02]  /*0830*/  @!P1 IMAD.IADD R0, R0, 0x1, -R7 ;  /* 0x0000000100009824 */ /* 0x000fc400078e0a07 */
[----:B------:R-:W-:Y:S01]  /*0840*/  @!P1 VIADD R2, R2, 0x1 ;  /* 0x0000000102029836 */ /* 0x000fe20000000000 */
[----:B------:R-:W-:Y:S02]  /*0850*/  ISETP.NE.AND P1, PT, R13, RZ, PT ;  /* 0x000000ff0d00720c */ /* 0x000fe40003f25270 */
[----:B------:R-:W-:Y:S01]  /*0860*/  ISETP.GE.U32.AND P0, PT, R0, R7, PT ;  /* 0x000000070000720c */ /* 0x000fe20003f06070 */
[----:B0-----:R-:W-:Y:S01]  /*0870*/  VIADD R5, R5, 0xffffffe ;  /* 0x0ffffffe05057836 */ /* 0x001fe20000000000 */
[----:B------:R-:W-:-:S03]  /*0880*/  LOP3.LUT R0, R8, R13, RZ, 0x3c, !PT ;  /* 0x0000000d08007212 */ /* 0x000fc600078e3cff */
[----:B------:R3:W0:Y:S01]  /*0890*/  F2I.FTZ.U32.TRUNC.NTZ R7, R5 ;  /* 0x0000000500077305 */ /* 0x000622000021f000 */
[----:B------:R-:W-:Y:S01]  /*08a0*/  ISETP.GE.AND P2, PT, R0, RZ, PT ;  /* 0x000000ff0000720c */ /* 0x000fe20003f46270 */
[----:B-1----:R-:W-:-:S06]  /*08b0*/  VIADD R3, R4, 0xffffffe ;  /* 0x0ffffffe04037836 */ /* 0x002fcc0000000000 */
[----:B------:R-:W-:Y:S01]  /*08c0*/  @P0 VIADD R2, R2, 0x1 ;  /* 0x0000000102020836 */ /* 0x000fe20000000000 */
[----:B------:R-:W1:Y:S01]  /*08d0*/  F2I.FTZ.U32.TRUNC.NTZ R3, R3 ;  /* 0x0000000300037305 */ /* 0x000e62000021f000 */
[----:B---3--:R-:W-:Y:S02]  /*08e0*/  LOP3.LUT R5, R12, 0x7f, RZ, 0xc0, !PT ;  /* 0x0000007f0c057812 */ /* 0x008fe400078ec0ff */
[----:B------:R-:W-:Y:S02]  /*08f0*/  IMAD.MOV.U32 R4, RZ, RZ, R2 ;  /* 0x000000ffff047224 */ /* 0x000fe400078e0002 */
[----:B0-----:R-:W-:Y:S02]  /*0900*/  IMAD.MOV R10, RZ, RZ, -R7 ;  /* 0x000000ffff0a7224 */ /* 0x001fe400078e0a07 */
[----:B------:R-:W-:Y:S01]  /*0910*/  @!P2 IMAD.MOV R4, RZ, RZ, -R4 ;  /* 0x000000ffff04a224 */ /* 0x000fe200078e0a04 */
[----:B------:R-:W-:Y:S02]  /*0920*/  @!P1 LOP3.LUT R4, RZ, R13, RZ, 0x33, !PT ;  /* 0x0000000dff049212 */ /* 0x000fe400078e33ff */
[----:B------:R-:W-:-:S03]  /*0930*/  ISETP.NE.U32.AND P2, PT, R5, RZ, PT ;  /* 0x000000ff0500720c */ /* 0x000fc60003f45070 */
[----:B------:R-:W-:Y:S02]  /*0940*/  IMAD.MOV R0, RZ, RZ, -R4 ;  /* 0x000000ffff007224 */ /* 0x000fe400078e0a04 */
[----:B-1----:R-:W-:Y:S02]  /*0950*/  IMAD.MOV R2, RZ, RZ, -R3 ;  /* 0x000000ffff027224 */ /* 0x002fe400078e0a03 */
[----:B------:R-:W-:Y:S02]  /*0960*/  IMAD R0, R13, R0, R8 ;  /* 0x000000000d007224 */ /* 0x000fe400078e0208 */
[----:B------:R-:W-:Y:S02]  /*0970*/  IMAD R11, R2, R9, RZ ;  /* 0x00000009020b7224 */ /* 0x000fe400078e02ff */
[----:B------:R-:W-:Y:S02]  /*0980*/  IMAD.IADD R0, R6, 0x1, R0 ;  /* 0x0000000106007824 */ /* 0x000fe400078e0200 */
[----:B------:R-:W-:-:S02]  /*0990*/  IMAD.MOV.U32 R2, RZ, RZ, RZ ;  /* 0x000000ffff027224 */ /* 0x000fc400078e00ff */
[----:B------:R-:W-:Y:S01]  /*09a0*/  IMAD.MOV.U32 R6, RZ, RZ, RZ ;  /* 0x000000ffff067224 */ /* 0x000fe200078e00ff */
[----:B------:R-:W-:Y:S01]  /*09b0*/  LEA R0, R0, UR4, 0x9 ;  /* 0x0000000400007c11 */ /* 0x000fe2000f8e48ff */
[----:B------:R-:W-:Y:S01]  /*09c0*/  IMAD.HI.U32 R8, R3, R11, R2 ;  /* 0x0000000b03087227 */ /* 0x000fe200078e0002 */
[----:B------:R-:W-:-:S03]  /*09d0*/  SHF.R.U32.HI R3, RZ, 0x6, R12 ;  /* 0x00000006ff037819 */ /* 0x000fc6000001160c */
[----:B------:R-:W-:Y:S01]  /*09e0*/  IMAD.IADD R0, R5, 0x1, R0 ;  /* 0x0000000105007824 */ /* 0x000fe200078e0200 */
[----:B------:R-:W-:Y:S01]  /*09f0*/  SGXT.U32 R3, R3, 0x1 ;  /* 0x000000010303781a */ /* 0x000fe20000000000 */
[----:B------:R-:W-:Y:S02]  /*0a00*/  IMAD.SHL.U32 R2, R4, 0x100, RZ ;  /* 0x0000010004027824 */ /* 0x000fe400078e00ff */
[----:B------:R-:W-:Y:S01]  /*0a10*/  IMAD R11, R10, R123, RZ ;  /* 0x0000007b0a0b7224 */ /* 0x000fe200078e02ff */
[----:B------:R-:W-:Y:S02]  /*0a20*/  IABS R10, R0 ;  /* 0x00000000000a7213 */ /* 0x000fe40000000000 */
[----:B------:R-:W-:Y:S01]  /*0a30*/  LEA.HI R4, R12, R2, RZ, 0x1a ;  /* 0x000000020c047211 */ /* 0x000fe200078fd0ff */
[----:B------:R-:W-:Y:S01]  /*0a40*/  STL [R1+0x648], R2 ;  /* 0x0006480201007387 */ /* 0x000fe20000100800 */
[----:B------:R-:W-:Y:S01]  /*0a50*/  LOP3.LUT R3, R2, R3, RZ, 0xfc, !PT ;  /* 0x0000000302037212 */ /* 0x000fe200078efcff */
[----:B------:R-:W-:-:S02]  /*0a60*/  IMAD.HI.U32 R8, R8, R10, RZ ;  /* 0x0000000a08087227 */ /* 0x000fc400078e00ff */
[----:B------:R0:W-:Y:S01]  /*0a70*/  STL [R1+0x644], R0 ;  /* 0x0006440001007387 */ /* 0x0001e20000100800 */
[----:B------:R-:W-:Y:S01]  /*0a80*/  IABS R121, R3 ;  /* 0x0000000300797213 */ /* 0x000fe20000000000 */
[C---:B------:R-:W-:Y:S01]  /*0a90*/  VIADD R14, R4.reuse, 0xfe ;  /* 0x000000fe040e7836 */ /* 0x040fe20000000000 */
[C---:B------:R-:W-:Y:S01]  /*0aa0*/  LOP3.LUT R15, R3.reuse, 0x4, RZ, 0xfc, !PT ;  /* 0x00000004030f7812 */ /* 0x040fe200078efcff */
[----:B------:R-:W-:Y:S01]  /*0ab0*/  IMAD.MOV R8, RZ, RZ, -R8 ;  /* 0x000000ffff087224 */ /* 0x000fe200078e0a08 */
[----:B------:R-:W-:Y:S01]  /*0ac0*/  LOP3.LUT R13, R3, 0x2, RZ, 0xfc, !PT ;  /* 0x00000002030d7812 */ /* 0x000fe200078efcff */
[----:B------:R-:W-:Y:S01]  /*0ad0*/  VIADD R24, R4, 0x2e ;  /* 0x0000002e04187836 */ /* 0x000fe20000000000 */
[----:B------:R-:W-:Y:S01]  /*0ae0*/  IABS R122, R14 ;  /* 0x0000000e007a7213 */ /* 0x000fe20000000000 */
[----:B------:R-:W-:Y:S01]  /*0af0*/  IMAD R8, R9, R8, R10 ;  /* 0x0000000809087224 */ /* 0x000fe200078e020a */
[----:B------:R-:W-:Y:S01]  /*0b00*/  IABS R10, R15 ;  /* 0x0000000f000a7213 */ /* 0x000fe20000000000 */
[----:B0-----:R-:W-:Y:S01]  /*0b10*/  IMAD.HI.U32 R0, R7, R11, R6 ;  /* 0x0000000b07007227 */ /* 0x001fe200078e0006 */
[----:B------:R-:W-:-:S02]  /*0b20*/  IABS R11, R13 ;  /* 0x0000000d000b7213 */ /* 0x000fc40000000000 */
[----:B------:R-:W-:Y:S01]  /*0b30*/  ISETP.GT.U32.AND P0, PT, R9, R8, PT ;  /* 0x000000080900720c */ /* 0x000fe20003f04070 */
[----:B------:R-:W-:Y:S01]  /*0b40*/  VIADD R37, R4, 0x3e ;  /* 0x0000003e04257836 */ /* 0x000fe20000000000 */
[----:B------:R-:W-:Y:S01]  /*0b50*/  LOP3.LUT R17, R3, 0x6, RZ, 0xfc, !PT ;  /* 0x0000000603117812 */ /* 0x000fe200078efcff */
[----:B------:R-:W-:Y:S01]  /*0b60*/  IMAD.HI.U32 R7, R0, R122, RZ ;  /* 0x0000007a00077227 */ /* 0x000fe200078e00ff */
[----:B------:R-:W-:Y:S02]  /*0b70*/  ISETP.GE.AND P1, PT, R14, RZ, PT ;  /* 0x000000ff0e00720c */ /* 0x000fe40003f26270 */
[----:B------:R-:W-:Y:S01]  /*0b80*/  ISETP.GE.AND P3, PT, R13, RZ, PT ;  /* 0x000000ff0d00720c */ /* 0x000fe20003f66270 */
[----:B------:R-:W-:Y:S01]  /*0b90*/  IMAD.HI.U32 R6, R0, R121, RZ ;  /* 0x0000007900067227 */ /* 0x000fe200078e00ff */
[C---:B------:R-:W-:Y:S02]  /*0ba0*/  LOP3.LUT R13, R3.reuse, 0xa, RZ, 0xfc, !PT ;  /* 0x0000000a030d7812 */ /* 0x040fe400078efcff */
[C---:B------:R-:W-:Y:S01]  /*0bb0*/  LOP3.LUT R21, R3.reuse, 0x12, RZ, 0xfc, !PT ;  /* 0x0000001203157812 */ /* 0x040fe200078efcff */
[----:B------:R-:W-:Y:S01]  /*0bc0*/  IMAD.MOV R7, RZ, RZ, -R7 ;  /* 0x000000ffff077224 */ /* 0x000fe200078e0a07 */
[----:B------:R-:W-:Y:S01]  /*0bd0*/  IABS R16, R13 ;  /* 0x0000000d00107213 */ /* 0x000fe20000000000 */
[----:B------:R-:W-:Y:S01]  /*0be0*/  IMAD.MOV R12, RZ, RZ, -R6 ;  /* 0x000000ffff0c7224 */ /* 0x000fe200078e0a06 */
[----:B------:R-:W-:Y:S01]  /*0bf0*/  LOP3.LUT R19, R3, 0x10, RZ, 0xfc, !PT ;  /* 0x0000001003137812 */ /* 0x000fe200078efcff */
[C---:B------:R-:W-:Y:S01]  /*0c00*/  IMAD R122, R123.reuse, R7, R122 ;  /* 0x000000077b7a7224 */ /* 0x040fe200078e027a */
[----:B------:R-:W-:Y:S01]  /*0c10*/  IABS R18, R21 ;  /* 0x0000001500127213 */ /* 0x000fe20000000000 */
[C---:B------:R-:W-:Y:S01]  /*0c20*/  IMAD R121, R123.reuse, R12, R121 ;  /* 0x0000000c7b797224 */ /* 0x040fe200078e0279 */
[----:B------:R-:W-:Y:S01]  /*0c30*/  IABS R12, R17 ;  /* 0x00000011000c7213 */ /* 0x000fe20000000000 */
[----:B------:R-:W-:Y:S01]  /*0c40*/  @!P0 IMAD.IADD R8, R8, 0x1, -R9 ;  /* 0x0000000108088824 */ /* 0x000fe200078e0a09 */
[C---:B------:R-:W-:Y:S01]  /*0c50*/  ISETP.GT.U32.AND P6, PT, R123.reuse, R122, PT ;  /* 0x0000007a7b00720c */ /* 0x040fe20003fc4070 */
[----:B------:R-:W-:Y:S01]  /*0c60*/  IMAD.HI.U32 R5, R0, R10, RZ ;  /* 0x0000000a00057227 */ /* 0x000fe200078e00ff */
[----:B------:R-:W-:-:S02]  /*0c70*/  ISETP.GT.U32.AND P5, PT, R123, R121, PT ;  /* 0x000000797b00720c */ /* 0x000fc40003fa4070 */
[----:B------:R-:W-:Y:S01]  /*0c80*/  ISETP.GT.U32.AND P0, PT, R9, R8, PT ;  /* 0x000000080900720c */ /* 0x000fe20003f04070 */
[----:B------:R-:W-:Y:S01]  /*0c90*/  IMAD.HI.U32 R6, R0, R11, RZ ;  /* 0x0000000b00067227 */ /* 0x000fe200078e00ff */
[C---:B------:R-:W-:Y:S02]  /*0ca0*/  LOP3.LUT R22, R3.reuse, 0x18, RZ, 0xfc, !PT ;  /* 0x0000001803167812 */ /* 0x040fe400078efcff */
[C---:B------:R-:W-:Y:S01]  /*0cb0*/  LOP3.LUT R23, R3.reuse, 0x1a, RZ, 0xfc, !PT ;  /* 0x0000001a03177812 */ /* 0x040fe200078efcff */
[----:B------:R-:W-:Y:S01]  /*0cc0*/  IMAD.MOV R5, RZ, RZ, -R5 ;  /* 0x000000ffff057224 */ /* 0x000fe200078e0a05 */
[C---:B------:R-:W-:Y:S01]  /*0cd0*/  LOP3.LUT R25, R3.reuse, 0x32, RZ, 0xfc, !PT ;  /* 0x0000003203197812 */ /* 0x040fe200078efcff */
[----:B------:R-:W-:Y:S01]  /*0ce0*/  IMAD.MOV R6, RZ, RZ, -R6 ;  /* 0x000000ffff067224 */ /* 0x000fe200078e0a06 */
[C---:B------:R-:W-:Y:S01]  /*0cf0*/  LOP3.LUT R26, R3.reuse, 0x34, RZ, 0xfc, !PT ;  /* 0x00000034031a7812 */ /* 0x040fe200078efcff */
[--C-:B------:R-:W-:Y:S01]  /*0d00*/  @!P6 IMAD.IADD R122, R122, 0x1, -R123.reuse ;  /* 0x000000017a7ae824 */ /* 0x100fe200078e0a7b */
[----:B------:R-:W-:Y:S01]  /*0d10*/  LOP3.LUT R34, R3, 0x38, RZ, 0xfc, !PT ;  /* 0x0000003803227812 */ /* 0x000fe200078efcff */
[----:B------:R-:W-:Y:S01]  /*0d20*/  IMAD R10, R123, R5, R10 ;  /* 0x000000057b0a7224 */ /* 0x000fe200078e020a */
[----:B------:R-:W-:Y:S01]  /*0d30*/  LOP3.LUT R35, R3, 0x3a, RZ, 0xfc, !PT ;  /* 0x0000003a03237812 */ /* 0x000fe200078efcff */
[----:B------:R-:W-:Y:S01]  /*0d40*/  @!P5 IMAD.IADD R121, R121, 0x1, -R123 ;  /* 0x000000017979d824 */ /* 0x000fe200078e0a7b */
[C---:B------:R-:W-:Y:S01]  /*0d50*/  ISETP.GT.U32.AND P5, PT, R123.reuse, R122, PT ;  /* 0x0000007a7b00720c */ /* 0x040fe20003fa4070 */
[----:B------:R-:W-:Y:S01]  /*0d60*/  IMAD R6, R123, R6, R11 ;  /* 0x000000067b067224 */ /* 0x000fe200078e020b */
[----:B------:R-:W-:Y:S01]  /*0d70*/  LOP3.LUT R11, R3, 0x8, RZ, 0xfc, !PT ;  /* 0x00000008030b7812 */ /* 0x000fe200078efcff */
[----:B------:R-:W-:Y:S01]  /*0d80*/  @!P0 IMAD.IADD R8, R8, 0x1, -R9 ;  /* 0x0000000108088824 */ /* 0x000fe200078e0a09 */
[C---:B------:R-:W-:Y:S01]  /*0d90*/  ISETP.GT.U32.AND P0, PT, R123.reuse, R10, PT ;  /* 0x0000000a7b00720c */ /* 0x040fe20003f04070 */
[----:B------:R-:W-:Y:S01]  /*0da0*/  IMAD.HI.U32 R7, R0, R12, RZ ;  /* 0x0000000c00077227 */ /* 0x000fe200078e00ff */
[----:B------:R-:W-:-:S02]  /*0db0*/  ISETP.GT.U32.AND P6, PT, R123, R121, PT ;  /* 0x000000797b00720c */ /* 0x000fc40003fc4070 */
[----:B------:R-:W-:Y:S01]  /*0dc0*/  ISETP.GT.U32.AND P4, PT, R123, R6, PT ;  /* 0x000000067b00720c */ /* 0x000fe20003f84070 */
[----:B------:R-:W-:Y:S01]  /*0dd0*/  IMAD.MOV R7, RZ, RZ, -R7 ;  /* 0x000000ffff077224 */ /* 0x000fe200078e0a07 */
[----:B------:R-:W-:Y:S01]  /*0de0*/  IABS R14, R11 ;  /* 0x0000000b000e7213 */ /* 0x000fe20000000000 */
[----:B------:R0:W-:Y:S01]  /*0df0*/  STL [R1+0x66c], R8 ;  /* 0x00066c0801007387 */ /* 0x0001e20000100800 */
[----:B------:R-:W-:Y:S01]  /*0e00*/  LOP3.LUT R36, R3, 0x3c, RZ, 0xfc, !PT ;  /* 0x0000003c03247812 */ /* 0x000fe200078efcff */
[----:B------:R-:W-:Y:S01]  /*0e10*/  IMAD R12, R123, R7, R12 ;  /* 0x000000077b0c7224 */ /* 0x000fe200078e020c */
[----:B------:R-:W-:Y:S01]  /*0e20*/  IABS R27, R34 ;  /* 0x00000022001b7213 */ /* 0x000fe20000000000 */
[----:B------:R-:W-:Y:S01]  /*0e30*/  IMAD.HI.U32 R5, R0, R14, RZ ;  /* 0x0000000e00057227 */ /* 0x000fe200078e00ff */
[----:B------:R-:W-:Y:S02]  /*0e40*/  IABS R29, R35 ;  /* 0x00000023001d7213 */ /* 0x000fe40000000000 */
[----:B------:R-:W-:Y:S01]  /*0e50*/  IABS R30, R36 ;  /* 0x00000024001e7213 */ /* 0x000fe20000000000 */
[--C-:B------:R-:W-:Y:S01]  /*0e60*/  @!P5 IMAD.IADD R122, R122, 0x1, -R123.reuse ;  /* 0x000000017a7ad824 */ /* 0x100fe200078e0a7b */
[----:B------:R-:W-:Y:S01]  /*0e70*/  ISETP.GE.AND P5, PT, R15, RZ, PT ;  /* 0x000000ff0f00720c */ /* 0x000fe20003fa6270 */
[----:B------:R-:W-:Y:S01]  /*0e80*/  @!P0 IMAD.IADD R10, R10, 0x1, -R123 ;  /* 0x000000010a0a8824 */ /* 0x000fe200078e0a7b */
[C---:B------:R-:W-:Y:S01]  /*0e90*/  LOP3.LUT R15, R3.reuse, 0xc, RZ, 0xfc, !PT ;  /* 0x0000000c030f7812 */ /* 0x040fe200078efcff */
[----:B------:R-:W-:Y:S01]  /*0ea0*/  IMAD.MOV R5, RZ, RZ, -R5 ;  /* 0x000000ffff057224 */ /* 0x000fe200078e0a05 */
[----:B------:R-:W-:Y:S01]  /*0eb0*/  ISETP.GE.AND P0, PT, R3, RZ, PT ;  /* 0x000000ff0300720c */ /* 0x000fe20003f06270 */
[--C-:B------:R-:W-:Y:S01]  /*0ec0*/  @!P6 IMAD.IADD R121, R121, 0x1, -R123.reuse ;  /* 0x000000017979e824 */ /* 0x100fe200078e0a7b */
[C---:B------:R-:W-:Y:S01]  /*0ed0*/  ISETP.GT.U32.AND P6, PT, R123.reuse, R12, PT ;  /* 0x0000000c7b00720c */ /* 0x040fe20003fc4070 */
[----:B------:R-:W-:Y:S01]  /*0ee0*/  @!P4 IMAD.IADD R6, R6, 0x1, -R123 ;  /* 0x000000010606c824 */ /* 0x000fe200078e0a7b */
[----:B------:R-:W-:Y:S01]  /*0ef0*/  IABS R9, R15 ;  /* 0x0000000f00097213 */ /* 0x000fe20000000000 */
[----:B------:R-:W-:Y:S01]  /*0f00*/  @!P1 IMAD.MOV R122, RZ, RZ, -R122 ;  /* 0x000000ffff7a9224 */ /* 0x000fe200078e0a7a */
[C---:B------:R-:W-:Y:S01]  /*0f10*/  ISETP.GT.U32.AND P1, PT, R123.reuse, R10, PT ;  /* 0x0000000a7b00720c */ /* 0x040fe20003f24070 */
[C---:B------:R-:W-:Y:S01]  /*0f20*/  IMAD R14, R123.reuse, R5, R14 ;  /* 0x000000057b0e7224 */ /* 0x040fe200078e020e */
[----:B------:R-:W-:Y:S01]  /*0f30*/  ISETP.GT.U32.AND P4, PT, R123, R6, PT ;  /* 0x000000067b00720c */ /* 0x000fe20003f84070 */
[----:B------:R-:W-:Y:S01]  /*0f40*/  IMAD.HI.U32 R5, R0, R16, RZ ;  /* 0x0000001000057227 */ /* 0x000fe200078e00ff */
[----:B------:R-:W-:Y:S01]  /*0f50*/  STL [R1+0x678], R122 ;  /* 0x0006787a01007387 */ /* 0x000fe20000100800 */
[----:B------:R-:W-:-:S02]  /*0f60*/  IABS R31, R37 ;  /* 0x00000025001f7213 */ /* 0x000fc40000000000 */
[----:B------:R-:W-:Y:S01]  /*0f70*/  IMAD.MOV R7, RZ, RZ, -R5 ;  /* 0x000000ffff077224 */ /* 0x000fe200078e0a05 */
[C---:B------:R-:W-:Y:S01]  /*0f80*/  LOP3.LUT R38, R3.reuse, 0x40, RZ, 0xfc, !PT ;  /* 0x0000004003267812 */ /* 0x040fe200078efcff */
[--C-:B------:R-:W-:Y:S01]  /*0f90*/  @!P6 IMAD.IADD R12, R12, 0x1, -R123.reuse ;  /* 0x000000010c0ce824 */ /* 0x100fe200078e0a7b */
[----:B------:R-:W-:Y:S01]  /*0fa0*/  LOP3.LUT R40, R3, 0x44, RZ, 0xfc, !PT ;  /* 0x0000004403287812 */ /* 0x000fe200078efcff */
[----:B------:R-:W-:Y:S01]  /*0fb0*/  IMAD R16, R123, R7, R16 ;  /* 0x000000077b107224 */ /* 0x000fe200078e0210 */
[----:B------:R-:W-:Y:S01]  /*0fc0*/  LOP3.LUT R39, R3, 0x42, RZ, 0xfc, !PT ;  /* 0x0000004203277812 */ /* 0x000fe200078efcff */
[--C-:B------:R-:W-:Y:S01]  /*0fd0*/  @!P1 IMAD.IADD R10, R10, 0x1, -R123.reuse ;  /* 0x000000010a0a9824 */ /* 0x100fe200078e0a7b */
[C---:B------:R-:W-:Y:S01]  /*0fe0*/  ISETP.GT.U32.AND P6, PT, R123.reuse, R12, PT ;  /* 0x0000000c7b00720c */ /* 0x040fe20003fc4070 */
[----:B------:R-:W-:Y:S01]  /*0ff0*/  @!P4 IMAD.IADD R6, R6, 0x1, -R123 ;  /* 0x000000010606c824 */ /* 0x000fe200078e0a7b */
[----:B------:R-:W-:Y:S01]  /*1000*/  ISETP.GT.U32.AND P1, PT, R123, R16, PT ;  /* 0x000000107b00720c */ /* 0x000fe20003f24070 */
[----:B------:R-:W-:Y:S01]  /*1010*/  IMAD.HI.U32 R5, R0, R9, RZ ;  /* 0x0000000900057227 */ /* 0x000fe200078e00ff */
[----:B------:R-:W-:-:S02]  /*1020*/  ISETP.GE.AND P4, PT, R17, RZ, PT ;  /* 0x000000ff1100720c */ /* 0x000fc40003f86270 */
[----:B------:R-:W-:Y:S01]  /*1030*/  IABS R32, R40 ;  /* 0x0000002800207213 */ /* 0x000fe20000000000 */
[----:B------:R-:W-:Y:S01]  /*1040*/  IMAD.MOV.U32 R2, RZ, RZ, R6 ;  /* 0x000000ffff027224 */ /* 0x000fe200078e0006 */
[C---:B------:R-:W-:Y:S01]  /*1050*/  LOP3.LUT R46, R3.reuse, 0x52, RZ, 0xfc, !PT ;  /* 0x00000052032e7812 */ /* 0x040fe200078efcff */
[----:B------:R-:W-:Y:S01]  /*1060*/  IMAD.MOV R6, RZ, RZ, -R5 ;  /* 0x000000ffff067224 */ /* 0x000fe200078e0a05 */
[----:B------:R-:W-:Y:S01]  /*1070*/  LOP3.LUT R45, R3, 0x50, RZ, 0xfc, !PT ;  /* 0x00000050032d7812 */ /* 0x000fe200078efcff */
[----:B------:R-:W-:Y:S01]  /*1080*/  VIADD R17, R4, 0xe ;  /* 0x0000000e04117836 */ /* 0x000fe20000000000 */
[----:B------:R-:W-:Y:S01]  /*1090*/  IABS R41, R46 ;  /* 0x0000002e00297213 */ /* 0x000fe20000000000 */
[----:B------:R-:W-:Y:S01]  /*10a0*/  IMAD R6, R123, R6, R9 ;  /* 0x000000067b067224 */ /* 0x000fe200078e0209 */
[C---:B------:R-:W-:Y:S01]  /*10b0*/  LOP3.LUT R47, R3.reuse, 0x54, RZ, 0xfc, !PT ;  /* 0x00000054032f7812 */ /* 0x040fe200078efcff */
[--C-:B------:R-:W-:Y:S01]  /*10c0*/  @!P1 IMAD.IADD R16, R16, 0x1, -R123.reuse ;  /* 0x0000000110109824 */ /* 0x100fe200078e0a7b */
[----:B------:R-:W-:Y:S01]  /*10d0*/  IABS R9, R17 ;  /* 0x0000001100097213 */ /* 0x000fe20000000000 */
[----:B0-----:R-:W-:Y:S01]  /*10e0*/  IMAD.MOV.U32 R8, RZ, RZ, R10 ;  /* 0x000000ffff087224 */ /* 0x001fe200078e000a */
[----:B------:R-:W-:Y:S01]  /*10f0*/  LOP3.LUT R48, R3, 0x56, RZ, 0xfc, !PT ;  /* 0x0000005603307812 */ /* 0x000fe200078efcff */
[----:B------:R-:W-:Y:S01]  /*1100*/  @!P6 IMAD.IADD R12, R12, 0x1, -R123 ;  /* 0x000000010c0ce824 */ /* 0x000fe200078e0a7b */
[C---:B------:R-:W-:Y:S01]  /*1110*/  ISETP.GT.U32.AND P6, PT, R123.reuse, R6, PT ;  /* 0x000000067b00720c */ /* 0x040fe20003fc4070 */
[----:B------:R-:W-:Y:S01]  /*1120*/  @!P5 IMAD.MOV R8, RZ, RZ, -R8 ;  /* 0x000000ffff08d224 */ /* 0x000fe200078e0a08 */
[C---:B------:R-:W-:Y:S01]  /*1130*/  ISETP.GT.U32.AND P5, PT, R123.reuse, R16, PT ;  /* 0x000000107b00720c */ /* 0x040fe20003fa4070 */
[----:B------:R-:W-:Y:S01]  /*1140*/  @!P0 IMAD.MOV R121, RZ, RZ, -R121 ;  /* 0x000000ffff798224 */ /* 0x000fe200078e0a79 */
[----:B------:R-:W-:Y:S01]  /*1150*/  ISETP.GT.U32.AND P0, PT, R123, R14, PT ;  /* 0x0000000e7b00720c */ /* 0x000fe20003f04070 */
[----:B------:R-:W-:Y:S01]  /*1160*/  IMAD.HI.U32 R5, R0, R9, RZ ;  /* 0x0000000900057227 */ /* 0x000fe200078e00ff */
[----:B------:R-:W-:-:S02]  /*1170*/  LOP3.LUT R49, R3, 0x58, RZ, 0xfc, !PT ;  /* 0x0000005803317812 */ /* 0x000fc400078efcff */
[C---:B------:R-:W-:Y:S01]  /*1180*/  LOP3.LUT R51, R3.reuse, 0x5c, RZ, 0xfc, !PT ;  /* 0x0000005c03337812 */ /* 0x040fe200078efcff */
[----:B------:R-:W-:Y:S01]  /*1190*/  IMAD.MOV R10, RZ, RZ, -R5 ;  /* 0x000000ffff0a7224 */ /* 0x000fe200078e0a05 */
[----:B------:R-:W-:Y:S01]  /*11a0*/  LOP3.LUT R50, R3, 0x5a, RZ, 0xfc, !PT ;  /* 0x0000005a03327812 */ /* 0x000fe200078efcff */
[----:B------:R-:W-:Y:S01]  /*11b0*/  @!P3 IMAD.MOV R2, RZ, RZ, -R2 ;  /* 0x000000ffff02b224 */ /* 0x000fe200078e0a02 */
[----:B------:R-:W-:Y:S01]  /*11c0*/  ISETP.GE.AND P3, PT, R11, RZ, PT ;  /* 0x000000ff0b00720c */ /* 0x000fe20003f66270 */
[C---:B------:R-:W-:Y:S01]  /*11d0*/  IMAD R10, R123.reuse, R10, R9 ;  /* 0x0000000a7b0a7224 */ /* 0x040fe200078e0209 */
[----:B------:R-:W-:Y:S01]  /*11e0*/  IABS R11, R19 ;  /* 0x00000013000b7213 */ /* 0x000fe20000000000 */
[--C-:B------:R-:W-:Y:S01]  /*11f0*/  @!P6 IMAD.IADD R6, R6, 0x1, -R123.reuse ;  /* 0x000000010606e824 */ /* 0x100fe200078e0a7b */
[----:B------:R0:W-:Y:S01]  /*1200*/  STL [R1+0x24], R2 ;  /* 0x0000240201007387 */ /* 0x0001e20000100800 */
[--C-:B------:R-:W-:Y:S01]  /*1210*/  @!P5 IMAD.IADD R16, R16, 0x1, -R123.reuse ;  /* 0x000000011010d824 */ /* 0x100fe200078e0a7b */
[C---:B------:R-:W-:Y:S01]  /*1220*/  ISETP.GT.U32.AND P5, PT, R123.reuse, R10, PT ;  /* 0x0000000a7b00720c */ /* 0x040fe20003fa4070 */
[----:B------:R-:W-:Y:S01]  /*1230*/  @!P0 IMAD.IADD R14, R14, 0x1, -R123 ;  /* 0x000000010e0e8824 */ /* 0x000fe200078e0a7b */
[----:B------:R-:W-:Y:S01]  /*1240*/  ISETP.GT.U32.AND P6, PT, R123, R6, PT ;  /* 0x000000067b00720c */ /* 0x000fe20003fc4070 */
[C---:B------:R-:W-:Y:S01]  /*1250*/  IMAD.HI.U32 R5, R0.reuse, R18, RZ ;  /* 0x0000001200057227 */ /* 0x040fe200078e00ff */
[----:B------:R-:W-:Y:S01]  /*1260*/  ISETP.GE.AND P0, PT, R13, RZ, PT ;  /* 0x000000ff0d00720c */ /* 0x000fe20003f06270 */
[----:B------:R1:W-:Y:S01]  /*1270*/  STL [R1+0x20], R8 ;  /* 0x0000200801007387 */ /* 0x0003e20000100800 */
[----:B------:R-:W-:Y:S01]  /*1280*/  ISETP.GT.U32.AND P1, PT, R123, R14, PT ;  /* 0x0000000e7b00720c */ /* 0x000fe20003f24070 */
[----:B------:R-:W-:Y:S01]  /*1290*/  IMAD.HI.U32 R7, R0, R11, RZ ;  /* 0x0000000b00077227 */ /* 0x000fe200078e00ff */
[----:B------:R-:W-:-:S02]  /*12a0*/  IABS R13, R23 ;  /* 0x00000017000d7213 */ /* 0x000fc40000000000 */
[----:B------:R-:W-:Y:S01]  /*12b0*/  IABS R44, R51 ;  /* 0x00000033002c7213 */ /* 0x000fe20000000000 */
[----:B0-----:R-:W-:Y:S01]  /*12c0*/  IMAD.MOV.U32 R2, RZ, RZ, R12 ;  /* 0x000000ffff027224 */ /* 0x001fe200078e000c */
[----:B------:R-:W-:Y:S01]  /*12d0*/  IABS R43, R50 ;  /* 0x00000032002b7213 */ /* 0x000fe20000000000 */
[----:B------:R-:W-:Y:S01]  /*12e0*/  IMAD.MOV R5, RZ, RZ, -R5 ;  /* 0x000000ffff057224 */ /* 0x000fe200078e0a05 */
[C---:B------:R-:W-:Y:S01]  /*12f0*/  LOP3.LUT R52, R3.reuse, 0x60, RZ, 0xfc, !PT ;  /* 0x0000006003347812 */ /* 0x040fe200078efcff */
[----:B------:R-:W-:Y:S01]  /*1300*/  IMAD.MOV R12, RZ, RZ, -R7 ;  /* 0x000000ffff0c7224 */ /* 0x000fe200078e0a07 */
[----:B------:R-:W-:Y:S01]  /*1310*/  LOP3.LUT R53, R3, 0x68, RZ, 0xfc, !PT ;  /* 0x0000006803357812 */ /* 0x000fe200078efcff */
[----:B------:R-:W-:Y:S01]  /*1320*/  IMAD R18, R123, R5, R18 ;  /* 0x000000057b127224 */ /* 0x000fe200078e0212 */
[----:B------:R-:W-:Y:S01]  /*1330*/  LOP3.LUT R54, R3, 0x6a, RZ, 0xfc, !PT ;  /* 0x0000006a03367812 */ /* 0x000fe200078efcff */
[----:B------:R-:W-:Y:S01]  /*1340*/  IMAD R12, R123, R12, R11 ;  /* 0x0000000c7b0c7224 */ /* 0x000fe200078e020b */
[----:B------:R-:W-:Y:S01]  /*1350*/  IABS R11, R22 ;  /* 0x00000016000b7213 */ /* 0x000fe20000000000 */
[----:B------:R-:W-:Y:S01]  /*1360*/  @!P4 IMAD.MOV R2, RZ, RZ, -R2 ;  /* 0x000000ffff02c224 */ /* 0x000fe200078e0a02 */
[----:B------:R-:W-:Y:S01]  /*1370*/  ISETP.GE.AND P4, PT, R15, RZ, PT ;  /* 0x000000ff0f00720c */ /* 0x000fe20003f86270 */
[--C-:B------:R-:W-:Y:S01]  /*1380*/  @!P5 IMAD.IADD R10, R10, 0x1, -R123.reuse ;  /* 0x000000010a0ad824 */ /* 0x100fe200078e0a7b */
[----:B------:R-:W-:Y:S01]  /*1390*/  ISETP.GT.U32.AND P5, PT, R123, R18, PT ;  /* 0x000000127b00720c */ /* 0x000fe20003fa4070 */
[--C-:B------:R-:W-:Y:S01]  /*13a0*/  @!P6 IMAD.IADD R6, R6, 0x1, -R123.reuse ;  /* 0x000000010606e824 */ /* 0x100fe200078e0a7b */
[----:B------:R-:W-:Y:S01]  /*13b0*/  LOP3.LUT R15, R3, 0x14, RZ, 0xfc, !PT ;  /* 0x00000014030f7812 */ /* 0x000fe200078efcff */
[----:B------:R-:W-:Y:S01]  /*13c0*/  @!P1 IMAD.IADD R14, R14, 0x1, -R123 ;  /* 0x000000010e0e9824 */ /* 0x000fe200078e0a7b */
[----:B------:R-:W-:Y:S01]  /*13d0*/  ISETP.GT.U32.AND P6, PT, R123, R12, PT ;  /* 0x0000000c7b00720c */ /* 0x000fe20003fc4070 */
[----:B------:R0:W-:Y:S01]  /*13e0*/  STL [R1+0x1c], R2 ;  /* 0x00001c0201007387 */ /* 0x0001e20000100800 */
[----:B------:R-:W-:Y:S01]  /*13f0*/  ISETP.GE.AND P1, PT, R17, RZ, PT ;  /* 0x000000ff1100720c */ /* 0x000fe20003f26270 */
[----:B-1----:R-:W-:Y:S01]  /*1400*/  IMAD.MOV.U32 R8, RZ, RZ, R14 ;  /* 0x000000ffff087224 */ /* 0x002fe200078e000e */
[----:B------:R-:W-:Y:S01]  /*1410*/  IABS R20, R15 ;  /* 0x0000000f00147213 */ /* 0x000fe20000000000 */
[----:B------:R-:W-:Y:S01]  /*1420*/  IMAD.HI.U32 R28, R0, R31, RZ ;  /* 0x0000001f001c7227 */ /* 0x000fe200078e00ff */
[----:B------:R-:W-:-:S02]  /*1430*/  LOP3.LUT R17, R3, 0x16, RZ, 0xfc, !PT ;  /* 0x0000001603117812 */ /* 0x000fc400078efcff */
[C---:B------:R-:W-:Y:S01]  /*1440*/  LOP3.LUT R57, R3.reuse, 0x6c, RZ, 0xfc, !PT ;  /* 0x0000006c03397812 */ /* 0x040fe200078efcff */
[----:B------:R-:W-:Y:S01]  /*1450*/  IMAD.HI.U32 R5, R0, R20, RZ ;  /* 0x0000001400057227 */ /* 0x000fe200078e00ff */
[----:B------:R-:W-:Y:S02]  /*1460*/  IABS R9, R17 ;  /* 0x0000001100097213 */ /* 0x000fe40000000000 */
[C---:B------:R-:W-:Y:S01]  /*1470*/  LOP3.LUT R59, R3.reuse, 0x70, RZ, 0xfc, !PT ;  /* 0x00000070033b7812 */ /* 0x040fe200078efcff */
[----:B0-----:R-:W-:Y:S01]  /*1480*/  IMAD.MOV.U32 R2, RZ, RZ, R16 ;  /* 0x000000ffff027224 */ /* 0x001fe200078e0010 */
[C---:B------:R-:W-:Y:S01]  /*1490*/  LOP3.LUT R16, R3.reuse, 0x1c, RZ, 0xfc, !PT ;  /* 0x0000001c03107812 */ /* 0x040fe200078efcff */
[----:B------:R-:W-:Y:S01]  /*14a0*/  @!P3 IMAD.MOV R8, RZ, RZ, -R8 ;  /* 0x000000ffff08b224 */ /* 0x000fe200078e0a08 */
[----:B------:R-:W-:Y:S01]  /*14b0*/  LOP3.LUT R60, R3, 0x72, RZ, 0xfc, !PT ;  /* 0x00000072033c7812 */ /* 0x000fe200078efcff */
[----:B------:R-:W-:Y:S01]  /*14c0*/  @!P5 IMAD.IADD R18, R18, 0x1, -R123 ;  /* 0x000000011212d824 */ /* 0x000fe200078e0a7b */
[C---:B------:R-:W-:Y:S01]  /*14d0*/  ISETP.GT.U32.AND P5, PT, R123.reuse, R10, PT ;  /* 0x0000000a7b00720c */ /* 0x040fe20003fa4070 */
[----:B------:R-:W-:Y:S01]  /*14e0*/  @!P0 IMAD.MOV R2, RZ, RZ, -R2 ;  /* 0x000000ffff028224 */ /* 0x000fe200078e0a02 */
[----:B------:R-:W-:Y:S01]  /*14f0*/  STL [R1+0x18], R8 ;  /* 0x0000180801007387 */ /* 0x000fe20000100800 */
[----:B------:R-:W-:Y:S01]  /*1500*/  IMAD.MOV R7, RZ, RZ, -R5 ;  /* 0x000000ffff077224 */ /* 0x000fe200078e0a05 */
[----:B------:R-:W-:Y:S01]  /*1510*/  ISETP.GT.U32.AND P0, PT, R123, R18, PT ;  /* 0x000000127b00720c */ /* 0x000fe20003f04070 */
[----:B------:R-:W-:Y:S01]  /*1520*/  @!P6 IMAD.IADD R12, R12, 0x1, -R123 ;  /* 0x000000010c0ce824 */ /* 0x000fe200078e0a7b */
[----:B------:R0:W-:Y:S01]  /*1530*/  STL [R1+0x14], R2 ;  /* 0x0000140201007387 */ /* 0x0001e20000100800 */
[----:B------:R-:W-:Y:S01]  /*1540*/  IMAD.HI.U32 R5, R0, R9, RZ ;  /* 0x0000000900057227 */ /* 0x000fe200078e00ff */
[----:B------:R-:W-:-:S02]  /*1550*/  ISETP.GE.AND P6, PT, R19, RZ, PT ;  /* 0x000000ff1300720c */ /* 0x000fc40003fc6270 */
[C---:B------:R-:W-:Y:S01]  /*1560*/  ISETP.GT.U32.AND P3, PT, R123.reuse, R12, PT ;  /* 0x0000000c7b00720c */ /* 0x040fe20003f64070 */
[----:B------:R-:W-:Y:S01]  /*1570*/  IMAD R20, R123, R7, R20 ;  /* 0x000000077b147224 */ /* 0x000fe200078e0214 */
[----:B------:R-:W-:Y:S01]  /*1580*/  IABS R55, R59 ;  /* 0x0000003b00377213 */ /* 0x000fe20000000000 */
[----:B------:R-:W-:Y:S01]  /*1590*/  IMAD.MOV R14, RZ, RZ, -R5 ;  /* 0x000000ffff0e7224 */ /* 0x000fe200078e0a05 */
[----:B------:R-:W-:Y:S01]  /*15a0*/  IABS R56, R60 ;  /* 0x0000003c00387213 */ /* 0x000fe20000000000 */
[----:B------:R-:W-:Y:S01]  /*15b0*/  IMAD.HI.U32 R7, R0, R11, RZ ;  /* 0x0000000b00077227 */ /* 0x000fe200078e00ff */
[C---:B------:R-:W-:Y:S02]  /*15c0*/  LOP3.LUT R61, R3.reuse, 0x74, RZ, 0xfc, !PT ;  /* 0x00000074033d7812 */ /* 0x040fe400078efcff */
[C---:B------:R-:W-:Y:S01]  /*15d0*/  LOP3.LUT R63, R3.reuse, 0x7a, RZ, 0xfc, !PT ;  /* 0x0000007a033f7812 */ /* 0x040fe200078efcff */
[----:B0-----:R-:W-:Y:S01]  /*15e0*/  IMAD.MOV.U32 R2, RZ, RZ, R6 ;  /* 0x000000ffff027224 */ /* 0x001fe200078e0006 */
[----:B------:R-:W-:Y:S01]  /*15f0*/  LOP3.LUT R67, R3, 0x7c, RZ, 0xfc, !PT ;  /* 0x0000007c03437812 */ /* 0x000fe200078efcff */
[----:B------:R-:W-:Y:S01]  /*1600*/  IMAD R9, R123, R14, R9 ;  /* 0x0000000e7b097224 */ /* 0x000fe200078e0209 */
[----:B------:R-:W-:Y:S01]  /*1610*/  LOP3.LUT R62, R3, 0x78, RZ, 0xfc, !PT ;  /* 0x00000078033e7812 */ /* 0x000fe200078efcff */
[----:B------:R-:W-:Y:S01]  /*1620*/  @!P4 IMAD.MOV R2, RZ, RZ, -R2 ;  /* 0x000000ffff02c224 */ /* 0x000fe200078e0a02 */
[----:B------:R-:W-:Y:S01]  /*1630*/  ISETP.GT.U32.AND P4, PT, R123, R20, PT ;  /* 0x000000147b00720c */ /* 0x000fe20003f84070 */
[----:B------:R-:W-:Y:S01]  /*1640*/  IMAD.MOV R6, RZ, RZ, -R7 ;  /* 0x000000ffff067224 */ /* 0x000fe200078e0a07 */
[----:B------:R-:W-:Y:S01]  /*1650*/  LOP3.LUT R68, R3, 0x80, RZ, 0xfc, !PT ;  /* 0x0000008003447812 */ /* 0x000fe200078efcff */
[----:B------:R-:W-:Y:S01]  /*1660*/  @!P5 IMAD.IADD R10, R10, 0x1, -R123 ;  /* 0x000000010a0ad824 */ /* 0x000fe200078e0a7b */
[C---:B------:R-:W-:Y:S01]  /*1670*/  ISETP.GT.U32.AND P5, PT, R123.reuse, R9, PT ;  /* 0x000000097b00720c */ /* 0x040fe20003fa4070 */
[----:B------:R-:W-:Y:S01]  /*1680*/  IMAD R6, R123, R6, R11 ;  /* 0x000000067b067224 */ /* 0x000fe200078e020b */
[----:B------:R0:W-:Y:S01]  /*1690*/  STL [R1+0x10], R2 ;  /* 0x0000100201007387 */ /* 0x0001e20000100800 */
[----:B------:R-:W-:Y:S01]  /*16a0*/  @!P3 IMAD.IADD R12, R12, 0x1, -R123 ;  /* 0x000000010c0cb824 */ /* 0x000fe200078e0a7b */
[----:B------:R-:W-:Y:S01]  /*16b0*/  LOP3.LUT R69, R3, 0x82, RZ, 0xfc, !PT ;  /* 0x0000008203457812 */ /* 0x000fe200078efcff */
[----:B------:R-:W-:Y:S01]  /*16c0*/  IMAD.MOV.U32 R7, RZ, RZ, R13 ;  /* 0x000000ffff077224 */ /* 0x000fe200078e000d */
[----:B------:R-:W-:Y:S01]  /*16d0*/  ISETP.GT.U32.AND P3, PT, R123, R6, PT ;  /* 0x000000067b00720c */ /* 0x000fe20003f64070 */
[----:B------:R-:W-:Y:S01]  /*16e0*/  @!P0 IMAD.IADD R18, R18, 0x1, -R123 ;  /* 0x0000000112128824 */ /* 0x000fe200078e0a7b */
[----:B------:R-:W-:Y:S01]  /*16f0*/  ISETP.GE.AND P0, PT, R21, RZ, PT ;  /* 0x000000ff1500720c */ /* 0x000fe20003f06270 */
[----:B------:R-:W-:Y:S01]  /*1700*/  IMAD.HI.U32 R5, R0, R7, RZ ;  /* 0x0000000700057227 */ /* 0x000fe200078e00ff */
[----:B------:R-:W-:-:S02]  /*1710*/  LOP3.LUT R21, R3, 0x26, RZ, 0xfc, !PT ;  /* 0x0000002603157812 */ /* 0x000fc400078efcff */
[----:B------:R-:W-:Y:S01]  /*1720*/  LOP3.LUT R70, R3, 0x84, RZ, 0xfc, !PT ;  /* 0x0000008403467812 */ /* 0x000fe200078efcff */
[----:B------:R-:W-:Y:S01]  /*1730*/  @!P4 IMAD.IADD R20, R20, 0x1, -R123 ;  /* 0x000000011414c824 */ /* 0x000fe200078e0a7b */
[----:B------:R-:W-:Y:S01]  /*1740*/  ISETP.GE.AND P4, PT, R15, RZ, PT ;  /* 0x000000ff0f00720c */ /* 0x000fe20003f86270 */
[----:B0-----:R-:W-:Y:S01]  /*1750*/  IMAD.MOV.U32 R2, RZ, RZ, R10 ;  /* 0x000000ffff027224 */ /* 0x001fe200078e000a */
[----:B------:R-:W-:Y:S01]  /*1760*/  IABS R66, R70 ;  /* 0x0000004600427213 */ /* 0x000fe20000000000 */
[----:B------:R-:W-:Y:S01]  /*1770*/  IMAD.MOV R14, RZ, RZ, -R5 ;  /* 0x000000ffff0e7224 */ /* 0x000fe200078e0a05 */
[----:B------:R-:W-:Y:S01]  /*1780*/  IABS R5, R16 ;  /* 0x0000001000057213 */ /* 0x000fe20000000000 */
[----:B------:R-:W-:Y:S01]  /*1790*/  @!P5 IMAD.IADD R9, R9, 0x1, -R123 ;  /* 0x000000010909d824 */ /* 0x000fe200078e0a7b */
[----:B------:R-:W-:Y:S01]  /*17a0*/  ISETP.GT.U32.AND P5, PT, R123, R20, PT ;  /* 0x000000147b00720c */ /* 0x000fe20003fa4070 */
[----:B------:R-:W-:Y:S01]  /*17b0*/  @!P1 IMAD.MOV R2, RZ, RZ, -R2 ;  /* 0x000000ffff029224 */ /* 0x000fe200078e0a02 */
[----:B------:R-:W-:Y:S01]  /*17c0*/  LOP3.LUT R71, R3, 0x86, RZ, 0xfc, !PT ;  /* 0x0000008603477812 */ /* 0x000fe200078efcff */
[C---:B------:R-:W-:Y:S01]  /*17d0*/  IMAD R11, R123.reuse, R14, R7 ;  /* 0x0000000e7b0b7224 */ /* 0x040fe200078e0207 */
[----:B------:R-:W-:Y:S01]  /*17e0*/  ISETP.GT.U32.AND P1, PT, R123, R9, PT ;  /* 0x000000097b00720c */ /* 0x000fe20003f24070 */
[----:B------:R-:W-:Y:S01]  /*17f0*/  IMAD.MOV.U32 R8, RZ, RZ, R12 ;  /* 0x000000ffff087224 */ /* 0x000fe200078e000c */
[----:B------:R0:W-:Y:S01]  /*1800*/  STL [R1+0xc], R2 ;  /* 0x00000c0201007387 */ /* 0x0001e20000100800 */
[----:B------:R-:W-:Y:S01]  /*1810*/  @!P3 IMAD.IADD R6, R6, 0x1, -R123 ;  /* 0x000000010606b824 */ /* 0x000fe200078e0a7b */
[C---:B------:R-:W-:Y:S01]  /*1820*/  LOP3.LUT R72, R3.reuse, 0x8c, RZ, 0xfc, !PT ;  /* 0x0000008c03487812 */ /* 0x040fe200078efcff */
[----:B------:R-:W-:Y:S01]  /*1830*/  IMAD.MOV.U32 R7, RZ, RZ, R5 ;  /* 0x000000ffff077224 */ /* 0x000fe200078e0005 */
[----:B------:R-:W-:Y:S01]  /*1840*/  LOP3.LUT R76, R3, 0x90, RZ, 0xfc, !PT ;  /* 0x00000090034c7812 */ /* 0x000fe200078efcff */
[----:B------:R-:W-:Y:S01]  /*1850*/  @!P6 IMAD.MOV R8, RZ, RZ, -R8 ;  /* 0x000000ffff08e224 */ /* 0x000fe200078e0a08 */
[C---:B------:R-:W-:Y:S01]  /*1860*/  ISETP.GT.U32.AND P6, PT, R123.reuse, R11, PT ;  /* 0x0000000b7b00720c */ /* 0x040fe20003fc4070 */
[----:B------:R-:W-:Y:S01]  /*1870*/  IMAD.HI.U32 R5, R0, R7, RZ ;  /* 0x0000000700057227 */ /* 0x000fe200078e00ff */
[----:B------:R-:W-:-:S02]  /*1880*/  ISETP.GT.U32.AND P3, PT, R123, R6, PT ;  /* 0x000000067b00720c */ /* 0x000fc40003f64070 */
[----:B------:R-:W-:Y:S01]  /*1890*/  STL [R1+0x8], R8 ;  /* 0x0000080801007387 */ /* 0x000fe20000100800 */
[----:B0-----:R-:W-:Y:S01]  /*18a0*/  IMAD.MOV.U32 R2, RZ, RZ, R18 ;  /* 0x000000ffff027224 */ /* 0x001fe200078e0012 */
[----:B------:R-:W-:Y:S01]  /*18b0*/  LOP3.LUT R77, R3, 0x92, RZ, 0xfc, !PT ;  /* 0x00000092034d7812 */ /* 0x000fe200078efcff */
[----:B------:R-:W-:Y:S01]  /*18c0*/  @!P5 IMAD.IADD R20, R20, 0x1, -R123 ;  /* 0x000000011414d824 */ /* 0x000fe200078e0a7b */
[----:B------:R-:W-:Y:S01]  /*18d0*/  ISETP.GE.AND P5, PT, R22, RZ, PT ;  /* 0x000000ff1600720c */ /* 0x000fe20003fa6270 */
[----:B------:R-:W-:Y:S01]  /*18e0*/  @!P0 IMAD.MOV R2, RZ, RZ, -R2 ;  /* 0x000000ffff028224 */ /* 0x000fe200078e0a02 */
[----:B------:R-:W-:Y:S01]  /*18f0*/  ISETP.GE.AND P0, PT, R17, RZ, PT ;  /* 0x000000ff1100720c */ /* 0x000fe20003f06270 */
[----:B------:R-:W-:Y:S01]  /*1900*/  IMAD.MOV R12, RZ, RZ, -R5 ;  /* 0x000000ffff0c7224 */ /* 0x000fe200078e0a05 */
[----:B------:R-:W-:Y:S01]  /*1910*/  IABS R17, R21 ;  /* 0x0000001500117213 */ /* 0x000fe20000000000 */
[----:B------:R-:W-:Y:S01]  /*1920*/  VIADD R19, R4, 0x1e ;  /* 0x0000001e04137836 */ /* 0x000fe20000000000 */
[----:B------:R0:W-:Y:S01]  /*1930*/  STL [R1+0x4], R2 ;  /* 0x0000040201007387 */ /* 0x0001e20000100800 */
[----:B------:R-:W-:Y:S01]  /*1940*/  IMAD R12, R123, R12, R7 ;  /* 0x0000000c7b0c7224 */ /* 0x000fe200078e0207 */
[----:B------:R-:W-:Y:S01]  /*1950*/  LOP3.LUT R7, R3, 0x20, RZ, 0xfc, !PT ;  /* 0x0000002003077812 */ /* 0x000fe200078efcff */
[--C-:B------:R-:W-:Y:S01]  /*1960*/  @!P6 IMAD.IADD R11, R11, 0x1, -R123.reuse ;  /* 0x000000010b0be824 */ /* 0x100fe200078e0a7b */
[----:B------:R-:W-:Y:S01]  /*1970*/  IABS R13, R19 ;  /* 0x00000013000d7213 */ /* 0x000fe20000000000 */
[--C-:B------:R-:W-:Y:S01]  /*1980*/  @!P3 IMAD.IADD R6, R6, 0x1, -R123.reuse ;  /* 0x000000010606b824 */ /* 0x100fe200078e0a7b */
[----:B------:R-:W-:Y:S01]  /*1990*/  ISETP.GE.AND P3, PT, R16, RZ, PT ;  /* 0x000000ff1000720c */ /* 0x000fe20003f66270 */
[----:B------:R-:W-:Y:S01]  /*19a0*/  @!P1 IMAD.IADD R9, R9, 0x1, -R123 ;  /* 0x0000000109099824 */ /* 0x000fe200078e0a7b */
[----:B------:R-:W-:Y:S01]  /*19b0*/  ISETP.GT.U32.AND P6, PT, R123, R11, PT ;  /* 0x0000000b7b00720c */ /* 0x000fe20003fc4070 */
[----:B------:R-:W-:Y:S01]  /*19c0*/  IMAD.MOV.U32 R10, RZ, RZ, R6 ;  /* 0x000000ffff0a7224 */ /* 0x000fe200078e0006 */
[----:B------:R-:W-:Y:S01]  /*19d0*/  ISETP.GE.AND P1, PT, R23, RZ, PT ;  /* 0x000000ff1700720c */ /* 0x000fe20003f26270 */
[----:B0-----:R-:W-:Y:S01]  /*19e0*/  IMAD.MOV.U32 R2, RZ, RZ, R20 ;  /* 0x000000ffff027224 */ /* 0x001fe200078e0014 */
[C---:B------:R-:W-:Y:S01]  /*19f0*/  LOP3.LUT R16, R3.reuse, 0x22, RZ, 0xfc, !PT ;  /* 0x0000002203107812 */ /* 0x040fe200078efcff */
[----:B------:R-:W-:Y:S01]  /*1a00*/  IMAD.HI.U32 R5, R0, R13, RZ ;  /* 0x0000000d00057227 */ /* 0x000fe200078e00ff */
[----:B------:R-:W-:-:S02]  /*1a10*/  LOP3.LUT R20, R3, 0x24, RZ, 0xfc, !PT ;  /* 0x0000002403147812 */ /* 0x000fc400078efcff */
[----:B------:R-:W-:Y:S01]  /*1a20*/  IABS R15, R16 ;  /* 0x00000010000f7213 */ /* 0x000fe20000000000 */
[----:B------:R-:W-:Y:S01]  /*1a30*/  @!P4 IMAD.MOV R2, RZ, RZ, -R2 ;  /* 0x000000ffff02c224 */ /* 0x000fe200078e0a02 */
[----:B------:R-:W-:Y:S01]  /*1a40*/  ISETP.GT.U32.AND P4, PT, R123, R12, PT ;  /* 0x0000000c7b00720c */ /* 0x000fe20003f84070 */
[----:B------:R-:W-:Y:S01]  /*1a50*/  @!P5 IMAD.MOV R10, RZ, RZ, -R10 ;  /* 0x000000ffff0ad224 */ /* 0x000fe200078e0a0a */
[----:B------:R-:W-:Y:S01]  /*1a60*/  ISETP.GE.AND P5, PT, R7, RZ, PT ;  /* 0x000000ff0700720c */ /* 0x000fe20003fa6270 */
[----:B------:R-:W-:Y:S01]  /*1a70*/  IMAD.MOV R14, RZ, RZ, -R5 ;  /* 0x000000ffff0e7224 */ /* 0x000fe200078e0a05 */
[----:B------:R-:W-:Y:S01]  /*1a80*/  IABS R7, R7 ;  /* 0x0000000700077213 */ /* 0x000fe20000000000 */
[----:B------:R-:W-:Y:S01]  /*1a90*/  @!P6 IMAD.IADD R11, R11, 0x1, -R123 ;  /* 0x000000010b0be824 */ /* 0x000fe200078e0a7b */
[----:B------:R-:W-:Y:S01]  /*1aa0*/  LOP3.LUT R22, R3, 0x28, RZ, 0xfc, !PT ;  /* 0x0000002803167812 */ /* 0x000fe200078efcff */
[----:B------:R-:W-:Y:S01]  /*1ab0*/  IMAD R13, R123, R14, R13 ;  /* 0x0000000e7b0d7224 */ /* 0x000fe200078e020d */
[----:B------:R-:W-:Y:S01]  /*1ac0*/  LOP3.LUT R23, R3, 0x2a, RZ, 0xfc, !PT ;  /* 0x0000002a03177812 */ /* 0x000fe200078efcff */
[----:B------:R-:W-:Y:S01]  /*1ad0*/  IMAD.MOV.U32 R14, RZ, RZ, R7 ;  /* 0x000000ffff0e7224 */ /* 0x000fe200078e0007 */
[----:B------:R-:W-:Y:S01]  /*1ae0*/  IABS R7, R20 ;  /* 0x0000001400077213 */ /* 0x000fe20000000000 */
[----:B------:R-:W-:Y:S01]  /*1af0*/  @!P1 IMAD.MOV R11, RZ, RZ, -R11 ;  /* 0x000000ffff0b9224 */ /* 0x000fe200078e0a0b */
[C---:B------:R-:W-:Y:S01]  /*1b00*/  ISETP.GT.U32.AND P6, PT, R123.reuse, R13, PT ;  /* 0x0000000d7b00720c */ /* 0x040fe20003fc4070 */
[----:B------:R-:W-:Y:S01]  /*1b10*/  @!P4 IMAD.IADD R12, R12, 0x1, -R123 ;  /* 0x000000010c0cc824 */ /* 0x000fe200078e0a7b */
[----:B------:R-:W-:Y:S01]  /*1b20*/  ISETP.GE.AND P1, PT, R16, RZ, PT ;  /* 0x000000ff1000720c */ /* 0x000fe20003f26270 */
[C---:B------:R-:W-:Y:S01]  /*1b30*/  IMAD.HI.U32 R5, R0.reuse, R14, RZ ;  /* 0x0000000e00057227 */ /* 0x040fe200078e00ff */
[----:B------:R-:W-:Y:S01]  /*1b40*/  IABS R18, R22 ;  /* 0x0000001600127213 */ /* 0x000fe20000000000 */
[----:B------:R0:W-:Y:S01]  /*1b50*/  STL [R1+0x64c], R2 ;  /* 0x00064c0201007387 */ /* 0x0001e20000100800 */
[----:B------:R-:W-:Y:S01]  /*1b60*/  ISETP.GT.U32.AND P4, PT, R123, R12, PT ;  /* 0x0000000c7b00720c */ /* 0x000fe20003f84070 */
[----:B------:R-:W-:Y:S01]  /*1b70*/  IMAD.MOV R6, RZ, RZ, -R5 ;  /* 0x000000ffff067224 */ /* 0x000fe200078e0a05 */
[----:B------:R-:W-:Y:S01]  /*1b80*/  IABS R73, R77 ;  /* 0x0000004d00497213 */ /* 0x000fe20000000000 */
[----:B------:R-:W-:Y:S01]  /*1b90*/  IMAD.HI.U32 R5, R0, R15, RZ ;  /* 0x0000000f00057227 */ /* 0x000fe200078e00ff */
[----:B------:R-:W-:-:S02]  /*1ba0*/  LOP3.LUT R78, R3, 0x94, RZ, 0xfc, !PT ;  /* 0x00000094034e7812 */ /* 0x000fc400078efcff */
[----:B------:R-:W-:Y:S01]  /*1bb0*/  LOP3.LUT R79, R3, 0x96, RZ, 0xfc, !PT ;  /* 0x00000096034f7812 */ /* 0x000fe200078efcff */
[----:B------:R-:W-:Y:S01]  /*1bc0*/  IMAD R14, R123, R6, R14 ;  /* 0x000000067b0e7224 */ /* 0x000fe200078e020e */
[----:B------:R-:W-:Y:S01]  /*1bd0*/  IABS R74, R78 ;  /* 0x0000004e004a7213 */ /* 0x000fe20000000000 */
[----:B------:R-:W-:Y:S01]  /*1be0*/  @!P6 IMAD.IADD R13, R13, 0x1, -R123 ;  /* 0x000000010d0de824 */ /* 0x000fe200078e0a7b */
[----:B------:R-:W-:Y:S01]  /*1bf0*/  IABS R75, R79 ;  /* 0x0000004f004b7213 */ /* 0x000fe20000000000 */
[----:B------:R-:W-:Y:S01]  /*1c00*/  IMAD.MOV R16, RZ, RZ, -R5 ;  /* 0x000000ffff107224 */ /* 0x000fe200078e0a05 */
[----:B------:R-:W-:Y:S01]  /*1c10*/  LOP3.LUT R82, R3, 0x9a, RZ, 0xfc, !PT ;  /* 0x0000009a03527812 */ /* 0x000fe200078efcff */
[----:B------:R-:W-:Y:S01]  /*1c20*/  @!P4 IMAD.IADD R12, R12, 0x1, -R123 ;  /* 0x000000010c0cc824 */ /* 0x000fe200078e0a7b */
[C---:B------:R-:W-:Y:S01]  /*1c30*/  ISETP.GT.U32.AND P4, PT, R123.reuse, R14, PT ;  /* 0x0000000e7b00720c */ /* 0x040fe20003f84070 */
[----:B------:R-:W-:Y:S01]  /*1c40*/  IMAD.HI.U32 R6, R0, R7, RZ ;  /* 0x0000000700067227 */ /* 0x000fe200078e00ff */
[----:B------:R-:W-:-:S02]  /*1c50*/  ISETP.GT.U32.AND P6, PT, R123, R13, PT ;  /* 0x0000000d7b00720c */ /* 0x000fc40003fc4070 */
[----:B------:R-:W-:Y:S01]  /*1c60*/  LOP3.LUT R83, R3, 0x9c, RZ, 0xfc, !PT ;  /* 0x0000009c03537812 */ /* 0x000fe200078efcff */
[----:B------:R-:W-:Y:S01]  /*1c70*/  IMAD R15, R123, R16, R15 ;  /* 0x000000107b0f7224 */ /* 0x000fe200078e020f */
[C---:B------:R-:W-:Y:S01]  /*1c80*/  LOP3.LUT R87, R3.reuse, 0xa0, RZ, 0xfc, !PT ;  /* 0x000000a003577812 */ /* 0x040fe200078efcff */
[----:B------:R-:W-:Y:S01]  /*1c90*/  IMAD.MOV R6, RZ, RZ, -R6 ;  /* 0x000000ffff067224 */ /* 0x000fe200078e0a06 */
[C---:B------:R-:W-:Y:S01]  /*1ca0*/  LOP3.LUT R85, R3.reuse, 0xa2, RZ, 0xfc, !PT ;  /* 0x000000a203557812 */ /* 0x040fe200078efcff */
[----:B------:R-:W-:Y:S01]  /*1cb0*/  @!P3 IMAD.MOV R12, RZ, RZ, -R12 ;  /* 0x000000ffff0cb224 */ /* 0x000fe200078e0a0c */
[C---:B------:R-:W-:Y:S01]  /*1cc0*/  LOP3.LUT R86, R3.reuse, 0xa4, RZ, 0xfc, !PT ;  /* 0x000000a403567812 */ /* 0x040fe200078efcff */
[----:B------:R-:W-:Y:S01]  /*1cd0*/  IMAD.HI.U32 R5, R0, R17, RZ ;  /* 0x0000001100057227 */ /* 0x000fe200078e00ff */
[----:B------:R-:W-:Y:S02]  /*1ce0*/  IABS R81, R85 ;  /* 0x0000005500517213 */ /* 0x000fe40000000000 */
[C---:B------:R-:W-:Y:S01]  /*1cf0*/  LOP3.LUT R88, R3.reuse, 0xa6, RZ, 0xfc, !PT ;  /* 0x000000a603587812 */ /* 0x040fe200078efcff */
[--C-:B------:R-:W-:Y:S01]  /*1d00*/  @!P4 IMAD.IADD R14, R14, 0x1, -R123.reuse ;  /* 0x000000010e0ec824 */ /* 0x100fe200078e0a7b */
[----:B------:R-:W-:Y:S01]  /*1d10*/  LOP3.LUT R89, R3, 0xaa, RZ, 0xfc, !PT ;  /* 0x000000aa03597812 */ /* 0x000fe200078efcff */
[----:B------:R-:W-:Y:S01]  /*1d20*/  @!P6 IMAD.IADD R13, R13, 0x1, -R123 ;  /* 0x000000010d0de824 */ /* 0x000fe200078e0a7b */
[C---:B------:R-:W-:Y:S01]  /*1d30*/  ISETP.GT.U32.AND P6, PT, R123.reuse, R15, PT ;  /* 0x0000000f7b00720c */ /* 0x040fe20003fc4070 */
[C---:B------:R-:W-:Y:S01]  /*1d40*/  IMAD R16, R123.reuse, R6, R7 ;  /* 0x000000067b107224 */ /* 0x040fe200078e0207 */
[----:B------:R-:W-:Y:S01]  /*1d50*/  ISETP.GT.U32.AND P3, PT, R123, R14, PT ;  /* 0x0000000e7b00720c */ /* 0x000fe20003f64070 */
[----:B------:R-:W-:Y:S01]  /*1d60*/  IMAD.MOV R6, RZ, RZ, -R5 ;  /* 0x000000ffff067224 */ /* 0x000fe200078e0a05 */
[----:B------:R-:W-:Y:S01]  /*1d70*/  LOP3.LUT R7, R3, 0x2c, RZ, 0xfc, !PT ;  /* 0x0000002c03077812 */ /* 0x000fe200078efcff */
[----:B------:R-:W-:Y:S01]  /*1d80*/  @!P0 IMAD.MOV R9, RZ, RZ, -R9 ;  /* 0x000000ffff098224 */ /* 0x000fe200078e0a09 */
[C---:B------:R-:W-:Y:S01]  /*1d90*/  ISETP.GT.U32.AND P4, PT, R123.reuse, R16, PT ;  /* 0x000000107b00720c */ /* 0x040fe20003f84070 */
[----:B------:R-:W-:Y:S01]  /*1da0*/  IMAD R17, R123, R6, R17 ;  /* 0x000000067b117224 */ /* 0x000fe200078e0211 */
[----:B------:R-:W-:Y:S01]  /*1db0*/  ISETP.GE.AND P0, PT, R19, RZ, PT ;  /* 0x000000ff1300720c */ /* 0x000fe20003f06270 */
[----:B------:R-:W-:Y:S01]  /*1dc0*/  IMAD.HI.U32 R5, R0, R18, RZ ;  /* 0x0000001200057227 */ /* 0x000fe200078e00ff */
[----:B------:R-:W-:Y:S01]  /*1dd0*/  IABS R19, R23 ;  /* 0x0000001700137213 */ /* 0x000fe20000000000 */
[----:B------:R-:W-:Y:S01]  /*1de0*/  STL [R1+0x650], R9 ;  /* 0x0006500901007387 */ /* 0x000fe20000100800 */
[----:B------:R-:W-:Y:S01]  /*1df0*/  LOP3.LUT R92, R3, 0xac, RZ, 0xfc, !PT ;  /* 0x000000ac035c7812 */ /* 0x000fe200078efcff */
[--C-:B------:R-:W-:Y:S01]  /*1e00*/  @!P6 IMAD.IADD R15, R15, 0x1, -R123.reuse ;  /* 0x000000010f0fe824 */ /* 0x100fe200078e0a7b */
[----:B------:R-:W-:Y:S01]  /*1e10*/  LOP3.LUT R91, R3, 0xb0, RZ, 0xfc, !PT ;  /* 0x000000b0035b7812 */ /* 0x000fe200078efcff */
[----:B------:R-:W-:Y:S01]  /*1e20*/  @!P3 IMAD.IADD R14, R14, 0x1, -R123 ;  /* 0x000000010e0eb824 */ /* 0x000fe200078e0a7b */
[C---:B------:R-:W-:Y:S01]  /*1e30*/  ISETP.GT.U32.AND P3, PT, R123.reuse, R17, PT ;  /* 0x000000117b00720c */ /* 0x040fe20003f64070 */
[----:B------:R-:W-:Y:S01]  /*1e40*/  IMAD.MOV R5, RZ, RZ, -R5 ;  /* 0x000000ffff057224 */ /* 0x000fe200078e0a05 */
[----:B------:R-:W-:Y:S01]  /*1e50*/  ISETP.GT.U32.AND P6, PT, R123, R15, PT ;  /* 0x0000000f7b00720c */ /* 0x000fe20003fc4070 */
[----:B------:R-:W-:Y:S01]  /*1e60*/  @!P4 IMAD.IADD R16, R16, 0x1, -R123 ;  /* 0x000000011010c824 */ /* 0x000fe200078e0a7b */
[C---:B------:R-:W-:Y:S01]  /*1e70*/  LOP3.LUT R93, R3.reuse, 0xb2, RZ, 0xfc, !PT ;  /* 0x000000b2035d7812 */ /* 0x040fe200078efcff */
[----:B------:R-:W-:Y:S01]  /*1e80*/  IMAD.HI.U32 R6, R0, R19, RZ ;  /* 0x0000001300067227 */ /* 0x000fe200078e00ff */
[----:B------:R-:W-:Y:S01]  /*1e90*/  LOP3.LUT R96, R3, 0xb4, RZ, 0xfc, !PT ;  /* 0x000000b403607812 */ /* 0x000fe200078efcff */
[----:B------:R-:W-:Y:S01]  /*1ea0*/  STL [R1+0x654], R10 ;  /* 0x0006540a01007387 */ /* 0x000fe20000100800 */
[C---:B------:R-:W-:Y:S01]  /*1eb0*/  ISETP.GT.U32.AND P4, PT, R123.reuse, R16, PT ;  /* 0x000000107b00720c */ /* 0x040fe20003f84070 */
[----:B------:R-:W-:Y:S01]  /*1ec0*/  IMAD R18, R123, R5, R18 ;  /* 0x000000057b127224 */ /* 0x000fe200078e0212 */
[----:B------:R-:W-:Y:S01]  /*1ed0*/  LOP3.LUT R94, R3, 0xb6, RZ, 0xfc, !PT ;  /* 0x000000b6035e7812 */ /* 0x000fe200078efcff */
[----:B------:R-:W-:Y:S01]  /*1ee0*/  @!P0 IMAD.MOV R13, RZ, RZ, -R13 ;  /* 0x000000ffff0d8224 */ /* 0x000fe200078e0a0d */
[----:B------:R-:W-:Y:S01]  /*1ef0*/  ISETP.GE.AND P0, PT, R20, RZ, PT ;  /* 0x000000ff1400720c */ /* 0x000fe20003f06270 */
[--C-:B------:R-:W-:Y:S01]  /*1f00*/  @!P3 IMAD.IADD R17, R17, 0x1, -R123.reuse ;  /* 0x000000011111b824 */ /* 0x100fe200078e0a7b */
[----:B------:R-:W-:Y:S01]  /*1f10*/  IABS R20, R7 ;  /* 0x0000000700147213 */ /* 0x000fe20000000000 */
[----:B------:R-:W-:Y:S01]  /*1f20*/  IMAD.MOV R6, RZ, RZ, -R6 ;  /* 0x000000ffff067224 */ /* 0x000fe200078e0a06 */
[----:B------:R-:W-:Y:S01]  /*1f30*/  LOP3.LUT R95, R3, 0xb8, RZ, 0xfc, !PT ;  /* 0x000000b8035f7812 */ /* 0x000fe200078efcff */
[----:B------:R-:W-:Y:S01]  /*1f40*/  @!P6 IMAD.IADD R15, R15, 0x1, -R123 ;  /* 0x000000010f0fe824 */ /* 0x000fe200078e0a7b */
[C---:B------:R-:W-:Y:S01]  /*1f50*/  ISETP.GT.U32.AND P6, PT, R123.reuse, R18, PT ;  /* 0x000000127b00720c */ /* 0x040fe20003fc4070 */
        /* <DEDUP_REMOVED lines=8> */
[----:B------:R-:W-:Y:S01]  /*1fe0*/  @!P4 IMAD.IADD R16, R16, 0x1, -R123 ;  /* 0x000000011010c824 */ /* 0x000fe200078e0a7b */
[----:B------:R-:W-:Y:S01]  /*1ff0*/  ISETP.GT.U32.AND P4, PT, R123, R19, PT ;  /* 0x000000137b00720c */ /* 0x000fe20003f84070 */
[----:B------:R-:W-:Y:S01]  /*2000*/  IMAD.MOV R6, RZ, RZ, -R5 ;  /* 0x000000ffff067224 */ /* 0x000fe200078e0a05 */
[C---:B------:R-:W-:Y:S01]  /*2010*/  LOP3.LUT R98, R3.reuse, 0xc0, RZ, 0xfc, !PT ;  /* 0x000000c003627812 */ /* 0x040fe200078efcff */
[--C-:B------:R-:W-:Y:S01]  /*2020*/  @!P6 IMAD.IADD R18, R18, 0x1, -R123.reuse ;  /* 0x000000011212e824 */ /* 0x100fe200078e0a7b */
[----:B------:R-:W-:Y:S01]  /*2030*/  LOP3.LUT R102, R3, 0xc2, RZ, 0xfc, !PT ;  /* 0x000000c203667812 */ /* 0x000fe200078efcff */
[----:B------:R-:W-:Y:S01]  /*2040*/  @!P3 IMAD.IADD R17, R17, 0x1, -R123 ;  /* 0x000000011111b824 */ /* 0x000fe200078e0a7b */
[----:B------:R-:W-:Y:S01]  /*2050*/  ISETP.GE.AND P3, PT, R7, RZ, PT ;  /* 0x000000ff0700720c */ /* 0x000fe20003f66270 */
[C---:B------:R-:W-:Y:S01]  /*2060*/  IMAD R20, R123.reuse, R6, R20 ;  /* 0x000000067b147224 */ /* 0x040fe200078e0214 */
[----:B------:R-:W-:Y:S01]  /*2070*/  ISETP.GT.U32.AND P6, PT, R123, R18, PT ;  /* 0x000000127b00720c */ /* 0x000fe20003fc4070 */
[----:B------:R-:W-:Y:S01]  /*2080*/  @!P5 IMAD.MOV R17, RZ, RZ, -R17 ;  /* 0x000000ffff11d224 */ /* 0x000fe200078e0a11 */
[----:B------:R-:W-:Y:S01]  /*2090*/  LOP3.LUT R7, R3, 0x30, RZ, 0xfc, !PT ;  /* 0x0000003003077812 */ /* 0x000fe200078efcff */
[----:B------:R-:W-:Y:S01]  /*20a0*/  @!P1 IMAD.MOV R15, RZ, RZ, -R15 ;  /* 0x000000ffff0f9224 */ /* 0x000fe200078e0a0f */
[----:B------:R-:W-:Y:S01]  /*20b0*/  ISETP.GT.U32.AND P5, PT, R123, R20, PT ;  /* 0x000000147b00720c */ /* 0x000fe20003fa4070 */
[----:B------:R-:W-:Y:S01]  /*20c0*/  @!P4 IMAD.IADD R19, R19, 0x1, -R123 ;  /* 0x000000011313c824 */ /* 0x000fe200078e0a7b */
[----:B------:R-:W-:Y:S01]  /*20d0*/  ISETP.GE.AND P1, PT, R22, RZ, PT ;  /* 0x000000ff1600720c */ /* 0x000fe20003f26270 */
[----:B------:R-:W-:Y:S01]  /*20e0*/  IMAD.HI.U32 R5, R0, R21, RZ ;  /* 0x0000001500057227 */ /* 0x000fe200078e00ff */
[----:B------:R-:W-:Y:S01]  /*20f0*/  IABS R22, R7 ;  /* 0x0000000700167213 */ /* 0x000fe20000000000 */
[----:B------:R1:W-:Y:S01]  /*2100*/  STL [R1+0x65c], R12 ;  /* 0x00065c0c01007387 */ /* 0x0003e20000100800 */
[----:B------:R-:W-:Y:S01]  /*2110*/  ISETP.GT.U32.AND P4, PT, R123, R19, PT ;  /* 0x000000137b00720c */ /* 0x000fe20003f84070 */
[----:B------:R-:W-:Y:S01]  /*2120*/  IMAD.MOV R6, RZ, RZ, -R5 ;  /* 0x000000ffff067224 */ /* 0x000fe200078e0a05 */
[----:B------:R-:W-:Y:S01]  /*2130*/  LOP3.LUT R104, R3, 0xcc, RZ, 0xfc, !PT ;  /* 0x000000cc03687812 */ /* 0x000fe200078efcff */
[----:B------:R-:W-:Y:S01]  /*2140*/  @!P6 IMAD.IADD R18, R18, 0x1, -R123 ;  /* 0x000000011212e824 */ /* 0x000fe200078e0a7b */
[----:B------:R-:W-:Y:S01]  /*2150*/  ISETP.GE.AND P6, PT, R24, RZ, PT ;  /* 0x000000ff1800720c */ /* 0x000fe20003fc6270 */
[----:B------:R-:W-:Y:S01]  /*2160*/  IMAD R21, R123, R6, R21 ;  /* 0x000000067b157224 */ /* 0x000fe200078e0215 */
[----:B------:R-:W-:Y:S01]  /*2170*/  IABS R24, R26 ;  /* 0x0000001a00187213 */ /* 0x000fe20000000000 */
[--C-:B------:R-:W-:Y:S01]  /*2180*/  @!P5 IMAD.IADD R20, R20, 0x1, -R123.reuse ;  /* 0x000000011414d824 */ /* 0x100fe200078e0a7b */
[----:B------:R-:W-:Y:S01]  /*2190*/  ISETP.GE.AND P5, PT, R7, RZ, PT ;  /* 0x000000ff0700720c */ /* 0x000fe20003fa6270 */
[----:B------:R-:W-:Y:S01]  /*21a0*/  @!P1 IMAD.MOV R18, RZ, RZ, -R18 ;  /* 0x000000ffff129224 */ /* 0x000fe200078e0a12 */
[----:B------:R-:W-:Y:S01]  /*21b0*/  LOP3.LUT R108, R3, 0xd0, RZ, 0xfc, !PT ;  /* 0x000000d0036c7812 */ /* 0x000fe200078efcff */
[C---:B------:R-:W-:Y:S01]  /*21c0*/  IMAD.HI.U32 R5, R0.reuse, R22, RZ ;  /* 0x0000001600057227 */ /* 0x040fe200078e00ff */
[----:B------:R-:W-:Y:S01]  /*21d0*/  ISETP.GT.U32.AND P1, PT, R123, R20, PT ;  /* 0x000000147b00720c */ /* 0x000fe20003f24070 */
[----:B------:R-:W-:Y:S01]  /*21e0*/  STL [R1+0x660], R13 ;  /* 0x0006600d01007387 */ /* 0x000fe20000100800 */
[----:B------:R-:W-:Y:S01]  /*21f0*/  LOP3.LUT R110, R3, 0xd2, RZ, 0xfc, !PT ;  /* 0x000000d2036e7812 */ /* 0x000fe200078efcff */
[----:B------:R-:W-:Y:S01]  /*2200*/  @!P4 IMAD.IADD R19, R19, 0x1, -R123 ;  /* 0x000000011313c824 */ /* 0x000fe200078e0a7b */
[----:B------:R-:W-:Y:S01]  /*2210*/  ISETP.GT.U32.AND P4, PT, R123, R21, PT ;  /* 0x000000157b00720c */ /* 0x000fe20003f84070 */
[----:B------:R-:W-:Y:S01]  /*2220*/  IMAD.MOV R5, RZ, RZ, -R5 ;  /* 0x000000ffff057224 */ /* 0x000fe200078e0a05 */
[----:B------:R-:W-:Y:S01]  /*2230*/  IABS R105, R110 ;  /* 0x0000006e00697213 */ /* 0x000fe20000000000 */
[----:B------:R-:W-:Y:S01]  /*2240*/  @!P0 IMAD.MOV R16, RZ, RZ, -R16 ;  /* 0x000000ffff108224 */ /* 0x000fe200078e0a10 */
[----:B------:R-:W-:Y:S01]  /*2250*/  ISETP.GE.AND P0, PT, R23, RZ, PT ;  /* 0x000000ff1700720c */ /* 0x000fe20003f06270 */
[----:B------:R-:W-:Y:S01]  /*2260*/  IMAD R22, R123, R5, R22 ;  /* 0x000000057b167224 */ /* 0x000fe200078e0216 */
[----:B------:R-:W-:Y:S01]  /*2270*/  IABS R23, R25 ;  /* 0x0000001900177213 */ /* 0x000fe20000000000 */
[----:B------:R-:W-:Y:S01]  /*2280*/  IMAD.HI.U32 R7, R0, R24, RZ ;  /* 0x0000001800077227 */ /* 0x000fe200078e00ff */
[C---:B------:R-:W-:Y:S01]  /*2290*/  LOP3.LUT R5, R3.reuse, 0x36, RZ, 0xfc, !PT ;  /* 0x0000003603057812 */ /* 0x040fe200078efcff */
[----:B------:R2:W-:Y:S01]  /*22a0*/  STL [R1+0x664], R14 ;  /* 0x0006640e01007387 */ /* 0x0005e20000100800 */
[----:B------:R-:W-:Y:S01]  /*22b0*/  LOP3.LUT R114, R3, 0xda, RZ, 0xfc, !PT ;  /* 0x000000da03727812 */ /* 0x000fe200078efcff */
[--C-:B------:R-:W-:Y:S01]  /*22c0*/  @!P1 IMAD.IADD R20, R20, 0x1, -R123.reuse ;  /* 0x0000000114149824 */ /* 0x100fe200078e0a7b */
[----:B------:R-:W-:Y:S01]  /*22d0*/  ISETP.GE.AND P1, PT, R26, RZ, PT ;  /* 0x000000ff1a00720c */ /* 0x000fe20003f26270 */
[----:B------:R-:W-:Y:S01]  /*22e0*/  @!P4 IMAD.IADD R21, R21, 0x1, -R123 ;  /* 0x000000011515c824 */ /* 0x000fe200078e0a7b */
[----:B------:R-:W-:Y:S01]  /*22f0*/  LOP3.LUT R113, R3, 0xdc, RZ, 0xfc, !PT ;  /* 0x000000dc03717812 */ /* 0x000fe200078efcff */
[----:B------:R-:W-:Y:S01]  /*2300*/  @!P3 IMAD.MOV R20, RZ, RZ, -R20 ;  /* 0x000000ffff14b224 */ /* 0x000fe200078e0a14 */
[C---:B------:R-:W-:Y:S01]  /*2310*/  ISETP.GT.U32.AND P3, PT, R123.reuse, R22, PT ;  /* 0x000000167b00720c */ /* 0x040fe20003f64070 */
[----:B------:R-:W-:Y:S01]  /*2320*/  IMAD.HI.U32 R6, R0, R23, RZ ;  /* 0x0000001700067227 */ /* 0x000fe200078e00ff */
[----:B------:R-:W-:Y:S01]  /*2330*/  ISETP.GT.U32.AND P4, PT, R123, R21, PT ;  /* 0x000000157b00720c */ /* 0x000fe20003f84070 */
[----:B------:R3:W-:Y:S01]  /*2340*/  STL [R1+0x668], R15 ;  /* 0x0006680f01007387 */ /* 0x0007e20000100800 */
[C---:B------:R-:W-:Y:S01]  /*2350*/  LOP3.LUT R125, R3.reuse, 0xe6, RZ, 0xfc, !PT ;  /* 0x000000e6037d7812 */ /* 0x040fe200078efcff */
[----:B------:R-:W-:Y:S01]  /*2360*/  IMAD.MOV R6, RZ, RZ, -R6 ;  /* 0x000000ffff067224 */ /* 0x000fe200078e0a06 */
[----:B------:R-:W-:Y:S01]  /*2370*/  LOP3.LUT R64, R3, 0xe8, RZ, 0xfc, !PT ;  /* 0x000000e803407812 */ /* 0x000fe200078efcff */
[----:B------:R-:W-:Y:S01]  /*2380*/  IMAD.MOV R7, RZ, RZ, -R7 ;  /* 0x000000ffff077224 */ /* 0x000fe200078e0a07 */
[----:B------:R-:W-:Y:S01]  /*2390*/  IABS R115, R125 ;  /* 0x0000007d00737213 */ /* 0x000fe20000000000 */
[C---:B------:R-:W-:Y:S01]  /*23a0*/  IMAD R23, R123.reuse, R6, R23 ;  /* 0x000000067b177224 */ /* 0x040fe200078e0217 */
[----:B------:R-:W-:Y:S01]  /*23b0*/  IABS R116, R64 ;  /* 0x0000004000747213 */ /* 0x000fe20000000000 */
[----:B------:R-:W-:Y:S01]  /*23c0*/  IMAD R24, R123, R7, R24 ;  /* 0x000000077b187224 */ /* 0x000fe200078e0218 */
[C---:B0-----:R-:W-:Y:S01]  /*23d0*/  LOP3.LUT R2, R3.reuse, 0xea, RZ, 0xfc, !PT ;  /* 0x000000ea03027812 */ /* 0x041fe200078efcff */
[--C-:B------:R-:W-:Y:S01]  /*23e0*/  @!P3 IMAD.IADD R22, R22, 0x1, -R123.reuse ;  /* 0x000000011616b824 */ /* 0x100fe200078e0a7b */
[----:B-1----:R-:W-:Y:S01]  /*23f0*/  LOP3.LUT R12, R3, 0xf0, RZ, 0xfc, !PT ;  /* 0x000000f0030c7812 */ /* 0x002fe200078efcff */
[----:B------:R-:W-:Y:S01]  /*2400*/  @!P4 IMAD.IADD R21, R21, 0x1, -R123 ;  /* 0x000000011515c824 */ /* 0x000fe200078e0a7b */
[----:B------:R-:W-:Y:S01]  /*2410*/  ISETP.GE.AND P4, PT, R5, RZ, PT ;  /* 0x000000ff0500720c */ /* 0x000fe20003f86270 */
[----:B------:R-:W-:Y:S01]  /*2420*/  @!P0 IMAD.MOV R19, RZ, RZ, -R19 ;  /* 0x000000ffff138224 */ /* 0x000fe200078e0a13 */
[C---:B------:R-:W-:Y:S01]  /*2430*/  ISETP.GT.U32.AND P3, PT, R123.reuse, R22, PT ;  /* 0x000000167b00720c */ /* 0x040fe20003f64070 */
[----:B------:R-:W-:Y:S01]  /*2440*/  @!P6 IMAD.MOV R21, RZ, RZ, -R21 ;  /* 0x000000ffff15e224 */ /* 0x000fe200078e0a15 */
[----:B------:R-:W-:Y:S01]  /*2450*/  ISETP.GT.U32.AND P6, PT, R123, R23, PT ;  /* 0x000000177b00720c */ /* 0x000fe20003fc4070 */
[----:B------:R-:W-:Y:S01]  /*2460*/  IMAD.HI.U32 R6, R0, R29, RZ ;  /* 0x0000001d00067227 */ /* 0x000fe200078e00ff */
[----:B------:R-:W-:-:S02]  /*2470*/  ISETP.GE.AND P0, PT, R25, RZ, PT ;  /* 0x000000ff1900720c */ /* 0x000fc40003f06270 */
[----:B------:R-:W-:Y:S01]  /*2480*/  IABS R25, R5 ;  /* 0x0000000500197213 */ /* 0x000fe20000000000 */
[C---:B------:R-:W-:Y:S01]  /*2490*/  IMAD.HI.U32 R7, R0.reuse, R30, RZ ;  /* 0x0000001e00077227 */ /* 0x040fe200078e00ff */
[----:B------:R-:W-:Y:S02]  /*24a0*/  IABS R117, R2 ;  /* 0x0000000200757213 */ /* 0x000fe40000000000 */
[----:B------:R-:W-:Y:S01]  /*24b0*/  IABS R120, R12 ;  /* 0x0000000c00787213 */ /* 0x000fe20000000000 */
[----:B------:R-:W-:Y:S01]  /*24c0*/  IMAD.HI.U32 R5, R0, R25, RZ ;  /* 0x0000001900057227 */ /* 0x000fe200078e00ff */
[C---:B------:R-:W-:Y:S02]  /*24d0*/  LOP3.LUT R10, R3.reuse, 0xec, RZ, 0xfc, !PT ;  /* 0x000000ec030a7812 */ /* 0x040fe400078efcff */
[----:B------:R-:W-:Y:S01]  /*24e0*/  LOP3.LUT R8, R3, 0xf2, RZ, 0xfc, !PT ;  /* 0x000000f203087812 */ /* 0x000fe200078efcff */
[--C-:B------:R-:W-:Y:S01]  /*24f0*/  @!P3 IMAD.IADD R22, R22, 0x1, -R123.reuse ;  /* 0x000000011616b824 */ /* 0x100fe200078e0a7b */
[----:B------:R-:W-:Y:S01]  /*2500*/  ISETP.GT.U32.AND P3, PT, R123, R24, PT ;  /* 0x000000187b00720c */ /* 0x000fe20003f64070 */
[----:B------:R-:W-:Y:S01]  /*2510*/  @!P6 IMAD.IADD R23, R23, 0x1, -R123 ;  /* 0x000000011717e824 */ /* 0x000fe200078e0a7b */
[----:B------:R-:W-:Y:S01]  /*2520*/  IABS R118, R10 ;  /* 0x0000000a00767213 */ /* 0x000fe20000000000 */
[----:B------:R-:W-:Y:S01]  /*2530*/  IMAD.MOV R26, RZ, RZ, -R5 ;  /* 0x000000ffff1a7224 */ /* 0x000fe200078e0a05 */
[----:B------:R-:W-:Y:S01]  /*2540*/  LOP3.LUT R9, R3, 0xf4, RZ, 0xfc, !PT ;  /* 0x000000f403097812 */ /* 0x000fe200078efcff */
[----:B------:R-:W-:Y:S01]  /*2550*/  IMAD.HI.U32 R5, R0, R27, RZ ;  /* 0x0000001b00057227 */ /* 0x000fe200078e00ff */
[----:B------:R-:W-:-:S02]  /*2560*/  ISETP.GT.U32.AND P6, PT, R123, R23, PT ;  /* 0x000000177b00720c */ /* 0x000fc40003fc4070 */
[----:B------:R-:W-:Y:S01]  /*2570*/  LOP3.LUT R65, R3, 0xfa, RZ, 0xfc, !PT ;  /* 0x000000fa03417812 */ /* 0x000fe200078efcff */
[----:B------:R-:W-:Y:S01]  /*2580*/  IMAD R25, R123, R26, R25 ;  /* 0x0000001a7b197224 */ /* 0x000fe200078e0219 */
[C---:B------:R-:W-:Y:S01]  /*2590*/  LOP3.LUT R11, R3.reuse, 0xf6, RZ, 0xfc, !PT ;  /* 0x000000f6030b7812 */ /* 0x040fe200078efcff */
[----:B------:R-:W-:Y:S01]  /*25a0*/  IMAD.MOV R26, RZ, RZ, -R5 ;  /* 0x000000ffff1a7224 */ /* 0x000fe200078e0a05 */
[----:B--2---:R-:W-:Y:S01]  /*25b0*/  IABS R14, R65 ;  /* 0x00000041000e7213 */ /* 0x004fe20000000000 */
[----:B------:R-:W-:Y:S01]  /*25c0*/  @!P3 IMAD.IADD R24, R24, 0x1, -R123 ;  /* 0x000000011818b824 */ /* 0x000fe200078e0a7b */
[----:B------:R-:W-:Y:S01]  /*25d0*/  LOP3.LUT R122, R3, 0xf8, RZ, 0xfc, !PT ;  /* 0x000000f8037a7812 */ /* 0x000fe200078efcff */
[----:B------:R-:W-:Y:S02]  /*25e0*/  IMAD.MOV R6, RZ, RZ, -R6 ;  /* 0x000000ffff067224 */ /* 0x000fe400078e0a06 */
[----:B------:R-:W-:Y:S01]  /*25f0*/  IMAD.MOV R7, RZ, RZ, -R7 ;  /* 0x000000ffff077224 */ /* 0x000fe200078e0a07 */
[----:B------:R-:W-:Y:S01]  /*2600*/  ISETP.GT.U32.AND P3, PT, R123, R24, PT ;  /* 0x000000187b00720c */ /* 0x000fe20003f64070 */
[----:B------:R-:W-:Y:S01]  /*2610*/  @!P6 IMAD.IADD R23, R23, 0x1, -R123 ;  /* 0x000000011717e824 */ /* 0x000fe200078e0a7b */
[C---:B------:R-:W-:Y:S01]  /*2620*/  ISETP.GT.U32.AND P6, PT, R123.reuse, R25, PT ;  /* 0x000000197b00720c */ /* 0x040fe20003fc4070 */
[----:B------:R-:W-:-:S02]  /*2630*/  IMAD R26, R123, R26, R27 ;  /* 0x0000001a7b1a7224 */ /* 0x000fc400078e021b */
[C---:B------:R-:W-:Y:S02]  /*2640*/  IMAD R27, R123.reuse, R6, R29 ;  /* 0x000000067b1b7224 */ /* 0x040fe400078e021d */
[----:B------:R-:W-:Y:S02]  /*2650*/  IMAD.MOV R6, RZ, RZ, -R28 ;  /* 0x000000ffff067224 */ /* 0x000fe400078e0a1c */
[C---:B------:R-:W-:Y:S01]  /*2660*/  IMAD R28, R123.reuse, R7, R30 ;  /* 0x000000077b1c7224 */ /* 0x040fe200078e021e */
[----:B------:R-:W-:Y:S01]  /*2670*/  IABS R30, R38 ;  /* 0x00000026001e7213 */ /* 0x000fe20000000000 */
[C---:B------:R-:W-:Y:S01]  /*2680*/  IMAD R29, R123.reuse, R6, R31 ;  /* 0x000000067b1d7224 */ /* 0x040fe200078e021f */
[----:B------:R-:W-:Y:S01]  /*2690*/  IABS R31, R39 ;  /* 0x00000027001f7213 */ /* 0x000fe20000000000 */
[----:B------:R-:W-:Y:S01]  /*26a0*/  @!P5 IMAD.MOV R22, RZ, RZ, -R22 ;  /* 0x000000ffff16d224 */ /* 0x000fe200078e0a16 */
[C---:B------:R-:W-:Y:S01]  /*26b0*/  ISETP.GT.U32.AND P5, PT, R123.reuse, R26, PT ;  /* 0x0000001a7b00720c */ /* 0x040fe20003fa4070 */
[--C-:B------:R-:W-:Y:S01]  /*26c0*/  @!P3 IMAD.IADD R24, R24, 0x1, -R123.reuse ;  /* 0x000000011818b824 */ /* 0x100fe200078e0a7b */
[----:B------:R-:W-:Y:S01]  /*26d0*/  ISETP.GT.U32.AND P3, PT, R123, R28, PT ;  /* 0x0000001c7b00720c */ /* 0x000fe20003f64070 */
[----:B------:R-:W-:Y:S01]  /*26e0*/  @!P6 IMAD.IADD R25, R25, 0x1, -R123 ;  /* 0x000000011919e824 */ /* 0x000fe200078e0a7b */
[C---:B------:R-:W-:Y:S01]  /*26f0*/  ISETP.GT.U32.AND P6, PT, R123.reuse, R29, PT ;  /* 0x0000001d7b00720c */ /* 0x040fe20003fc4070 */
[----:B------:R-:W-:Y:S01]  /*2700*/  @!P0 IMAD.MOV R23, RZ, RZ, -R23 ;  /* 0x000000ffff178224 */ /* 0x000fe200078e0a17 */
[----:B------:R-:W-:Y:S01]  /*2710*/  ISETP.GT.U32.AND P0, PT, R123, R27, PT ;  /* 0x0000001b7b00720c */ /* 0x000fe20003f04070 */
[----:B------:R-:W-:-:S04]  /*2720*/  IMAD.HI.U32 R5, R0, R30, RZ ;  /* 0x0000001e00057227 */ /* 0x000fc800078e00ff */
[----:B------:R-:W-:Y:S02]  /*2730*/  IMAD.MOV R7, RZ, RZ, -R5 ;  /* 0x000000ffff077224 */ /* 0x000fe400078e0a05 */
[--C-:B------:R-:W-:Y:S01]  /*2740*/  @!P5 IMAD.IADD R26, R26, 0x1, -R123.reuse ;  /* 0x000000011a1ad824 */ /* 0x100fe200078e0a7b */
[----:B------:R-:W-:Y:S01]  /*2750*/  ISETP.GT.U32.AND P5, PT, R123, R25, PT ;  /* 0x000000197b00720c */ /* 0x000fe20003fa4070 */
[--C-:B------:R-:W-:Y:S02]  /*2760*/  @!P3 IMAD.IADD R28, R28, 0x1, -R123.reuse ;  /* 0x000000011c1cb824 */ /* 0x100fe400078e0a7b */
[----:B------:R-:W-:Y:S02]  /*2770*/  @!P6 IMAD.IADD R29, R29, 0x1, -R123 ;  /* 0x000000011d1de824 */ /* 0x000fe400078e0a7b */
[----:B------:R-:W-:Y:S01]  /*2780*/  IMAD.HI.U32 R5, R0, R32, RZ ;  /* 0x0000002000057227 */ /* 0x000fe200078e00ff */
[----:B------:R-:W-:-:S03]  /*2790*/  ISETP.GT.U32.AND P6, PT, R123, R28, PT ;  /* 0x0000001c7b00720c */ /* 0x000fc60003fc4070 */
[----:B------:R-:W-:Y:S01]  /*27a0*/  IMAD R30, R123, R7, R30 ;  /* 0x000000077b1e7224 */ /* 0x000fe200078e021e */
[----:B------:R-:W-:Y:S01]  /*27b0*/  LOP3.LUT R7, R3, 0x46, RZ, 0xfc, !PT ;  /* 0x0000004603077812 */ /* 0x000fe200078efcff */
[----:B------:R-:W-:Y:S02]  /*27c0*/  IMAD.MOV R5, RZ, RZ, -R5 ;  /* 0x000000ffff057224 */ /* 0x000fe400078e0a05 */
[--C-:B------:R-:W-:Y:S01]  /*27d0*/  @!P0 IMAD.IADD R27, R27, 0x1, -R123.reuse ;  /* 0x000000011b1b8824 */ /* 0x100fe200078e0a7b */
[C---:B------:R-:W-:Y:S01]  /*27e0*/  ISETP.GT.U32.AND P0, PT, R123.reuse, R26, PT ;  /* 0x0000001a7b00720c */ /* 0x040fe20003f04070 */
[----:B------:R-:W-:Y:S01]  /*27f0*/  IMAD R32, R123, R5, R32 ;  /* 0x000000057b207224 */ /* 0x000fe200078e0220 */
[----:B------:R-:W-:Y:S01]  /*2800*/  IABS R33, R7 ;  /* 0x0000000700217213 */ /* 0x000fe20000000000 */
[--C-:B------:R-:W-:Y:S01]  /*2810*/  @!P5 IMAD.IADD R25, R25, 0x1, -R123.reuse ;  /* 0x000000011919d824 */ /* 0x100fe200078e0a7b */
[C---:B------:R-:W-:Y:S01]  /*2820*/  ISETP.GT.U32.AND P3, PT, R123.reuse, R27, PT ;  /* 0x0000001b7b00720c */ /* 0x040fe20003f64070 */
[----:B------:R-:W-:Y:S01]  /*2830*/  @!P6 IMAD.IADD R28, R28, 0x1, -R123 ;  /* 0x000000011c1ce824 */ /* 0x000fe200078e0a7b */
[C---:B------:R-:W-:Y:S01]  /*2840*/  ISETP.GT.U32.AND P5, PT, R123.reuse, R30, PT ;  /* 0x0000001e7b00720c */ /* 0x040fe20003fa4070 */
[----:B------:R-:W-:Y:S01]  /*2850*/  IMAD.HI.U32 R6, R0, R31, RZ ;  /* 0x0000001f00067227 */ /* 0x000fe200078e00ff */
[----:B------:R-:W-:-:S03]  /*2860*/  ISETP.GT.U32.AND P6, PT, R123, R32, PT ;  /* 0x000000207b00720c */ /* 0x000fc60003fc4070 */
[----:B------:R-:W-:Y:S01]  /*2870*/  @!P1 IMAD.MOV R24, RZ, RZ, -R24 ;  /* 0x000000ffff189224 */ /* 0x000fe200078e0a18 */
[C---:B------:R-:W-:Y:S01]  /*2880*/  ISETP.GT.U32.AND P1, PT, R123.reuse, R29, PT ;  /* 0x0000001d7b00720c */ /* 0x040fe20003f24070 */
[----:B------:R-:W-:Y:S02]  /*2890*/  IMAD.MOV R6, RZ, RZ, -R6 ;  /* 0x000000ffff067224 */ /* 0x000fe400078e0a06 */
[----:B------:R-:W-:Y:S02]  /*28a0*/  @!P0 IMAD.IADD R26, R26, 0x1, -R123 ;  /* 0x000000011a1a8824 */ /* 0x000fe400078e0a7b */
[----:B------:R-:W-:Y:S02]  /*28b0*/  IMAD R31, R123, R6, R31 ;  /* 0x000000067b1f7224 */ /* 0x000fe400078e021f */
[--C-:B------:R-:W-:Y:S01]  /*28c0*/  @!P3 IMAD.IADD R27, R27, 0x1, -R123.reuse ;  /* 0x000000011b1bb824 */ /* 0x100fe200078e0a7b */
[----:B------:R-:W-:Y:S01]  /*28d0*/  ISETP.GE.AND P3, PT, R34, RZ, PT ;  /* 0x000000ff2200720c */ /* 0x000fe20003f66270 */
[--C-:B------:R-:W-:Y:S01]  /*28e0*/  @!P5 IMAD.IADD R30, R30, 0x1, -R123.reuse ;  /* 0x000000011e1ed824 */ /* 0x100fe200078e0a7b */
[C---:B------:R-:W-:Y:S01]  /*28f0*/  ISETP.GT.U32.AND P0, PT, R123.reuse, R31, PT ;  /* 0x0000001f7b00720c */ /* 0x040fe20003f04070 */
[----:B------:R-:W-:Y:S01]  /*2900*/  @!P6 IMAD.IADD R32, R32, 0x1, -R123 ;  /* 0x000000012020e824 */ /* 0x000fe200078e0a7b */
[----:B------:R-:W-:Y:S01]  /*2910*/  ISETP.GE.AND P5, PT, R36, RZ, PT ;  /* 0x000000ff2400720c */ /* 0x000fe20003fa6270 */
[----:B------:R-:W-:Y:S01]  /*2920*/  IMAD.HI.U32 R5, R0, R33, RZ ;  /* 0x0000002100057227 */ /* 0x000fe200078e00ff */
[----:B------:R-:W-:-:S03]  /*2930*/  ISETP.GT.U32.AND P6, PT, R123, R30, PT ;  /* 0x0000001e7b00720c */ /* 0x000fc60003fc4070 */
[----:B------:R-:W-:Y:S01]  /*2940*/  @!P1 IMAD.IADD R29, R29, 0x1, -R123 ;  /* 0x000000011d1d9824 */ /* 0x000fe200078e0a7b */
[----:B------:R-:W-:Y:S01]  /*2950*/  ISETP.GE.AND P1, PT, R35, RZ, PT ;  /* 0x000000ff2300720c */ /* 0x000fe20003f26270 */
[----:B------:R-:W-:Y:S01]  /*2960*/  IMAD.MOV R6, RZ, RZ, -R5 ;  /* 0x000000ffff067224 */ /* 0x000fe200078e0a05 */
[----:B------:R-:W-:Y:S01]  /*2970*/  LOP3.LUT R35, R3, 0x48, RZ, 0xfc, !PT ;  /* 0x0000004803237812 */ /* 0x000fe200078efcff */
[----:B------:R-:W-:Y:S01]  /*2980*/  @!P3 IMAD.MOV R26, RZ, RZ, -R26 ;  /* 0x000000ffff1ab224 */ /* 0x000fe200078e0a1a */
[C---:B------:R-:W-:Y:S01]  /*2990*/  ISETP.GT.U32.AND P3, PT, R123.reuse, R32, PT ;  /* 0x000000207b00720c */ /* 0x040fe20003f64070 */
[----:B------:R-:W-:Y:S01]  /*29a0*/  IMAD R33, R123, R6, R33 ;  /* 0x000000067b217224 */ /* 0x000fe200078e0221 */
[----:B------:R-:W-:Y:S01]  /*29b0*/  IABS R34, R35 ;  /* 0x0000002300227213 */ /* 0x000fe20000000000 */
[--C-:B------:R-:W-:Y:S01]  /*29c0*/  @!P0 IMAD.IADD R31, R31, 0x1, -R123.reuse ;  /* 0x000000011f1f8824 */ /* 0x100fe200078e0a7b */
[----:B------:R-:W-:Y:S01]  /*29d0*/  ISETP.GE.AND P0, PT, R37, RZ, PT ;  /* 0x000000ff2500720c */ /* 0x000fe20003f06270 */
[----:B------:R-:W-:Y:S01]  /*29e0*/  @!P6 IMAD.IADD R30, R30, 0x1, -R123 ;  /* 0x000000011e1ee824 */ /* 0x000fe200078e0a7b */
[----:B------:R-:W-:Y:S01]  /*29f0*/  ISETP.GE.AND P6, PT, R40, RZ, PT ;  /* 0x000000ff2800720c */ /* 0x000fe20003fc6270 */
[----:B------:R-:W-:Y:S01]  /*2a00*/  IMAD.HI.U32 R5, R0, R34, RZ ;  /* 0x0000002200057227 */ /* 0x000fe200078e00ff */
[----:B------:R-:W-:-:S02]  /*2a10*/  LOP3.LUT R6, R3, 0x4c, RZ, 0xfc, !PT ;  /* 0x0000004c03067812 */ /* 0x000fc400078efcff */
[----:B------:R-:W-:Y:S01]  /*2a20*/  IABS R40, R45 ;  /* 0x0000002d00287213 */ /* 0x000fe20000000000 */
[----:B------:R-:W-:Y:S01]  /*2a30*/  @!P5 IMAD.MOV R28, RZ, RZ, -R28 ;  /* 0x000000ffff1cd224 */ /* 0x000fe200078e0a1c */
[C---:B------:R-:W-:Y:S01]  /*2a40*/  ISETP.GT.U32.AND P5, PT, R123.reuse, R33, PT ;  /* 0x000000217b00720c */ /* 0x040fe20003fa4070 */
[----:B------:R-:W-:Y:S01]  /*2a50*/  IMAD.MOV R5, RZ, RZ, -R5 ;  /* 0x000000ffff057224 */ /* 0x000fe200078e0a05 */
[----:B------:R-:W-:Y:S01]  /*2a60*/  IABS R37, R6 ;  /* 0x0000000600257213 */ /* 0x000fe20000000000 */
[----:B------:R-:W-:Y:S01]  /*2a70*/  @!P4 IMAD.MOV R25, RZ, RZ, -R25 ;  /* 0x000000ffff19c224 */ /* 0x000fe200078e0a19 */
[----:B------:R-:W-:Y:S01]  /*2a80*/  ISETP.GT.U32.AND P4, PT, R123, R31, PT ;  /* 0x0000001f7b00720c */ /* 0x000fe20003f84070 */
[----:B------:R-:W-:Y:S01]  /*2a90*/  @!P1 IMAD.MOV R27, RZ, RZ, -R27 ;  /* 0x000000ffff1b9224 */ /* 0x000fe200078e0a1b */
[----:B------:R-:W-:Y:S01]  /*2aa0*/  ISETP.GE.AND P1, PT, R38, RZ, PT ;  /* 0x000000ff2600720c */ /* 0x000fe20003f26270 */
[----:B------:R-:W-:Y:S01]  /*2ab0*/  @!P3 IMAD.IADD R32, R32, 0x1, -R123 ;  /* 0x000000012020b824 */ /* 0x000fe200078e0a7b */
[----:B------:R-:W-:Y:S01]  /*2ac0*/  ISETP.GE.AND P3, PT, R35, RZ, PT ;  /* 0x000000ff2300720c */ /* 0x000fe20003f66270 */
[----:B------:R-:W-:Y:S01]  /*2ad0*/  IMAD R34, R123, R5, R34 ;  /* 0x000000057b227224 */ /* 0x000fe200078e0222 */
[----:B------:R-:W-:Y:S01]  /*2ae0*/  LOP3.LUT R5, R3, 0x4a, RZ, 0xfc, !PT ;  /* 0x0000004a03057812 */ /* 0x000fe200078efcff */
[----:B------:R-:W-:Y:S01]  /*2af0*/  @!P0 IMAD.MOV R29, RZ, RZ, -R29 ;  /* 0x000000ffff1d8224 */ /* 0x000fe200078e0a1d */
[----:B------:R-:W-:Y:S01]  /*2b00*/  ISETP.GE.AND P0, PT, R39, RZ, PT ;  /* 0x000000ff2700720c */ /* 0x000fe20003f06270 */
[----:B------:R-:W-:Y:S01]  /*2b10*/  @!P6 IMAD.MOV R32, RZ, RZ, -R32 ;  /* 0x000000ffff20e224 */ /* 0x000fe200078e0a20 */
[----:B------:R-:W-:Y:S01]  /*2b20*/  ISETP.GT.U32.AND P6, PT, R123, R34, PT ;  /* 0x000000227b00720c */ /* 0x000fe20003fc4070 */
[--C-:B------:R-:W-:Y:S01]  /*2b30*/  @!P5 IMAD.IADD R33, R33, 0x1, -R123.reuse ;  /* 0x000000012121d824 */ /* 0x100fe200078e0a7b */
[----:B------:R-:W-:Y:S01]  /*2b40*/  IABS R35, R5 ;  /* 0x0000000500237213 */ /* 0x000fe20000000000 */
[----:B------:R-:W-:Y:S01]  /*2b50*/  @!P4 IMAD.IADD R31, R31, 0x1, -R123 ;  /* 0x000000011f1fc824 */ /* 0x000fe200078e0a7b */
[----:B------:R-:W-:Y:S01]  /*2b60*/  ISETP.GE.AND P4, PT, R7, RZ, PT ;  /* 0x000000ff0700720c */ /* 0x000fe20003f86270 */
[----:B------:R-:W-:Y:S01]  /*2b70*/  @!P1 IMAD.MOV R30, RZ, RZ, -R30 ;  /* 0x000000ffff1e9224 */ /* 0x000fe200078e0a1e */
[----:B------:R-:W-:Y:S01]  /*2b80*/  ISETP.GT.U32.AND P5, PT, R123, R33, PT ;  /* 0x000000217b00720c */ /* 0x000fe20003fa4070 */
[----:B------:R-:W-:Y:S01]  /*2b90*/  VIADD R7, R4, 0x4e ;  /* 0x0000004e04077836 */ /* 0x000fe20000000000 */
[----:B------:R-:W-:Y:S01]  /*2ba0*/  ISETP.GE.AND P1, PT, R5, RZ, PT ;  /* 0x000000ff0500720c */ /* 0x000fe20003f26270 */
[----:B------:R-:W-:-:S03]  /*2bb0*/  IMAD.HI.U32 R5, R0, R35, RZ ;  /* 0x0000002300057227 */ /* 0x000fc600078e00ff */
[----:B------:R-:W-:Y:S01]  /*2bc0*/  IABS R39, R7 ;  /* 0x0000000700277213 */ /* 0x000fe20000000000 */
[----:B------:R-:W-:Y:S01]  /*2bd0*/  @!P0 IMAD.MOV R31, RZ, RZ, -R31 ;  /* 0x000000ffff1f8224 */ /* 0x000fe200078e0a1f */
[----:B------:R-:W-:Y:S01]  /*2be0*/  ISETP.GE.AND P0, PT, R6, RZ, PT ;  /* 0x000000ff0600720c */ /* 0x000fe20003f06270 */
[----:B------:R-:W-:Y:S02]  /*2bf0*/  @!P6 IMAD.IADD R34, R34, 0x1, -R123 ;  /* 0x000000012222e824 */ /* 0x000fe400078e0a7b */
[----:B------:R-:W-:Y:S02]  /*2c00*/  IMAD.MOV R6, RZ, RZ, -R5 ;  /* 0x000000ffff067224 */ /* 0x000fe400078e0a05 */
[----:B------:R-:W-:Y:S01]  /*2c10*/  @!P5 IMAD.IADD R33, R33, 0x1, -R123 ;  /* 0x000000012121d824 */ /* 0x000fe200078e0a7b */
[C---:B------:R-:W-:Y:S01]  /*2c20*/  ISETP.GT.U32.AND P6, PT, R123.reuse, R34, PT ;  /* 0x000000227b00720c */ /* 0x040fe20003fc4070 */
[----:B------:R-:W-:Y:S01]  /*2c30*/  IMAD R35, R123, R6, R35 ;  /* 0x000000067b237224 */ /* 0x000fe200078e0223 */
[----:B------:R-:W-:Y:S01]  /*2c40*/  ISETP.GE.AND P5, PT, R7, RZ, PT ;  /* 0x000000ff0700720c */ /* 0x000fe20003fa6270 */
[----:B------:R-:W-:-:S04]  /*2c50*/  IMAD.HI.U32 R5, R0, R37, RZ ;  /* 0x0000002500057227 */ /* 0x000fc800078e00ff */
[----:B------:R-:W-:-:S04]  /*2c60*/  IMAD.HI.U32 R36, R0, R41, RZ ;  /* 0x0000002900247227 */ /* 0x000fc800078e00ff */
[----:B------:R-:W-:Y:S02]  /*2c70*/  IMAD.MOV R38, RZ, RZ, -R5 ;  /* 0x000000ffff267224 */ /* 0x000fe400078e0a05 */
[----:B------:R-:W-:Y:S01]  /*2c80*/  @!P4 IMAD.MOV R33, RZ, RZ, -R33 ;  /* 0x000000ffff21c224 */ /* 0x000fe200078e0a21 */
[----:B------:R-:W-:Y:S01]  /*2c90*/  ISETP.GT.U32.AND P4, PT, R123, R35, PT ;  /* 0x000000237b00720c */ /* 0x000fe20003f84070 */
[----:B------:R-:W-:-:S04]  /*2ca0*/  IMAD.HI.U32 R6, R0, R39, RZ ;  /* 0x0000002700067227 */ /* 0x000fc800078e00ff */
[----:B------:R-:W-:Y:S02]  /*2cb0*/  IMAD.MOV R42, RZ, RZ, -R36 ;  /* 0x000000ffff2a7224 */ /* 0x000fe400078e0a24 */
[C---:B------:R-:W-:Y:S02]  /*2cc0*/  IMAD R36, R123.reuse, R38, R37 ;  /* 0x000000267b247224 */ /* 0x040fe400078e0225 */
[----:B------:R-:W-:Y:S02]  /*2cd0*/  IMAD.MOV R6, RZ, RZ, -R6 ;  /* 0x000000ffff067224 */ /* 0x000fe400078e0a06 */
[----:B------:R-:W-:Y:S01]  /*2ce0*/  @!P6 IMAD.IADD R34, R34, 0x1, -R123 ;  /* 0x000000012222e824 */ /* 0x000fe200078e0a7b */
[C---:B------:R-:W-:Y:S01]  /*2cf0*/  ISETP.GT.U32.AND P6, PT, R123.reuse, R36, PT ;  /* 0x000000247b00720c */ /* 0x040fe20003fc4070 */
[----:B------:R-:W-:Y:S02]  /*2d00*/  IMAD R37, R123, R6, R39 ;  /* 0x000000067b257224 */ /* 0x000fe400078e0227 */
[----:B------:R-:W-:-:S02]  /*2d10*/  @!P4 IMAD.IADD R35, R35, 0x1, -R123 ;  /* 0x000000012323c824 */ /* 0x000fc400078e0a7b */
[----:B------:R-:W-:Y:S01]  /*2d20*/  IMAD.HI.U32 R7, R0, R40, RZ ;  /* 0x0000002800077227 */ /* 0x000fe200078e00ff */
[----:B------:R-:W-:-:S03]  /*2d30*/  ISETP.GT.U32.AND P4, PT, R123, R37, PT ;  /* 0x000000257b00720c */ /* 0x000fc60003f84070 */
[----:B------:R-:W-:Y:S02]  /*2d40*/  IMAD.MOV R7, RZ, RZ, -R7 ;  /* 0x000000ffff077224 */ /* 0x000fe400078e0a07 */
[C---:B------:R-:W-:Y:S01]  /*2d50*/  IMAD R39, R123.reuse, R42, R41 ;  /* 0x0000002a7b277224 */ /* 0x040fe200078e0229 */
[----:B------:R-:W-:Y:S01]  /*2d60*/  IABS R41, R48 ;  /* 0x0000003000297213 */ /* 0x000fe20000000000 */
[--C-:B------:R-:W-:Y:S01]  /*2d70*/  @!P6 IMAD.IADD R36, R36, 0x1, -R123.reuse ;  /* 0x000000012424e824 */ /* 0x100fe200078e0a7b */
[C---:B------:R-:W-:Y:S01]  /*2d80*/  ISETP.GT.U32.AND P6, PT, R123.reuse, R35, PT ;  /* 0x000000237b00720c */ /* 0x040fe20003fc4070 */
[C---:B------:R-:W-:Y:S01]  /*2d90*/  IMAD R38, R123.reuse, R7, R40 ;  /* 0x000000077b267224 */ /* 0x040fe200078e0228 */
[----:B------:R-:W-:Y:S01]  /*2da0*/  IABS R40, R47 ;  /* 0x0000002f00287213 */ /* 0x000fe20000000000 */
[----:B------:R-:W-:Y:S01]  /*2db0*/  @!P3 IMAD.MOV R34, RZ, RZ, -R34 ;  /* 0x000000ffff22b224 */ /* 0x000fe200078e0a22 */
[----:B------:R-:W-:Y:S01]  /*2dc0*/  ISETP.GT.U32.AND P3, PT, R123, R36, PT ;  /* 0x000000247b00720c */ /* 0x000fe20003f64070 */
[----:B------:R-:W-:Y:S01]  /*2dd0*/  @!P4 IMAD.IADD R37, R37, 0x1, -R123 ;  /* 0x000000012525c824 */ /* 0x000fe200078e0a7b */
[----:B------:R-:W-:Y:S01]  /*2de0*/  IABS R42, R49 ;  /* 0x00000031002a7213 */ /* 0x000fe20000000000 */
[----:B------:R-:W-:-:S03]  /*2df0*/  IMAD.HI.U32 R5, R0, R40, RZ ;  /* 0x0000002800057227 */ /* 0x000fc600078e00ff */
[----:B------:R-:W-:Y:S01]  /*2e00*/  ISETP.GT.U32.AND P4, PT, R123, R37, PT ;  /* 0x000000257b00720c */ /* 0x000fe20003f84070 */
[----:B------:R-:W-:-:S04]  /*2e10*/  IMAD.HI.U32 R6, R0, R41, RZ ;  /* 0x0000002900067227 */ /* 0x000fc800078e00ff */
[----:B------:R-:W-:Y:S01]  /*2e20*/  @!P6 IMAD.IADD R35, R35, 0x1, -R123 ;  /* 0x000000012323e824 */ /* 0x000fe200078e0a7b */
[C---:B------:R-:W-:Y:S01]  /*2e30*/  ISETP.GT.U32.AND P6, PT, R123.reuse, R38, PT ;  /* 0x000000267b00720c */ /* 0x040fe20003fc4070 */
[----:B------:R-:W-:Y:S02]  /*2e40*/  IMAD.MOV R5, RZ, RZ, -R5 ;  /* 0x000000ffff057224 */ /* 0x000fe400078e0a05 */
[----:B------:R-:W-:Y:S02]  /*2e50*/  IMAD.MOV R6, RZ, RZ, -R6 ;  /* 0x000000ffff067224 */ /* 0x000fe400078e0a06 */
[C---:B------:R-:W-:Y:S02]  /*2e60*/  IMAD R40, R123.reuse, R5, R40 ;  /* 0x000000057b287224 */ /* 0x040fe400078e0228 */
[----:B------:R-:W-:Y:S02]  /*2e70*/  IMAD R41, R123, R6, R41 ;  /* 0x000000067b297224 */ /* 0x000fe400078e0229 */
[--C-:B------:R-:W-:Y:S01]  /*2e80*/  @!P4 IMAD.IADD R37, R37, 0x1, -R123.reuse ;  /* 0x000000012525c824 */ /* 0x100fe200078e0a7b */
[C---:B------:R-:W-:Y:S01]  /*2e90*/  ISETP.GT.U32.AND P4, PT, R123.reuse, R40, PT ;  /* 0x000000287b00720c */ /* 0x040fe20003f84070 */
[--C-:B------:R-:W-:Y:S01]  /*2ea0*/  @!P3 IMAD.IADD R36, R36, 0x1, -R123.reuse ;  /* 0x000000012424b824 */ /* 0x100fe200078e0a7b */
[C---:B------:R-:W-:Y:S01]  /*2eb0*/  ISETP.GT.U32.AND P3, PT, R123.reuse, R39, PT ;  /* 0x000000277b00720c */ /* 0x040fe20003f64070 */
[----:B------:R-:W-:Y:S01]  /*2ec0*/  @!P6 IMAD.IADD R38, R38, 0x1, -R123 ;  /* 0x000000012626e824 */ /* 0x000fe200078e0a7b */
[----:B------:R-:W-:Y:S01]  /*2ed0*/  ISETP.GT.U32.AND P6, PT, R123, R41, PT ;  /* 0x000000297b00720c */ /* 0x000fe20003fc4070 */
[----:B------:R-:W-:-:S04]  /*2ee0*/  IMAD.HI.U32 R5, R0, R42, RZ ;  /* 0x0000002a00057227 */ /* 0x000fc800078e00ff */
[----:B------:R-:W-:Y:S02]  /*2ef0*/  IMAD.MOV R5, RZ, RZ, -R5 ;  /* 0x000000ffff057224 */ /* 0x000fe400078e0a05 */
[----:B------:R-:W-:-:S04]  /*2f00*/  IMAD.HI.U32 R7, R0, R44, RZ ;  /* 0x0000002c00077227 */ /* 0x000fc800078e00ff */
[C---:B------:R-:W-:Y:S02]  /*2f10*/  IMAD R42, R123.reuse, R5, R42 ;  /* 0x000000057b2a7224 */ /* 0x040fe400078e022a */
[--C-:B------:R-:W-:Y:S01]  /*2f20*/  @!P4 IMAD.IADD R40, R40, 0x1, -R123.reuse ;  /* 0x000000012828c824 */ /* 0x100fe200078e0a7b */
[----:B------:R-:W-:Y:S01]  /*2f30*/  ISETP.GT.U32.AND P4, PT, R123, R38, PT ;  /* 0x000000267b00720c */ /* 0x000fe20003f84070 */
[--C-:B------:R-:W-:Y:S01]  /*2f40*/  @!P3 IMAD.IADD R39, R39, 0x1, -R123.reuse ;  /* 0x000000012727b824 */ /* 0x100fe200078e0a7b */
[----:B------:R-:W-:Y:S01]  /*2f50*/  ISETP.GE.AND P3, PT, R45, RZ, PT ;  /* 0x000000ff2d00720c */ /* 0x000fe20003f66270 */
[----:B------:R-:W-:Y:S01]  /*2f60*/  @!P6 IMAD.IADD R41, R41, 0x1, -R123 ;  /* 0x000000012929e824 */ /* 0x000fe200078e0a7b */
[C---:B------:R-:W-:Y:S01]  /*2f70*/  ISETP.GT.U32.AND P6, PT, R123.reuse, R40, PT ;  /* 0x000000287b00720c */ /* 0x040fe20003fc4070 */
[----:B------:R-:W-:Y:S01]  /*2f80*/  @!P5 IMAD.MOV R37, RZ, RZ, -R37 ;  /* 0x000000ffff25d224 */ /* 0x000fe200078e0a25 */
[----:B------:R-:W-:Y:S01]  /*2f90*/  ISETP.GT.U32.AND P5, PT, R123, R42, PT ;  /* 0x0000002a7b00720c */ /* 0x000fe20003fa4070 */
[----:B------:R-:W-:-:S04]  /*2fa0*/  IMAD.HI.U32 R6, R0, R43, RZ ;  /* 0x0000002b00067227 */ /* 0x000fc800078e00ff */
[----:B------:R-:W-:Y:S02]  /*2fb0*/  IMAD.MOV R7, RZ, RZ, -R7 ;  /* 0x000000ffff077224 */ /* 0x000fe400078e0a07 */
[----:B------:R-:W-:Y:S01]  /*2fc0*/  @!P1 IMAD.MOV R35, RZ, RZ, -R35 ;  /* 0x000000ffff239224 */ /* 0x000fe200078e0a23 */
[C---:B------:R-:W-:Y:S01]  /*2fd0*/  ISETP.GT.U32.AND P1, PT, R123.reuse, R39, PT ;  /* 0x000000277b00720c */ /* 0x040fe20003f24070 */
[----:B------:R-:W-:Y:S02]  /*2fe0*/  IMAD.MOV R6, RZ, RZ, -R6 ;  /* 0x000000ffff067224 */ /* 0x000fe400078e0a06 */
[C---:B------:R-:W-:Y:S02]  /*2ff0*/  IMAD R44, R123.reuse, R7, R44 ;  /* 0x000000077b2c7224 */ /* 0x040fe400078e022c */
[----:B------:R-:W-:Y:S02]  /*3000*/  VIADD R7, R4, 0x5e ;  /* 0x0000005e04077836 */ /* 0x000fe40000000000 */
[----:B------:R-:W-:-:S02]  /*3010*/  IMAD R43, R123, R6, R43 ;  /* 0x000000067b2b7224 */ /* 0x000fc400078e022b */
[----:B------:R-:W-:Y:S01]  /*3020*/  @!P0 IMAD.MOV R36, RZ, RZ, -R36 ;  /* 0x000000ffff248224 */ /* 0x000fe200078e0a24 */
[----:B------:R-:W-:Y:S01]  /*3030*/  IABS R45, R7 ;  /* 0x00000007002d7213 */ /* 0x000fe20000000000 */
[--C-:B------:R-:W-:Y:S01]  /*3040*/  @!P4 IMAD.IADD R38, R38, 0x1, -R123.reuse ;  /* 0x000000012626c824 */ /* 0x100fe200078e0a7b */
[C---:B------:R-:W-:Y:S01]  /*3050*/  ISETP.GT.U32.AND P0, PT, R123.reuse, R41, PT ;  /* 0x000000297b00720c */ /* 0x040fe20003f04070 */
[--C-:B------:R-:W-:Y:S01]  /*3060*/  @!P6 IMAD.IADD R40, R40, 0x1, -R123.reuse ;  /* 0x000000012828e824 */ /* 0x100fe200078e0a7b */
[C---:B------:R-:W-:Y:S01]  /*3070*/  ISETP.GT.U32.AND P4, PT, R123.reuse, R43, PT ;  /* 0x0000002b7b00720c */ /* 0x040fe20003f84070 */
[----:B------:R-:W-:Y:S01]  /*3080*/  @!P5 IMAD.IADD R42, R42, 0x1, -R123 ;  /* 0x000000012a2ad824 */ /* 0x000fe200078e0a7b */
[----:B------:R-:W-:Y:S01]  /*3090*/  ISETP.GT.U32.AND P6, PT, R123, R44, PT ;  /* 0x0000002c7b00720c */ /* 0x000fe20003fc4070 */
[----:B------:R-:W-:Y:S01]  /*30a0*/  IMAD.HI.U32 R5, R0, R45, RZ ;  /* 0x0000002d00057227 */ /* 0x000fe200078e00ff */
[----:B------:R-:W-:-:S03]  /*30b0*/  ISETP.GE.AND P5, PT, R48, RZ, PT ;  /* 0x000000ff3000720c */ /* 0x000fc60003fa6270 */
[----:B------:R-:W-:Y:S01]  /*30c0*/  @!P1 IMAD.IADD R39, R39, 0x1, -R123 ;  /* 0x0000000127279824 */ /* 0x000fe200078e0a7b */
[----:B------:R-:W-:Y:S01]  /*30d0*/  ISETP.GE.AND P1, PT, R46, RZ, PT ;  /* 0x000000ff2e00720c */ /* 0x000fe20003f26270 */
[----:B------:R-:W-:Y:S01]  /*30e0*/  IMAD.MOV R6, RZ, RZ, -R5 ;  /* 0x000000ffff067224 */ /* 0x000fe200078e0a05 */
[----:B------:R-:W-:Y:S01]  /*30f0*/  IABS R46, R52 ;  /* 0x00000034002e7213 */ /* 0x000fe20000000000 */
[----:B------:R-:W-:Y:S01]  /*3100*/  @!P0 IMAD.IADD R41, R41, 0x1, -R123 ;  /* 0x0000000129298824 */ /* 0x000fe200078e0a7b */
[----:B------:R-:W-:Y:S01]  /*3110*/  ISETP.GE.AND P0, PT, R47, RZ, PT ;  /* 0x000000ff2f00720c */ /* 0x000fe20003f06270 */
[----:B------:R-:W-:Y:S02]  /*3120*/  IMAD R45, R123, R6, R45 ;  /* 0x000000067b2d7224 */ /* 0x000fe400078e022d */
[--C-:B------:R-:W-:Y:S01]  /*3130*/  @!P4 IMAD.IADD R43, R43, 0x1, -R123.reuse ;  /* 0x000000012b2bc824 */ /* 0x100fe200078e0a7b */
[----:B------:R-:W-:Y:S01]  /*3140*/  ISETP.GE.AND P4, PT, R49, RZ, PT ;  /* 0x000000ff3100720c */ /* 0x000fe20003f86270 */
[----:B------:R-:W-:Y:S01]  /*3150*/  @!P6 IMAD.IADD R44, R44, 0x1, -R123 ;  /* 0x000000012c2ce824 */ /* 0x000fe200078e0a7b */
[C---:B------:R-:W-:Y:S01]  /*3160*/  ISETP.GT.U32.AND P6, PT, R123.reuse, R42, PT ;  /* 0x0000002a7b00720c */ /* 0x040fe20003fc4070 */
[----:B------:R-:W-:Y:S01]  /*3170*/  @!P5 IMAD.MOV R41, RZ, RZ, -R41 ;  /* 0x000000ffff29d224 */ /* 0x000fe200078e0a29 */
[C---:B------:R-:W-:Y:S01]  /*3180*/  ISETP.GT.U32.AND P5, PT, R123.reuse, R45, PT ;  /* 0x0000002d7b00720c */ /* 0x040fe20003fa4070 */
[----:B------:R-:W-:Y:S01]  /*3190*/  @!P1 IMAD.MOV R39, RZ, RZ, -R39 ;  /* 0x000000ffff279224 */ /* 0x000fe200078e0a27 */
[----:B------:R-:W-:Y:S01]  /*31a0*/  ISETP.GT.U32.AND P1, PT, R123, R43, PT ;  /* 0x0000002b7b00720c */ /* 0x000fe20003f24070 */
[----:B------:R-:W-:Y:S01]  /*31b0*/  IMAD.HI.U32 R5, R0, R46, RZ ;  /* 0x0000002e00057227 */ /* 0x000fe200078e00ff */
[----:B------:R-:W-:-:S03]  /*31c0*/  LOP3.LUT R49, R3, 0x62, RZ, 0xfc, !PT ;  /* 0x0000006203317812 */ /* 0x000fc600078efcff */
[----:B------:R-:W-:Y:S01]  /*31d0*/  IMAD.MOV R5, RZ, RZ, -R5 ;  /* 0x000000ffff057224 */ /* 0x000fe200078e0a05 */
[----:B------:R-:W-:Y:S01]  /*31e0*/  IABS R47, R49 ;  /* 0x00000031002f7213 */ /* 0x000fe20000000000 */
[----:B------:R-:W-:Y:S01]  /*31f0*/  @!P0 IMAD.MOV R40, RZ, RZ, -R40 ;  /* 0x000000ffff288224 */ /* 0x000fe200078e0a28 */
[----:B------:R-:W-:Y:S01]  /*3200*/  ISETP.GE.AND P0, PT, R50, RZ, PT ;  /* 0x000000ff3200720c */ /* 0x000fe20003f06270 */
[----:B------:R-:W-:Y:S01]  /*3210*/  IMAD R46, R123, R5, R46 ;  /* 0x000000057b2e7224 */ /* 0x000fe200078e022e */
[----:B------:R-:W-:Y:S01]  /*3220*/  LOP3.LUT R50, R3, 0x64, RZ, 0xfc, !PT ;  /* 0x0000006403327812 */ /* 0x000fe200078efcff */
[--C-:B------:R-:W-:Y:S01]  /*3230*/  @!P6 IMAD.IADD R42, R42, 0x1, -R123.reuse ;  /* 0x000000012a2ae824 */ /* 0x100fe200078e0a7b */
[----:B------:R-:W-:Y:S01]  /*3240*/  ISETP.GE.AND P6, PT, R51, RZ, PT ;  /* 0x000000ff3300720c */ /* 0x000fe20003fc6270 */
[--C-:B------:R-:W-:Y:S01]  /*3250*/  @!P5 IMAD.IADD R45, R45, 0x1, -R123.reuse ;  /* 0x000000012d2dd824 */ /* 0x100fe200078e0a7b */
[----:B------:R-:W-:Y:S01]  /*3260*/  IABS R48, R50 ;  /* 0x0000003200307213 */ /* 0x000fe20000000000 */
[----:B------:R-:W-:Y:S01]  /*3270*/  @!P1 IMAD.IADD R43, R43, 0x1, -R123 ;  /* 0x000000012b2b9824 */ /* 0x000fe200078e0a7b */
[C---:B------:R-:W-:Y:S01]  /*3280*/  ISETP.GT.U32.AND P1, PT, R123.reuse, R46, PT ;  /* 0x0000002e7b00720c */ /* 0x040fe20003f24070 */
[----:B------:R-:W-:Y:S01]  /*3290*/  @!P4 IMAD.MOV R42, RZ, RZ, -R42 ;  /* 0x000000ffff2ac224 */ /* 0x000fe200078e0a2a */
[----:B------:R-:W-:Y:S01]  /*32a0*/  ISETP.GT.U32.AND P4, PT, R123, R45, PT ;  /* 0x0000002d7b00720c */ /* 0x000fe20003f84070 */
[----:B------:R-:W-:Y:S01]  /*32b0*/  IMAD.HI.U32 R5, R0, R47, RZ ;  /* 0x0000002f00057227 */ /* 0x000fe200078e00ff */
[----:B------:R-:W-:-:S02]  /*32c0*/  ISETP.GE.AND P5, PT, R52, RZ, PT ;  /* 0x000000ff3400720c */ /* 0x000fc40003fa6270 */
[----:B------:R-:W-:Y:S01]  /*32d0*/  IABS R51, R53 ;  /* 0x0000003500337213 */ /* 0x000fe20000000000 */
[----:B------:R-:W-:Y:S01]  /*32e0*/  IMAD.MOV R6, RZ, RZ, -R5 ;  /* 0x000000ffff067224 */ /* 0x000fe200078e0a05 */
[----:B------:R-:W-:Y:S01]  /*32f0*/  IABS R52, R54 ;  /* 0x0000003600347213 */ /* 0x000fe20000000000 */
[----:B------:R-:W-:Y:S01]  /*3300*/  @!P3 IMAD.MOV R38, RZ, RZ, -R38 ;  /* 0x000000ffff26b224 */ /* 0x000fe200078e0a26 */
[C---:B------:R-:W-:Y:S01]  /*3310*/  ISETP.GT.U32.AND P3, PT, R123.reuse, R44, PT ;  /* 0x0000002c7b00720c */ /* 0x040fe20003f64070 */
[----:B------:R-:W-:Y:S01]  /*3320*/  IMAD R47, R123, R6, R47 ;  /* 0x000000067b2f7224 */ /* 0x000fe200078e022f */
[----:B------:R-:W-:Y:S01]  /*3330*/  LOP3.LUT R6, R3, 0x66, RZ, 0xfc, !PT ;  /* 0x0000006603067812 */ /* 0x000fe200078efcff */
[--C-:B------:R-:W-:Y:S01]  /*3340*/  @!P1 IMAD.IADD R46, R46, 0x1, -R123.reuse ;  /* 0x000000012e2e9824 */ /* 0x100fe200078e0a7b */
[----:B------:R-:W-:Y:S01]  /*3350*/  ISETP.GE.AND P1, PT, R49, RZ, PT ;  /* 0x000000ff3100720c */ /* 0x000fe20003f26270 */
[----:B------:R-:W-:Y:S01]  /*3360*/  @!P4 IMAD.IADD R45, R45, 0x1, -R123 ;  /* 0x000000012d2dc824 */ /* 0x000fe200078e0a7b */
[C---:B------:R-:W-:Y:S01]  /*3370*/  ISETP.GT.U32.AND P4, PT, R123.reuse, R47, PT ;  /* 0x0000002f7b00720c */ /* 0x040fe20003f84070 */
[----:B------:R-:W-:Y:S01]  /*3380*/  @!P0 IMAD.MOV R43, RZ, RZ, -R43 ;  /* 0x000000ffff2b8224 */ /* 0x000fe200078e0a2b */
[----:B------:R-:W-:Y:S01]  /*3390*/  ISETP.GT.U32.AND P0, PT, R123, R46, PT ;  /* 0x0000002e7b00720c */ /* 0x000fe20003f04070 */
[----:B------:R-:W-:Y:S01]  /*33a0*/  IMAD.HI.U32 R5, R0, R48, RZ ;  /* 0x0000003000057227 */ /* 0x000fe200078e00ff */
[----:B------:R-:W-:-:S03]  /*33b0*/  IABS R49, R6 ;  /* 0x0000000600317213 */ /* 0x000fc60000000000 */
[----:B------:R-:W-:Y:S01]  /*33c0*/  @!P3 IMAD.IADD R44, R44, 0x1, -R123 ;  /* 0x000000012c2cb824 */ /* 0x000fe200078e0a7b */
[----:B------:R-:W-:Y:S01]  /*33d0*/  ISETP.GE.AND P3, PT, R7, RZ, PT ;  /* 0x000000ff0700720c */ /* 0x000fe20003f66270 */
[----:B------:R-:W-:Y:S02]  /*33e0*/  IMAD.MOV R5, RZ, RZ, -R5 ;  /* 0x000000ffff057224 */ /* 0x000fe400078e0a05 */
[----:B------:R-:W-:Y:S01]  /*33f0*/  @!P6 IMAD.MOV R44, RZ, RZ, -R44 ;  /* 0x000000ffff2ce224 */ /* 0x000fe200078e0a2c */
[----:B------:R-:W-:Y:S01]  /*3400*/  ISETP.GE.AND P6, PT, R50, RZ, PT ;  /* 0x000000ff3200720c */ /* 0x000fe20003fc6270 */
[----:B------:R-:W-:Y:S02]  /*3410*/  IMAD R48, R123, R5, R48 ;  /* 0x000000057b307224 */ /* 0x000fe400078e0230 */
[--C-:B------:R-:W-:Y:S02]  /*3420*/  @!P4 IMAD.IADD R47, R47, 0x1, -R123.reuse ;  /* 0x000000012f2fc824 */ /* 0x100fe400078e0a7b */
[----:B------:R-:W-:Y:S01]  /*3430*/  @!P0 IMAD.IADD R46, R46, 0x1, -R123 ;  /* 0x000000012e2e8824 */ /* 0x000fe200078e0a7b */
[C---:B------:R-:W-:Y:S01]  /*3440*/  ISETP.GT.U32.AND P0, PT, R123.reuse, R48, PT ;  /* 0x000000307b00720c */ /* 0x040fe20003f04070 */
[----:B------:R-:W-:Y:S01]  /*3450*/  IMAD.HI.U32 R5, R0, R49, RZ ;  /* 0x0000003100057227 */ /* 0x000fe200078e00ff */
[----:B------:R-:W-:-:S03]  /*3460*/  ISETP.GT.U32.AND P4, PT, R123, R47, PT ;  /* 0x0000002f7b00720c */ /* 0x000fc60003f84070 */
[----:B------:R-:W-:Y:S01]  /*3470*/  @!P3 IMAD.MOV R45, RZ, RZ, -R45 ;  /* 0x000000ffff2db224 */ /* 0x000fe200078e0a2d */
[----:B------:R-:W-:Y:S01]  /*3480*/  ISETP.GE.AND P3, PT, R6, RZ, PT ;  /* 0x000000ff0600720c */ /* 0x000fe20003f66270 */
[----:B------:R-:W-:-:S04]  /*3490*/  IMAD.HI.U32 R6, R0, R51, RZ ;  /* 0x0000003300067227 */ /* 0x000fc800078e00ff */
[----:B------:R-:W-:-:S04]  /*34a0*/  IMAD.HI.U32 R7, R0, R52, RZ ;  /* 0x0000003400077227 */ /* 0x000fc800078e00ff */
[----:B------:R-:W-:Y:S02]  /*34b0*/  IMAD.MOV R50, RZ, RZ, -R5 ;  /* 0x000000ffff327224 */ /* 0x000fe400078e0a05 */
[----:B------:R-:W-:Y:S02]  /*34c0*/  IMAD.MOV R6, RZ, RZ, -R6 ;  /* 0x000000ffff067224 */ /* 0x000fe400078e0a06 */
[----:B------:R-:W-:Y:S02]  /*34d0*/  IMAD.MOV R7, RZ, RZ, -R7 ;  /* 0x000000ffff077224 */ /* 0x000fe400078e0a07 */
[C---:B------:R-:W-:Y:S02]  /*34e0*/  IMAD R49, R123.reuse, R50, R49 ;  /* 0x000000327b317224 */ /* 0x040fe400078e0231 */
[----:B------:R-:W-:Y:S02]  /*34f0*/  @!P0 IMAD.IADD R48, R48, 0x1, -R123 ;  /* 0x0000000130308824 */ /* 0x000fe400078e0a7b */
[----:B------:R-:W-:-:S02]  /*3500*/  IMAD R50, R123, R6, R51 ;  /* 0x000000067b327224 */ /* 0x000fc400078e0233 */
[----:B------:R-:W-:Y:S01]  /*3510*/  @!P4 IMAD.IADD R47, R47, 0x1, -R123 ;  /* 0x000000012f2fc824 */ /* 0x000fe200078e0a7b */
[C---:B------:R-:W-:Y:S01]  /*3520*/  ISETP.GT.U32.AND P0, PT, R123.reuse, R48, PT ;  /* 0x000000307b00720c */ /* 0x040fe20003f04070 */
[C---:B------:R-:W-:Y:S01]  /*3530*/  IMAD R51, R123.reuse, R7, R52 ;  /* 0x000000077b337224 */ /* 0x040fe200078e0234 */
[C---:B------:R-:W-:Y:S01]  /*3540*/  ISETP.GT.U32.AND P4, PT, R123.reuse, R49, PT ;  /* 0x000000317b00720c */ /* 0x040fe20003f84070 */
[----:B------:R-:W-:Y:S01]  /*3550*/  @!P1 IMAD.MOV R47, RZ, RZ, -R47 ;  /* 0x000000ffff2f9224 */ /* 0x000fe200078e0a2f */
[----:B------:R-:W-:Y:S01]  /*3560*/  IABS R52, R57 ;  /* 0x0000003900347213 */ /* 0x000fe20000000000 */
[----:B------:R-:W-:Y:S01]  /*3570*/  VIADD R58, R4, 0x6e ;  /* 0x0000006e043a7836 */ /* 0x000fe20000000000 */
[----:B------:R-:W-:Y:S01]  /*3580*/  ISETP.GT.U32.AND P1, PT, R123, R51, PT ;  /* 0x000000337b00720c */ /* 0x000fe20003f24070 */
[----:B------:R-:W-:Y:S01]  /*3590*/  @!P5 IMAD.MOV R46, RZ, RZ, -R46 ;  /* 0x000000ffff2ed224 */ /* 0x000fe200078e0a2e */
[----:B------:R-:W-:Y:S01]  /*35a0*/  ISETP.GE.AND P5, PT, R53, RZ, PT ;  /* 0x000000ff3500720c */ /* 0x000fe20003fa6270 */
[----:B------:R-:W-:Y:S01]  /*35b0*/  IMAD.HI.U32 R5, R0, R52, RZ ;  /* 0x0000003400057227 */ /* 0x000fe200078e00ff */
[----:B------:R-:W-:-:S03]  /*35c0*/  IABS R53, R58 ;  /* 0x0000003a00357213 */ /* 0x000fc60000000000 */
[--C-:B------:R-:W-:Y:S01]  /*35d0*/  @!P0 IMAD.IADD R48, R48, 0x1, -R123.reuse ;  /* 0x0000000130308824 */ /* 0x100fe200078e0a7b */
[----:B------:R-:W-:Y:S01]  /*35e0*/  ISETP.GT.U32.AND P0, PT, R123, R50, PT ;  /* 0x000000327b00720c */ /* 0x000fe20003f04070 */
[----:B------:R-:W-:Y:S02]  /*35f0*/  @!P4 IMAD.IADD R49, R49, 0x1, -R123 ;  /* 0x000000013131c824 */ /* 0x000fe400078e0a7b */
[----:B------:R-:W-:Y:S02]  /*3600*/  IMAD.MOV R5, RZ, RZ, -R5 ;  /* 0x000000ffff057224 */ /* 0x000fe400078e0a05 */
[----:B------:R-:W-:Y:S01]  /*3610*/  @!P1 IMAD.IADD R51, R51, 0x1, -R123 ;  /* 0x0000000133339824 */ /* 0x000fe200078e0a7b */
[C---:B------:R-:W-:Y:S01]  /*3620*/  ISETP.GT.U32.AND P4, PT, R123.reuse, R49, PT ;  /* 0x000000317b00720c */ /* 0x040fe20003f84070 */
[C---:B------:R-:W-:Y:S02]  /*3630*/  IMAD R52, R123.reuse, R5, R52 ;  /* 0x000000057b347224 */ /* 0x040fe400078e0234 */
[----:B------:R-:W-:Y:S01]  /*3640*/  IMAD.HI.U32 R5, R0, R53, RZ ;  /* 0x0000003500057227 */ /* 0x000fe200078e00ff */
[----:B------:R-:W-:-:S03]  /*3650*/  ISETP.GT.U32.AND P1, PT, R123, R51, PT ;  /* 0x000000337b00720c */ /* 0x000fc60003f24070 */
[----:B------:R-:W-:-:S04]  /*3660*/  IMAD.HI.U32 R6, R0, R55, RZ ;  /* 0x0000003700067227 */ /* 0x000fc800078e00ff */
[----:B------:R-:W-:Y:S01]  /*3670*/  @!P6 IMAD.MOV R48, RZ, RZ, -R48 ;  /* 0x000000ffff30e224 */ /* 0x000fe200078e0a30 */
[----:B------:R-:W-:Y:S01]  /*3680*/  ISETP.GE.AND P6, PT, R54, RZ, PT ;  /* 0x000000ff3600720c */ /* 0x000fe20003fc6270 */
[----:B------:R-:W-:Y:S02]  /*3690*/  IMAD.MOV R54, RZ, RZ, -R5 ;  /* 0x000000ffff367224 */ /* 0x000fe400078e0a05 */
[----:B------:R-:W-:-:S04]  /*36a0*/  IMAD.HI.U32 R7, R0, R56, RZ ;  /* 0x0000003800077227 */ /* 0x000fc800078e00ff */
[----:B------:R-:W-:Y:S02]  /*36b0*/  IMAD.MOV R6, RZ, RZ, -R6 ;  /* 0x000000ffff067224 */ /* 0x000fe400078e0a06 */
[----:B------:R-:W-:Y:S02]  /*36c0*/  @!P0 IMAD.IADD R50, R50, 0x1, -R123 ;  /* 0x0000000132328824 */ /* 0x000fe400078e0a7b */
[C---:B------:R-:W-:Y:S02]  /*36d0*/  IMAD R53, R123.reuse, R54, R53 ;  /* 0x000000367b357224 */ /* 0x040fe400078e0235 */
[----:B------:R-:W-:Y:S01]  /*36e0*/  IMAD.MOV R7, RZ, RZ, -R7 ;  /* 0x000000ffff077224 */ /* 0x000fe200078e0a07 */
[C---:B------:R-:W-:Y:S01]  /*36f0*/  ISETP.GT.U32.AND P0, PT, R123.reuse, R50, PT ;  /* 0x000000327b00720c */ /* 0x040fe20003f04070 */
[----:B------:R-:W-:Y:S02]  /*3700*/  IMAD R54, R123, R6, R55 ;  /* 0x000000067b367224 */ /* 0x000fe400078e0237 */
[--C-:B------:R-:W-:Y:S01]  /*3710*/  @!P4 IMAD.IADD R49, R49, 0x1, -R123.reuse ;  /* 0x000000013131c824 */ /* 0x100fe200078e0a7b */
[C---:B------:R-:W-:Y:S01]  /*3720*/  ISETP.GT.U32.AND P4, PT, R123.reuse, R52, PT ;  /* 0x000000347b00720c */ /* 0x040fe20003f84070 */
[----:B------:R-:W-:Y:S01]  /*3730*/  IMAD R55, R123, R7, R56 ;  /* 0x000000077b377224 */ /* 0x000fe200078e0238 */
[----:B------:R-:W-:Y:S01]  /*3740*/  IABS R56, R61 ;  /* 0x0000003d00387213 */ /* 0x000fe20000000000 */
        /* <DEDUP_REMOVED lines=8> */
[----:B------:R-:W-:Y:S01]  /*37d0*/  @!P0 IMAD.IADD R50, R50, 0x1, -R123 ;  /* 0x0000000132328824 */ /* 0x000fe200078e0a7b */
[----:B------:R-:W-:Y:S01]  /*37e0*/  ISETP.GE.AND P0, PT, R57, RZ, PT ;  /* 0x000000ff3900720c */ /* 0x000fe20003f06270 */
[----:B------:R-:W-:Y:S01]  /*37f0*/  IMAD.MOV R5, RZ, RZ, -R5 ;  /* 0x000000ffff057224 */ /* 0x000fe200078e0a05 */
[----:B------:R-:W-:Y:S01]  /*3800*/  IABS R57, R7 ;  /* 0x0000000700397213 */ /* 0x000fe20000000000 */
[--C-:B------:R-:W-:Y:S02]  /*3810*/  @!P1 IMAD.IADD R54, R54, 0x1, -R123.reuse ;  /* 0x0000000136369824 */ /* 0x100fe400078e0a7b */
[--C-:B------:R-:W-:Y:S01]  /*3820*/  @!P3 IMAD.IADD R53, R53, 0x1, -R123.reuse ;  /* 0x000000013535b824 */ /* 0x100fe200078e0a7b */
[----:B------:R-:W-:Y:S01]  /*3830*/  ISETP.GE.AND P3, PT, R60, RZ, PT ;  /* 0x000000ff3c00720c */ /* 0x000fe20003f66270 */
[--C-:B------:R-:W-:Y:S01]  /*3840*/  @!P6 IMAD.IADD R55, R55, 0x1, -R123.reuse ;  /* 0x000000013737e824 */ /* 0x100fe200078e0a7b */
[C---:B------:R-:W-:Y:S01]  /*3850*/  ISETP.GT.U32.AND P6, PT, R123.reuse, R54, PT ;  /* 0x000000367b00720c */ /* 0x040fe20003fc4070 */
[C---:B------:R-:W-:Y:S01]  /*3860*/  IMAD R56, R123.reuse, R5, R56 ;  /* 0x000000057b387224 */ /* 0x040fe200078e0238 */
[----:B------:R-:W-:Y:S01]  /*3870*/  ISETP.GT.U32.AND P1, PT, R123, R53, PT ;  /* 0x000000357b00720c */ /* 0x000fe20003f24070 */
[----:B------:R-:W-:Y:S01]  /*3880*/  @!P4 IMAD.IADD R52, R52, 0x1, -R123 ;  /* 0x000000013434c824 */ /* 0x000fe200078e0a7b */
[----:B------:R-:W-:Y:S01]  /*3890*/  IABS R60, R67 ;  /* 0x00000043003c7213 */ /* 0x000fe20000000000 */
[----:B------:R-:W-:-:S03]  /*38a0*/  IMAD.HI.U32 R5, R0, R57, RZ ;  /* 0x0000003900057227 */ /* 0x000fc600078e00ff */
[C---:B------:R-:W-:Y:S01]  /*38b0*/  ISETP.GT.U32.AND P4, PT, R123.reuse, R52, PT ;  /* 0x000000347b00720c */ /* 0x040fe20003f84070 */
[----:B------:R-:W-:Y:S02]  /*38c0*/  IMAD.MOV R6, RZ, RZ, -R5 ;  /* 0x000000ffff067224 */ /* 0x000fe400078e0a05 */
[----:B------:R-:W-:Y:S01]  /*38d0*/  @!P5 IMAD.MOV R50, RZ, RZ, -R50 ;  /* 0x000000ffff32d224 */ /* 0x000fe200078e0a32 */
[----:B------:R-:W-:Y:S01]  /*38e0*/  ISETP.GE.AND P5, PT, R58, RZ, PT ;  /* 0x000000ff3a00720c */ /* 0x000fe20003fa6270 */
[----:B------:R-:W-:Y:S01]  /*38f0*/  IMAD R57, R123, R6, R57 ;  /* 0x000000067b397224 */ /* 0x000fe200078e0239 */
[----:B------:R-:W-:Y:S01]  /*3900*/  IABS R58, R62 ;  /* 0x0000003e003a7213 */ /* 0x000fe20000000000 */
[--C-:B------:R-:W-:Y:S02]  /*3910*/  @!P6 IMAD.IADD R54, R54, 0x1, -R123.reuse ;  /* 0x000000013636e824 */ /* 0x100fe400078e0a7b */
[----:B------:R-:W-:Y:S01]  /*3920*/  @!P1 IMAD.IADD R53, R53, 0x1, -R123 ;  /* 0x0000000135359824 */ /* 0x000fe200078e0a7b */
[C---:B------:R-:W-:Y:S01]  /*3930*/  ISETP.GT.U32.AND P6, PT, R123.reuse, R57, PT ;  /* 0x000000397b00720c */ /* 0x040fe20003fc4070 */
[----:B------:R-:W-:Y:S01]  /*3940*/  IMAD.HI.U32 R5, R0, R58, RZ ;  /* 0x0000003a00057227 */ /* 0x000fe200078e00ff */
[----:B------:R-:W-:-:S03]  /*3950*/  ISETP.GT.U32.AND P1, PT, R123, R56, PT ;  /* 0x000000387b00720c */ /* 0x000fc60003f24070 */
[----:B------:R-:W-:Y:S01]  /*3960*/  @!P4 IMAD.IADD R52, R52, 0x1, -R123 ;  /* 0x000000013434c824 */ /* 0x000fe200078e0a7b */
[----:B------:R-:W-:Y:S01]  /*3970*/  ISETP.GE.AND P4, PT, R59, RZ, PT ;  /* 0x000000ff3b00720c */ /* 0x000fe20003f86270 */
[----:B------:R-:W-:Y:S01]  /*3980*/  @!P5 IMAD.MOV R53, RZ, RZ, -R53 ;  /* 0x000000ffff35d224 */ /* 0x000fe200078e0a35 */
[----:B------:R-:W-:Y:S01]  /*3990*/  IABS R59, R63 ;  /* 0x0000003f003b7213 */ /* 0x000fe20000000000 */
[----:B------:R-:W-:Y:S01]  /*39a0*/  @!P0 IMAD.MOV R52, RZ, RZ, -R52 ;  /* 0x000000ffff348224 */ /* 0x000fe200078e0a34 */
[----:B------:R-:W-:Y:S01]  /*39b0*/  ISETP.GT.U32.AND P0, PT, R123, R55, PT ;  /* 0x000000377b00720c */ /* 0x000fe20003f04070 */
[----:B------:R-:W-:Y:S02]  /*39c0*/  IMAD.MOV R5, RZ, RZ, -R5 ;  /* 0x000000ffff057224 */ /* 0x000fe400078e0a05 */
[----:B------:R-:W-:Y:S02]  /*39d0*/  @!P6 IMAD.IADD R57, R57, 0x1, -R123 ;  /* 0x000000013939e824 */ /* 0x000fe400078e0a7b */
[----:B------:R-:W-:-:S03]  /*39e0*/  IMAD.HI.U32 R6, R0, R59, RZ ;  /* 0x0000003b00067227 */ /* 0x000fc600078e00ff */
[----:B------:R-:W-:Y:S01]  /*39f0*/  ISETP.GT.U32.AND P5, PT, R123, R57, PT ;  /* 0x000000397b00720c */ /* 0x000fe20003fa4070 */
[----:B------:R-:W-:Y:S01]  /*3a00*/  @!P1 IMAD.IADD R56, R56, 0x1, -R123 ;  /* 0x0000000138389824 */ /* 0x000fe200078e0a7b */
[----:B------:R-:W-:Y:S01]  /*3a10*/  ISETP.GE.AND P1, PT, R7, RZ, PT ;  /* 0x000000ff0700720c */ /* 0x000fe20003f26270 */
[----:B------:R-:W-:-:S03]  /*3a20*/  IMAD.HI.U32 R7, R0, R60, RZ ;  /* 0x0000003c00077227 */ /* 0x000fc600078e00ff */
[----:B------:R-:W-:Y:S01]  /*3a30*/  ISETP.GT.U32.AND P6, PT, R123, R56, PT ;  /* 0x000000387b00720c */ /* 0x000fe20003fc4070 */
[----:B------:R-:W-:Y:S02]  /*3a40*/  IMAD.MOV R6, RZ, RZ, -R6 ;  /* 0x000000ffff067224 */ /* 0x000fe400078e0a06 */
[----:B------:R-:W-:Y:S01]  /*3a50*/  @!P0 IMAD.IADD R55, R55, 0x1, -R123 ;  /* 0x0000000137378824 */ /* 0x000fe200078e0a7b */
[----:B------:R-:W-:Y:S01]  /*3a60*/  ISETP.GE.AND P0, PT, R61, RZ, PT ;  /* 0x000000ff3d00720c */ /* 0x000fe20003f06270 */
[----:B------:R-:W-:Y:S02]  /*3a70*/  IMAD.MOV R7, RZ, RZ, -R7 ;  /* 0x000000ffff077224 */ /* 0x000fe400078e0a07 */
[C---:B------:R-:W-:Y:S02]  /*3a80*/  IMAD R59, R123.reuse, R6, R59 ;  /* 0x000000067b3b7224 */ /* 0x040fe400078e023b */
[C---:B------:R-:W-:Y:S02]  /*3a90*/  IMAD R60, R123.reuse, R7, R60 ;  /* 0x000000077b3c7224 */ /* 0x040fe400078e023c */
[----:B------:R-:W-:Y:S01]  /*3aa0*/  @!P3 IMAD.MOV R55, RZ, RZ, -R55 ;  /* 0x000000ffff37b224 */ /* 0x000fe200078e0a37 */
[----:B------:R-:W-:Y:S01]  /*3ab0*/  ISETP.GT.U32.AND P3, PT, R123, R59, PT ;  /* 0x0000003b7b00720c */ /* 0x000fe20003f64070 */
[----:B------:R-:W-:Y:S01]  /*3ac0*/  @!P5 IMAD.IADD R57, R57, 0x1, -R123 ;  /* 0x000000013939d824 */ /* 0x000fe200078e0a7b */
[C---:B------:R-:W-:Y:S01]  /*3ad0*/  ISETP.GT.U32.AND P5, PT, R123.reuse, R60, PT ;  /* 0x0000003c7b00720c */ /* 0x040fe20003fa4070 */
[----:B------:R-:W-:-:S02]  /*3ae0*/  IMAD R58, R123, R5, R58 ;  /* 0x000000057b3a7224 */ /* 0x000fc400078e023a */
[----:B------:R-:W-:Y:S02]  /*3af0*/  VIADD R7, R4, 0x7e ;  /* 0x0000007e04077836 */ /* 0x000fe40000000000 */
[----:B------:R-:W-:Y:S01]  /*3b00*/  @!P4 IMAD.MOV R54, RZ, RZ, -R54 ;  /* 0x000000ffff36c224 */ /* 0x000fe200078e0a36 */
[----:B------:R-:W-:Y:S01]  /*3b10*/  ISETP.GT.U32.AND P4, PT, R123, R58, PT ;  /* 0x0000003a7b00720c */ /* 0x000fe20003f84070 */
[----:B------:R-:W-:Y:S01]  /*3b20*/  @!P6 IMAD.IADD R56, R56, 0x1, -R123 ;  /* 0x000000013838e824 */ /* 0x000fe200078e0a7b */
[----:B------:R-:W-:Y:S01]  /*3b30*/  IABS R61, R7 ;  /* 0x00000007003d7213 */ /* 0x000fe20000000000 */
[----:B------:R-:W-:Y:S01]  /*3b40*/  @!P1 IMAD.MOV R57, RZ, RZ, -R57 ;  /* 0x000000ffff399224 */ /* 0x000fe200078e0a39 */
[----:B------:R-:W-:Y:S01]  /*3b50*/  ISETP.GE.AND P6, PT, R62, RZ, PT ;  /* 0x000000ff3e00720c */ /* 0x000fe20003fc6270 */
[----:B------:R-:W-:Y:S01]  /*3b60*/  @!P3 IMAD.IADD R59, R59, 0x1, -R123 ;  /* 0x000000013b3bb824 */ /* 0x000fe200078e0a7b */
[----:B------:R-:W-:Y:S01]  /*3b70*/  IABS R62, R68 ;  /* 0x00000044003e7213 */ /* 0x000fe20000000000 */
[----:B------:R-:W-:-:S04]  /*3b80*/  IMAD.HI.U32 R5, R0, R61, RZ ;  /* 0x0000003d00057227 */ /* 0x000fc800078e00ff */
[----:B------:R-:W-:Y:S01]  /*3b90*/  @!P5 IMAD.IADD R60, R60, 0x1, -R123 ;  /* 0x000000013c3cd824 */ /* 0x000fe200078e0a7b */
[----:B------:R-:W-:Y:S01]  /*3ba0*/  ISETP.GT.U32.AND P5, PT, R123, R59, PT ;  /* 0x0000003b7b00720c */ /* 0x000fe20003fa4070 */
[----:B------:R-:W-:Y:S02]  /*3bb0*/  IMAD.MOV R6, RZ, RZ, -R5 ;  /* 0x000000ffff067224 */ /* 0x000fe400078e0a05 */
[----:B------:R-:W-:-:S04]  /*3bc0*/  IMAD.HI.U32 R5, R0, R62, RZ ;  /* 0x0000003e00057227 */ /* 0x000fc800078e00ff */
[----:B------:R-:W-:Y:S01]  /*3bd0*/  @!P4 IMAD.IADD R58, R58, 0x1, -R123 ;  /* 0x000000013a3ac824 */ /* 0x000fe200078e0a7b */
[----:B------:R-:W-:Y:S01]  /*3be0*/  ISETP.GE.AND P4, PT, R63, RZ, PT ;  /* 0x000000ff3f00720c */ /* 0x000fe20003f86270 */
[----:B------:R-:W-:Y:S01]  /*3bf0*/  IMAD.MOV R5, RZ, RZ, -R5 ;  /* 0x000000ffff057224 */ /* 0x000fe200078e0a05 */
[----:B------:R-:W-:Y:S01]  /*3c00*/  IABS R63, R69 ;  /* 0x00000045003f7213 */ /* 0x000fe20000000000 */
[C---:B------:R-:W-:Y:S01]  /*3c10*/  IMAD R61, R123.reuse, R6, R61 ;  /* 0x000000067b3d7224 */ /* 0x040fe200078e023d */
[C---:B------:R-:W-:Y:S01]  /*3c20*/  ISETP.GT.U32.AND P3, PT, R123.reuse, R58, PT ;  /* 0x0000003a7b00720c */ /* 0x040fe20003f64070 */
[----:B------:R-:W-:Y:S02]  /*3c30*/  IMAD R62, R123, R5, R62 ;  /* 0x000000057b3e7224 */ /* 0x000fe400078e023e */
[----:B------:R-:W-:Y:S02]  /*3c40*/  @!P5 IMAD.IADD R59, R59, 0x1, -R123 ;  /* 0x000000013b3bd824 */ /* 0x000fe400078e0a7b */
[----:B------:R-:W-:Y:S01]  /*3c50*/  IMAD.HI.U32 R5, R0, R63, RZ ;  /* 0x0000003f00057227 */ /* 0x000fe200078e00ff */
[----:B------:R-:W-:-:S03]  /*3c60*/  ISETP.GT.U32.AND P5, PT, R123, R62, PT ;  /* 0x0000003e7b00720c */ /* 0x000fc60003fa4070 */
[----:B------:R-:W-:Y:S01]  /*3c70*/  @!P0 IMAD.MOV R56, RZ, RZ, -R56 ;  /* 0x000000ffff388224 */ /* 0x000fe200078e0a38 */
[C---:B------:R-:W-:Y:S01]  /*3c80*/  ISETP.GT.U32.AND P0, PT, R123.reuse, R60, PT ;  /* 0x0000003c7b00720c */ /* 0x040fe20003f04070 */
[----:B------:R-:W-:Y:S02]  /*3c90*/  IMAD.MOV R6, RZ, RZ, -R5 ;  /* 0x000000ffff067224 */ /* 0x000fe400078e0a05 */
[----:B------:R-:W-:Y:S01]  /*3ca0*/  @!P3 IMAD.IADD R58, R58, 0x1, -R123 ;  /* 0x000000013a3ab824 */ /* 0x000fe200078e0a7b */
[----:B------:R-:W-:Y:S01]  /*3cb0*/  ISETP.GT.U32.AND P3, PT, R123, R61, PT ;  /* 0x0000003d7b00720c */ /* 0x000fe20003f64070 */
[----:B------:R-:W-:-:S04]  /*3cc0*/  IMAD.HI.U32 R5, R0, R66, RZ ;  /* 0x0000004200057227 */ /* 0x000fc800078e00ff */
[----:B------:R-:W-:Y:S02]  /*3cd0*/  @!P5 IMAD.IADD R62, R62, 0x1, -R123 ;  /* 0x000000013e3ed824 */ /* 0x000fe400078e0a7b */
[C---:B------:R-:W-:Y:S02]  /*3ce0*/  IMAD R63, R123.reuse, R6, R63 ;  /* 0x000000067b3f7224 */ /* 0x040fe400078e023f */
[----:B------:R-:W-:Y:S01]  /*3cf0*/  IMAD.MOV R6, RZ, RZ, -R5 ;  /* 0x000000ffff067224 */ /* 0x000fe200078e0a05 */
[----:B------:R-:W-:Y:S01]  /*3d00*/  ISETP.GT.U32.AND P5, PT, R123, R62, PT ;  /* 0x0000003e7b00720c */ /* 0x000fe20003fa4070 */
[--C-:B------:R-:W-:Y:S01]  /*3d10*/  @!P0 IMAD.IADD R60, R60, 0x1, -R123.reuse ;  /* 0x000000013c3c8824 */ /* 0x100fe200078e0a7b */
[----:B------:R-:W-:Y:S01]  /*3d20*/  ISETP.GE.AND P0, PT, R67, RZ, PT ;  /* 0x000000ff4300720c */ /* 0x000fe20003f06270 */
[----:B------:R-:W-:Y:S01]  /*3d30*/  @!P3 IMAD.IADD R61, R61, 0x1, -R123 ;  /* 0x000000013d3db824 */ /* 0x000fe200078e0a7b */
[----:B------:R-:W-:Y:S01]  /*3d40*/  IABS R67, R71 ;  /* 0x0000004700437213 */ /* 0x000fe20000000000 */
[----:B------:R-:W-:Y:S01]  /*3d50*/  IMAD R66, R123, R6, R66 ;  /* 0x000000067b427224 */ /* 0x000fe200078e0242 */
[----:B------:R-:W-:Y:S01]  /*3d60*/  ISETP.GE.AND P3, PT, R7, RZ, PT ;  /* 0x000000ff0700720c */ /* 0x000fe20003f66270 */
[----:B------:R-:W-:Y:S01]  /*3d70*/  @!P4 IMAD.MOV R59, RZ, RZ, -R59 ;  /* 0x000000ffff3bc224 */ /* 0x000fe200078e0a3b */
[----:B------:R-:W-:Y:S01]  /*3d80*/  ISETP.GT.U32.AND P1, PT, R123, R61, PT ;  /* 0x0000003d7b00720c */ /* 0x000fe20003f24070 */
[----:B------:R-:W-:Y:S01]  /*3d90*/  IMAD.HI.U32 R5, R0, R67, RZ ;  /* 0x0000004300057227 */ /* 0x000fe200078e00ff */
[----:B------:R-:W-:-:S02]  /*3da0*/  ISETP.GE.AND P4, PT, R68, RZ, PT ;  /* 0x000000ff4400720c */ /* 0x000fc40003f86270 */
[----:B------:R-:W-:Y:S01]  /*3db0*/  LOP3.LUT R7, R3, 0x88, RZ, 0xfc, !PT ;  /* 0x0000008803077812 */ /* 0x000fe200078efcff */
[----:B------:R-:W-:Y:S01]  /*3dc0*/  @!P5 IMAD.IADD R62, R62, 0x1, -R123 ;  /* 0x000000013e3ed824 */ /* 0x000fe200078e0a7b */
[C---:B------:R-:W-:Y:S01]  /*3dd0*/  ISETP.GT.U32.AND P5, PT, R123.reuse, R66, PT ;  /* 0x000000427b00720c */ /* 0x040fe20003fa4070 */
[----:B------:R-:W-:Y:S01]  /*3de0*/  @!P6 IMAD.MOV R58, RZ, RZ, -R58 ;  /* 0x000000ffff3ae224 */ /* 0x000fe200078e0a3a */
[----:B------:R-:W-:Y:S01]  /*3df0*/  ISETP.GT.U32.AND P6, PT, R123, R63, PT ;  /* 0x0000003f7b00720c */ /* 0x000fe20003fc4070 */
[----:B------:R-:W-:Y:S01]  /*3e00*/  IMAD.MOV R6, RZ, RZ, -R5 ;  /* 0x000000ffff067224 */ /* 0x000fe200078e0a05 */
[----:B------:R-:W-:Y:S01]  /*3e10*/  IABS R68, R7 ;  /* 0x0000000700447213 */ /* 0x000fe20000000000 */
[----:B------:R-:W-:Y:S01]  /*3e20*/  @!P0 IMAD.MOV R60, RZ, RZ, -R60 ;  /* 0x000000ffff3c8224 */ /* 0x000fe200078e0a3c */
[----:B------:R-:W-:Y:S01]  /*3e30*/  ISETP.GE.AND P0, PT, R69, RZ, PT ;  /* 0x000000ff4500720c */ /* 0x000fe20003f06270 */
[----:B------:R-:W-:Y:S01]  /*3e40*/  @!P1 IMAD.IADD R61, R61, 0x1, -R123 ;  /* 0x000000013d3d9824 */ /* 0x000fe200078e0a7b */
[----:B------:R-:W-:Y:S01]  /*3e50*/  ISETP.GE.AND P1, PT, R70, RZ, PT ;  /* 0x000000ff4600720c */ /* 0x000fe20003f26270 */
[----:B------:R-:W-:Y:S01]  /*3e60*/  IMAD R67, R123, R6, R67 ;  /* 0x000000067b437224 */ /* 0x000fe200078e0243 */
[----:B------:R-:W-:Y:S01]  /*3e70*/  IABS R70, R72 ;  /* 0x0000004800467213 */ /* 0x000fe20000000000 */
[----:B------:R-:W-:Y:S01]  /*3e80*/  @!P3 IMAD.MOV R61, RZ, RZ, -R61 ;  /* 0x000000ffff3db224 */ /* 0x000fe200078e0a3d */
[----:B------:R-:W-:Y:S01]  /*3e90*/  ISETP.GE.AND P3, PT, R71, RZ, PT ;  /* 0x000000ff4700720c */ /* 0x000fe20003f66270 */
[----:B------:R-:W-:Y:S01]  /*3ea0*/  @!P5 IMAD.IADD R66, R66, 0x1, -R123 ;  /* 0x000000014242d824 */ /* 0x000fe200078e0a7b */
[----:B------:R-:W-:Y:S01]  /*3eb0*/  LOP3.LUT R71, R3, 0x8a, RZ, 0xfc, !PT ;  /* 0x0000008a03477812 */ /* 0x000fe200078efcff */
[----:B------:R-:W-:-:S03]  /*3ec0*/  IMAD.HI.U32 R5, R0, R68, RZ ;  /* 0x0000004400057227 */ /* 0x000fc600078e00ff */
[----:B------:R-:W-:Y:S01]  /*3ed0*/  IABS R69, R71 ;  /* 0x0000004700457213 */ /* 0x000fe20000000000 */
[----:B------:R-:W-:Y:S01]  /*3ee0*/  @!P4 IMAD.MOV R62, RZ, RZ, -R62 ;  /* 0x000000ffff3ec224 */ /* 0x000fe200078e0a3e */
[C---:B------:R-:W-:Y:S01]  /*3ef0*/  ISETP.GT.U32.AND P4, PT, R123.reuse, R67, PT ;  /* 0x000000437b00720c */ /* 0x040fe20003f84070 */
[----:B------:R-:W-:Y:S01]  /*3f00*/  IMAD.MOV R5, RZ, RZ, -R5 ;  /* 0x000000ffff057224 */ /* 0x000fe200078e0a05 */
[----:B------:R-:W-:Y:S01]  /*3f10*/  ISETP.GT.U32.AND P5, PT, R123, R66, PT ;  /* 0x000000427b00720c */ /* 0x000fe20003fa4070 */
[----:B------:R-:W-:Y:S02]  /*3f20*/  @!P6 IMAD.IADD R63, R63, 0x1, -R123 ;  /* 0x000000013f3fe824 */ /* 0x000fe400078e0a7b */
[C---:B------:R-:W-:Y:S02]  /*3f30*/  IMAD R68, R123.reuse, R5, R68 ;  /* 0x000000057b447224 */ /* 0x040fe400078e0244 */
[----:B------:R-:W-:Y:S01]  /*3f40*/  IMAD.HI.U32 R5, R0, R69, RZ ;  /* 0x0000004500057227 */ /* 0x000fe200078e00ff */
[----:B------:R-:W-:-:S03]  /*3f50*/  ISETP.GT.U32.AND P6, PT, R123, R63, PT ;  /* 0x0000003f7b00720c */ /* 0x000fc60003fc4070 */
[----:B------:R-:W-:Y:S02]  /*3f60*/  IMAD.MOV R6, RZ, RZ, -R5 ;  /* 0x000000ffff067224 */ /* 0x000fe400078e0a05 */
[--C-:B------:R-:W-:Y:S02]  /*3f70*/  @!P4 IMAD.IADD R67, R67, 0x1, -R123.reuse ;  /* 0x000000014343c824 */ /* 0x100fe400078e0a7b */
[----:B------:R-:W-:Y:S01]  /*3f80*/  @!P5 IMAD.IADD R66, R66, 0x1, -R123 ;  /* 0x000000014242d824 */ /* 0x000fe200078e0a7b */
[----:B------:R-:W-:Y:S01]  /*3f90*/  ISETP.GE.AND P5, PT, R71, RZ, PT ;  /* 0x000000ff4700720c */ /* 0x000fe20003fa6270 */
[C---:B------:R-:W-:Y:S01]  /*3fa0*/  IMAD R69, R123.reuse, R6, R69 ;  /* 0x000000067b457224 */ /* 0x040fe200078e0245 */
[----:B------:R-:W-:Y:S01]  /*3fb0*/  ISETP.GT.U32.AND P4, PT, R123, R67, PT ;  /* 0x000000437b00720c */ /* 0x000fe20003f84070 */
[----:B------:R-:W-:Y:S02]  /*3fc0*/  @!P1 IMAD.MOV R66, RZ, RZ, -R66 ;  /* 0x000000ffff429224 */ /* 0x000fe400078e0a42 */
[----:B------:R-:W-:Y:S01]  /*3fd0*/  @!P6 IMAD.IADD R63, R63, 0x1, -R123 ;  /* 0x000000013f3fe824 */ /* 0x000fe200078e0a7b */
[----:B------:R-:W-:Y:S01]  /*3fe0*/  ISETP.GT.U32.AND P1, PT, R123, R69, PT ;  /* 0x000000457b00720c */ /* 0x000fe20003f24070 */
[----:B------:R-:W-:Y:S01]  /*3ff0*/  IMAD.HI.U32 R5, R0, R70, RZ ;  /* 0x0000004600057227 */ /* 0x000fe200078e00ff */
[----:B------:R-:W-:-:S03]  /*4000*/  ISETP.GE.AND P6, PT, R7, RZ, PT ;  /* 0x000000ff0700720c */ /* 0x000fc60003fc6270 */
[----:B------:R-:W-:Y:S02]  /*4010*/  VIADD R7, R4, 0x8e ;  /* 0x0000008e04077836 */ /* 0x000fe40000000000 */
[----:B------:R-:W-:Y:S02]  /*4020*/  IMAD.MOV R5, RZ, RZ, -R5 ;  /* 0x000000ffff057224 */ /* 0x000fe400078e0a05 */
[--C-:B------:R-:W-:Y:S01]  /*4030*/  @!P4 IMAD.IADD R67, R67, 0x1, -R123.reuse ;  /* 0x000000014343c824 */ /* 0x100fe200078e0a7b */
[----:B------:R-:W-:Y:S01]  /*4040*/  IABS R71, R7 ;  /* 0x0000000700477213 */ /* 0x000fe20000000000 */
[----:B------:R-:W-:Y:S01]  /*4050*/  IMAD R70, R123, R5, R70 ;  /* 0x000000057b467224 */ /* 0x000fe200078e0246 */
[----:B------:R-:W-:Y:S01]  /*4060*/  ISETP.GE.AND P4, PT, R72, RZ, PT ;  /* 0x000000ff4800720c */ /* 0x000fe20003f86270 */
[----:B------:R-:W-:Y:S01]  /*4070*/  @!P1 IMAD.IADD R69, R69, 0x1, -R123 ;  /* 0x0000000145459824 */ /* 0x000fe200078e0a7b */
[----:B------:R-:W-:Y:S01]  /*4080*/  IABS R72, R76 ;  /* 0x0000004c00487213 */ /* 0x000fe20000000000 */
[----:B------:R-:W-:-:S03]  /*4090*/  IMAD.HI.U32 R5, R0, R71, RZ ;  /* 0x0000004700057227 */ /* 0x000fc600078e00ff */
[----:B------:R-:W-:Y:S01]  /*40a0*/  ISETP.GT.U32.AND P1, PT, R123, R69, PT ;  /* 0x000000457b00720c */ /* 0x000fe20003f24070 */
[----:B------:R-:W-:Y:S02]  /*40b0*/  IMAD.MOV R6, RZ, RZ, -R5 ;  /* 0x000000ffff067224 */ /* 0x000fe400078e0a05 */
[----:B------:R-:W-:-:S04]  /*40c0*/  IMAD.HI.U32 R5, R0, R72, RZ ;  /* 0x0000004800057227 */ /* 0x000fc800078e00ff */
[----:B------:R-:W-:Y:S01]  /*40d0*/  @!P0 IMAD.MOV R63, RZ, RZ, -R63 ;  /* 0x000000ffff3f8224 */ /* 0x000fe200078e0a3f */
[C---:B------:R-:W-:Y:S01]  /*40e0*/  ISETP.GT.U32.AND P0, PT, R123.reuse, R68, PT ;  /* 0x000000447b00720c */ /* 0x040fe20003f04070 */
[----:B------:R-:W-:Y:S02]  /*40f0*/  IMAD.MOV R5, RZ, RZ, -R5 ;  /* 0x000000ffff057224 */ /* 0x000fe400078e0a05 */
[----:B------:R-:W-:Y:S01]  /*4100*/  @!P3 IMAD.MOV R67, RZ, RZ, -R67 ;  /* 0x000000ffff43b224 */ /* 0x000fe200078e0a43 */
[C---:B------:R-:W-:Y:S01]  /*4110*/  ISETP.GT.U32.AND P3, PT, R123.reuse, R70, PT ;  /* 0x000000467b00720c */ /* 0x040fe20003f64070 */
[----:B------:R-:W-:Y:S02]  /*4120*/  IMAD R72, R123, R5, R72 ;  /* 0x000000057b487224 */ /* 0x000fe400078e0248 */
[----:B------:R-:W-:Y:S02]  /*4130*/  @!P1 IMAD.IADD R69, R69, 0x1, -R123 ;  /* 0x0000000145459824 */ /* 0x000fe400078e0a7b */
[----:B------:R-:W-:Y:S01]  /*4140*/  IMAD.HI.U32 R5, R0, R73, RZ ;  /* 0x0000004900057227 */ /* 0x000fe200078e00ff */
[----:B------:R-:W-:-:S03]  /*4150*/  ISETP.GT.U32.AND P1, PT, R123, R72, PT ;  /* 0x000000487b00720c */ /* 0x000fc60003f24070 */
[----:B------:R-:W-:Y:S02]  /*4160*/  @!P0 IMAD.IADD R68, R68, 0x1, -R123 ;  /* 0x0000000144448824 */ /* 0x000fe400078e0a7b */
[C---:B------:R-:W-:Y:S02]  /*4170*/  IMAD R71, R123.reuse, R6, R71 ;  /* 0x000000067b477224 */ /* 0x040fe400078e0247 */
[----:B------:R-:W-:Y:S01]  /*4180*/  @!P5 IMAD.MOV R69, RZ, RZ, -R69 ;  /* 0x000000ffff45d224 */ /* 0x000fe200078e0a45 */
[C---:B------:R-:W-:Y:S01]  /*4190*/  ISETP.GT.U32.AND P0, PT, R123.reuse, R68, PT ;  /* 0x000000447b00720c */ /* 0x040fe20003f04070 */
[----:B------:R-:W-:Y:S02]  /*41a0*/  IMAD.MOV R6, RZ, RZ, -R5 ;  /* 0x000000ffff067224 */ /* 0x000fe400078e0a05 */
[--C-:B------:R-:W-:Y:S02]  /*41b0*/  @!P3 IMAD.IADD R70, R70, 0x1, -R123.reuse ;  /* 0x000000014646b824 */ /* 0x100fe400078e0a7b */
[----:B------:R-:W-:Y:S01]  /*41c0*/  @!P1 IMAD.IADD R72, R72, 0x1, -R123 ;  /* 0x0000000148489824 */ /* 0x000fe200078e0a7b */
[----:B------:R-:W-:Y:S01]  /*41d0*/  ISETP.GE.AND P1, PT, R76, RZ, PT ;  /* 0x000000ff4c00720c */ /* 0x000fe20003f26270 */
[----:B------:R-:W-:Y:S01]  /*41e0*/  IMAD.HI.U32 R5, R0, R74, RZ ;  /* 0x0000004a00057227 */ /* 0x000fe200078e00ff */
[----:B------:R-:W-:-:S02]  /*41f0*/  ISETP.GT.U32.AND P3, PT, R123, R70, PT ;  /* 0x000000467b00720c */ /* 0x000fc40003f64070 */
[C---:B------:R-:W-:Y:S01]  /*4200*/  ISETP.GT.U32.AND P5, PT, R123.reuse, R72, PT ;  /* 0x000000487b00720c */ /* 0x040fe20003fa4070 */
[----:B------:R-:W-:Y:S02]  /*4210*/  IMAD.MOV R5, RZ, RZ, -R5 ;  /* 0x000000ffff057224 */ /* 0x000fe400078e0a05 */
[----:B------:R-:W-:Y:S01]  /*4220*/  @!P0 IMAD.IADD R68, R68, 0x1, -R123 ;  /* 0x0000000144448824 */ /* 0x000fe200078e0a7b */
[C---:B------:R-:W-:Y:S01]  /*4230*/  ISETP.GT.U32.AND P0, PT, R123.reuse, R71, PT ;  /* 0x000000477b00720c */ /* 0x040fe20003f04070 */
[C---:B------:R-:W-:Y:S02]  /*4240*/  IMAD R74, R123.reuse, R5, R74 ;  /* 0x000000057b4a7224 */ /* 0x040fe400078e024a */
[----:B------:R-:W-:Y:S02]  /*4250*/  IMAD R73, R123, R6, R73 ;  /* 0x000000067b497224 */ /* 0x000fe400078e0249 */
[----:B------:R-:W-:-:S04]  /*4260*/  IMAD.HI.U32 R6, R0, R75, RZ ;  /* 0x0000004b00067227 */ /* 0x000fc800078e00ff */
[--C-:B------:R-:W-:Y:S01]  /*4270*/  @!P5 IMAD.IADD R72, R72, 0x1, -R123.reuse ;  /* 0x000000014848d824 */ /* 0x100fe200078e0a7b */
[----:B------:R-:W-:Y:S01]  /*4280*/  ISETP.GT.U32.AND P5, PT, R123, R74, PT ;  /* 0x0000004a7b00720c */ /* 0x000fe20003fa4070 */
[----:B------:R-:W-:Y:S02]  /*4290*/  IMAD.MOV R6, RZ, RZ, -R6 ;  /* 0x000000ffff067224 */ /* 0x000fe400078e0a06 */
[--C-:B------:R-:W-:Y:S01]  /*42a0*/  @!P0 IMAD.IADD R71, R71, 0x1, -R123.reuse ;  /* 0x0000000147478824 */ /* 0x100fe200078e0a7b */
[----:B------:R-:W-:Y:S01]  /*42b0*/  ISETP.GE.AND P0, PT, R7, RZ, PT ;  /* 0x000000ff0700720c */ /* 0x000fe20003f06270 */
[----:B------:R-:W-:Y:S01]  /*42c0*/  @!P3 IMAD.IADD R70, R70, 0x1, -R123 ;  /* 0x000000014646b824 */ /* 0x000fe200078e0a7b */
[----:B------:R-:W-:Y:S01]  /*42d0*/  LOP3.LUT R7, R3, 0x98, RZ, 0xfc, !PT ;  /* 0x0000009803077812 */ /* 0x000fe200078efcff */
[C---:B------:R-:W-:Y:S01]  /*42e0*/  IMAD R75, R123.reuse, R6, R75 ;  /* 0x000000067b4b7224 */ /* 0x040fe200078e024b */
[C---:B------:R-:W-:Y:S01]  /*42f0*/  ISETP.GT.U32.AND P3, PT, R123.reuse, R73, PT ;  /* 0x000000497b00720c */ /* 0x040fe20003f64070 */
[----:B------:R-:W-:Y:S01]  /*4300*/  @!P6 IMAD.MOV R68, RZ, RZ, -R68 ;  /* 0x000000ffff44e224 */ /* 0x000fe200078e0a44 */
[C---:B------:R-:W-:Y:S01]  /*4310*/  ISETP.GT.U32.AND P6, PT, R123.reuse, R71, PT ;  /* 0x000000477b00720c */ /* 0x040fe20003fc4070 */
[----:B------:R-:W-:Y:S01]  /*4320*/  @!P4 IMAD.MOV R70, RZ, RZ, -R70 ;  /* 0x000000ffff46c224 */ /* 0x000fe200078e0a46 */
[----:B------:R-:W-:Y:S01]  /*4330*/  ISETP.GT.U32.AND P4, PT, R123, R75, PT ;  /* 0x0000004b7b00720c */ /* 0x000fe20003f84070 */
[----:B------:R-:W-:Y:S01]  /*4340*/  @!P5 IMAD.IADD R74, R74, 0x1, -R123 ;  /* 0x000000014a4ad824 */ /* 0x000fe200078e0a7b */
[----:B------:R-:W-:Y:S01]  /*4350*/  IABS R76, R7 ;  /* 0x00000007004c7213 */ /* 0x000fe20000000000 */
[----:B------:R-:W-:-:S02]  /*4360*/  VIADD R84, R4, 0x9e ;  /* 0x0000009e04547836 */ /* 0x000fc40000000000 */
[----:B------:R-:W-:Y:S01]  /*4370*/  @!P1 IMAD.MOV R72, RZ, RZ, -R72 ;  /* 0x000000ffff489224 */ /* 0x000fe200078e0a48 */
[----:B------:R-:W-:Y:S01]  /*4380*/  ISETP.GT.U32.AND P5, PT, R123, R74, PT ;  /* 0x0000004a7b00720c */ /* 0x000fe20003fa4070 */
[----:B------:R-:W-:Y:S01]  /*4390*/  IMAD.HI.U32 R5, R0, R76, RZ ;  /* 0x0000004c00057227 */ /* 0x000fe200078e00ff */
[----:B------:R-:W-:Y:S02]  /*43a0*/  ISETP.GE.AND P1, PT, R79, RZ, PT ;  /* 0x000000ff4f00720c */ /* 0x000fe40003f26270 */
[----:B------:R-:W-:Y:S01]  /*43b0*/  IABS R79, R84 ;  /* 0x00000054004f7213 */ /* 0x000fe20000000000 */
[----:B------:R-:W-:Y:S01]  /*43c0*/  @!P6 IMAD.IADD R71, R71, 0x1, -R123 ;  /* 0x000000014747e824 */ /* 0x000fe200078e0a7b */
[----:B------:R-:W-:Y:S01]  /*43d0*/  ISETP.GE.AND P6, PT, R77, RZ, PT ;  /* 0x000000ff4d00720c */ /* 0x000fe20003fc6270 */
[----:B------:R-:W-:Y:S01]  /*43e0*/  IMAD.MOV R5, RZ, RZ, -R5 ;  /* 0x000000ffff057224 */ /* 0x000fe200078e0a05 */
[----:B------:R-:W-:Y:S01]  /*43f0*/  IABS R77, R82 ;  /* 0x00000052004d7213 */ /* 0x000fe20000000000 */
[----:B------:R-:W-:-:S02]  /*4400*/  @!P4 IMAD.IADD R75, R75, 0x1, -R123 ;  /* 0x000000014b4bc824 */ /* 0x000fc400078e0a7b */
[----:B------:R-:W-:Y:S01]  /*4410*/  @!P0 IMAD.MOV R71, RZ, RZ, -R71 ;  /* 0x000000ffff478224 */ /* 0x000fe200078e0a47 */
[----:B------:R-:W-:Y:S01]  /*4420*/  ISETP.GE.AND P0, PT, R78, RZ, PT ;  /* 0x000000ff4e00720c */ /* 0x000fe20003f06270 */
[C---:B------:R-:W-:Y:S01]  /*4430*/  IMAD R76, R123.reuse, R5, R76 ;  /* 0x000000057b4c7224 */ /* 0x040fe200078e024c */
[----:B------:R-:W-:Y:S01]  /*4440*/  IABS R78, R83 ;  /* 0x00000053004e7213 */ /* 0x000fe20000000000 */
[----:B------:R-:W-:Y:S01]  /*4450*/  IMAD.HI.U32 R6, R0, R77, RZ ;  /* 0x0000004d00067227 */ /* 0x000fe200078e00ff */
[----:B------:R-:W-:-:S03]  /*4460*/  ISETP.GT.U32.AND P4, PT, R123, R75, PT ;  /* 0x0000004b7b00720c */ /* 0x000fc60003f84070 */
[--C-:B------:R-:W-:Y:S02]  /*4470*/  @!P3 IMAD.IADD R73, R73, 0x1, -R123.reuse ;  /* 0x000000014949b824 */ /* 0x100fe400078e0a7b */
[----:B------:R-:W-:Y:S01]  /*4480*/  @!P5 IMAD.IADD R74, R74, 0x1, -R123 ;  /* 0x000000014a4ad824 */ /* 0x000fe200078e0a7b */
[C---:B------:R-:W-:Y:S01]  /*4490*/  ISETP.GT.U32.AND P5, PT, R123.reuse, R76, PT ;  /* 0x0000004c7b00720c */ /* 0x040fe20003fa4070 */
[----:B------:R-:W-:Y:S01]  /*44a0*/  IMAD.MOV R6, RZ, RZ, -R6 ;  /* 0x000000ffff067224 */ /* 0x000fe200078e0a06 */
[----:B------:R-:W-:Y:S01]  /*44b0*/  ISETP.GT.U32.AND P3, PT, R123, R73, PT ;  /* 0x000000497b00720c */ /* 0x000fe20003f64070 */
[----:B------:R-:W-:-:S04]  /*44c0*/  IMAD.HI.U32 R5, R0, R78, RZ ;  /* 0x0000004e00057227 */ /* 0x000fc800078e00ff */
[----:B------:R-:W-:Y:S02]  /*44d0*/  IMAD R77, R123, R6, R77 ;  /* 0x000000067b4d7224 */ /* 0x000fe400078e024d */
[----:B------:R-:W-:Y:S02]  /*44e0*/  IMAD.MOV R5, RZ, RZ, -R5 ;  /* 0x000000ffff057224 */ /* 0x000fe400078e0a05 */
[--C-:B------:R-:W-:Y:S01]  /*44f0*/  @!P4 IMAD.IADD R75, R75, 0x1, -R123.reuse ;  /* 0x000000014b4bc824 */ /* 0x100fe200078e0a7b */
[C---:B------:R-:W-:Y:S01]  /*4500*/  ISETP.GT.U32.AND P4, PT, R123.reuse, R77, PT ;  /* 0x0000004d7b00720c */ /* 0x040fe20003f84070 */
[----:B------:R-:W-:Y:S02]  /*4510*/  IMAD R78, R123, R5, R78 ;  /* 0x000000057b4e7224 */ /* 0x000fe400078e024e */
[--C-:B------:R-:W-:Y:S02]  /*4520*/  @!P5 IMAD.IADD R76, R76, 0x1, -R123.reuse ;  /* 0x000000014c4cd824 */ /* 0x100fe400078e0a7b */
[----:B------:R-:W-:Y:S01]  /*4530*/  @!P3 IMAD.IADD R73, R73, 0x1, -R123 ;  /* 0x000000014949b824 */ /* 0x000fe200078e0a7b */
[----:B------:R-:W-:Y:S01]  /*4540*/  ISETP.GT.U32.AND P5, PT, R123, R78, PT ;  /* 0x0000004e7b00720c */ /* 0x000fe20003fa4070 */
[----:B------:R-:W-:Y:S01]  /*4550*/  IMAD.HI.U32 R5, R0, R79, RZ ;  /* 0x0000004f00057227 */ /* 0x000fe200078e00ff */
[----:B------:R-:W-:-:S02]  /*4560*/  ISETP.GE.AND P3, PT, R7, RZ, PT ;  /* 0x000000ff0700720c */ /* 0x000fc40003f66270 */
[----:B------:R-:W-:Y:S01]  /*4570*/  IABS R7, R87 ;  /* 0x0000005700077213 */ /* 0x000fe20000000000 */
[----:B------:R-:W-:Y:S02]  /*4580*/  IMAD.MOV R80, RZ, RZ, -R5 ;  /* 0x000000ffff507224 */ /* 0x000fe400078e0a05 */
[----:B------:R-:W-:Y:S01]  /*4590*/  @!P4 IMAD.IADD R77, R77, 0x1, -R123 ;  /* 0x000000014d4dc824 */ /* 0x000fe200078e0a7b */
[----:B------:R-:W-:Y:S01]  /*45a0*/  ISETP.GE.AND P4, PT, R82, RZ, PT ;  /* 0x000000ff5200720c */ /* 0x000fe20003f86270 */
[----:B------:R-:W-:Y:S01]  /*45b0*/  IMAD.HI.U32 R6, R0, R7, RZ ;  /* 0x0000000700067227 */ /* 0x000fe200078e00ff */
[----:B------:R-:W-:-:S03]  /*45c0*/  IABS R82, R86 ;  /* 0x0000005600527213 */ /* 0x000fc60000000000 */
[----:B------:R-:W-:Y:S01]  /*45d0*/  @!P5 IMAD.IADD R78, R78, 0x1, -R123 ;  /* 0x000000014e4ed824 */ /* 0x000fe200078e0a7b */
[----:B------:R-:W-:Y:S01]  /*45e0*/  ISETP.GT.U32.AND P5, PT, R123, R77, PT ;  /* 0x0000004d7b00720c */ /* 0x000fe20003fa4070 */
[----:B------:R-:W-:Y:S02]  /*45f0*/  IMAD.MOV R6, RZ, RZ, -R6 ;  /* 0x000000ffff067224 */ /* 0x000fe400078e0a06 */
[----:B------:R-:W-:-:S04]  /*4600*/  IMAD.HI.U32 R5, R0, R81, RZ ;  /* 0x0000005100057227 */ /* 0x000fc800078e00ff */
[C---:B------:R-:W-:Y:S02]  /*4610*/  IMAD R79, R123.reuse, R80, R79 ;  /* 0x000000507b4f7224 */ /* 0x040fe400078e024f */
[----:B------:R-:W-:Y:S01]  /*4620*/  IMAD R80, R123, R6, R7 ;  /* 0x000000067b507224 */ /* 0x000fe200078e0207 */
[----:B------:R-:W-:Y:S01]  /*4630*/  LOP3.LUT R7, R3, 0xa8, RZ, 0xfc, !PT ;  /* 0x000000a803077812 */ /* 0x000fe200078efcff */
[----:B------:R-:W-:Y:S02]  /*4640*/  IMAD.MOV R6, RZ, RZ, -R5 ;  /* 0x000000ffff067224 */ /* 0x000fe400078e0a05 */
[----:B------:R-:W-:Y:S01]  /*4650*/  @!P6 IMAD.MOV R73, RZ, RZ, -R73 ;  /* 0x000000ffff49e224 */ /* 0x000fe200078e0a49 */
[C---:B------:R-:W-:Y:S01]  /*4660*/  ISETP.GT.U32.AND P6, PT, R123.reuse, R76, PT ;  /* 0x0000004c7b00720c */ /* 0x040fe20003fc4070 */
[----:B------:R-:W-:Y:S02]  /*4670*/  IMAD R81, R123, R6, R81 ;  /* 0x000000067b517224 */ /* 0x000fe400078e0251 */
[----:B------:R-:W-:-:S02]  /*4680*/  @!P5 IMAD.IADD R77, R77, 0x1, -R123 ;  /* 0x000000014d4dd824 */ /* 0x000fc400078e0a7b */
[----:B------:R-:W-:Y:S01]  /*4690*/  @!P0 IMAD.MOV R74, RZ, RZ, -R74 ;  /* 0x000000ffff4a8224 */ /* 0x000fe200078e0a4a */
[C---:B------:R-:W-:Y:S01]  /*46a0*/  ISETP.GT.U32.AND P5, PT, R123.reuse, R81, PT ;  /* 0x000000517b00720c */ /* 0x040fe20003fa4070 */
[----:B------:R-:W-:Y:S01]  /*46b0*/  IMAD.HI.U32 R5, R0, R82, RZ ;  /* 0x0000005200057227 */ /* 0x000fe200078e00ff */
[----:B------:R-:W-:-:S03]  /*46c0*/  ISETP.GT.U32.AND P0, PT, R123, R78, PT ;  /* 0x0000004e7b00720c */ /* 0x000fc60003f04070 */
[----:B------:R-:W-:Y:S01]  /*46d0*/  @!P1 IMAD.MOV R75, RZ, RZ, -R75 ;  /* 0x000000ffff4b9224 */ /* 0x000fe200078e0a4b */
[C---:B------:R-:W-:Y:S01]  /*46e0*/  ISETP.GT.U32.AND P1, PT, R123.reuse, R80, PT ;  /* 0x000000507b00720c */ /* 0x040fe20003f24070 */
[----:B------:R-:W-:Y:S01]  /*46f0*/  @!P6 IMAD.IADD R76, R76, 0x1, -R123 ;  /* 0x000000014c4ce824 */ /* 0x000fe200078e0a7b */
[----:B------:R-:W-:Y:S01]  /*4700*/  ISETP.GT.U32.AND P6, PT, R123, R79, PT ;  /* 0x0000004f7b00720c */ /* 0x000fe20003fc4070 */
[----:B------:R-:W-:Y:S02]  /*4710*/  IMAD.MOV R5, RZ, RZ, -R5 ;  /* 0x000000ffff057224 */ /* 0x000fe400078e0a05 */
[----:B------:R-:W-:Y:S01]  /*4720*/  @!P3 IMAD.MOV R76, RZ, RZ, -R76 ;  /* 0x000000ffff4cb224 */ /* 0x000fe200078e0a4c */
[----:B------:R-:W-:Y:S01]  /*4730*/  ISETP.GE.AND P3, PT, R83, RZ, PT ;  /* 0x000000ff5300720c */ /* 0x000fe20003f66270 */
[----:B------:R-:W-:Y:S01]  /*4740*/  @!P5 IMAD.IADD R81, R81, 0x1, -R123 ;  /* 0x000000015151d824 */ /* 0x000fe200078e0a7b */
[----:B------:R-:W-:Y:S01]  /*4750*/  IABS R83, R88 ;  /* 0x0000005800537213 */ /* 0x000fe20000000000 */
[----:B------:R-:W-:-:S02]  /*4760*/  @!P4 IMAD.MOV R77, RZ, RZ, -R77 ;  /* 0x000000ffff4dc224 */ /* 0x000fc400078e0a4d */
[C---:B------:R-:W-:Y:S01]  /*4770*/  IMAD R82, R123.reuse, R5, R82 ;  /* 0x000000057b527224 */ /* 0x040fe200078e0252 */
[----:B------:R-:W-:Y:S01]  /*4780*/  ISETP.GT.U32.AND P4, PT, R123, R81, PT ;  /* 0x000000517b00720c */ /* 0x000fe20003f84070 */
[----:B------:R-:W-:-:S04]  /*4790*/  IMAD.HI.U32 R5, R0, R83, RZ ;  /* 0x0000005300057227 */ /* 0x000fc800078e00ff */
[--C-:B------:R-:W-:Y:S01]  /*47a0*/  @!P6 IMAD.IADD R79, R79, 0x1, -R123.reuse ;  /* 0x000000014f4fe824 */ /* 0x100fe200078e0a7b */
[----:B------:R-:W-:Y:S01]  /*47b0*/  ISETP.GE.AND P6, PT, R87, RZ, PT ;  /* 0x000000ff5700720c */ /* 0x000fe20003fc6270 */
[----:B------:R-:W-:Y:S01]  /*47c0*/  @!P0 IMAD.IADD R78, R78, 0x1, -R123 ;  /* 0x000000014e4e8824 */ /* 0x000fe200078e0a7b */
[----:B------:R-:W-:Y:S01]  /*47d0*/  ISETP.GE.AND P0, PT, R84, RZ, PT ;  /* 0x000000ff5400720c */ /* 0x000fe20003f06270 */
[----:B------:R-:W-:Y:S01]  /*47e0*/  IMAD.MOV R6, RZ, RZ, -R5 ;  /* 0x000000ffff067224 */ /* 0x000fe200078e0a05 */
[----:B------:R-:W-:Y:S01]  /*47f0*/  IABS R84, R7 ;  /* 0x0000000700547213 */ /* 0x000fe20000000000 */
[----:B------:R-:W-:Y:S01]  /*4800*/  @!P1 IMAD.IADD R80, R80, 0x1, -R123 ;  /* 0x0000000150509824 */ /* 0x000fe200078e0a7b */
[C---:B------:R-:W-:Y:S01]  /*4810*/  ISETP.GT.U32.AND P1, PT, R123.reuse, R79, PT ;  /* 0x0000004f7b00720c */ /* 0x040fe20003f24070 */
[----:B------:R-:W-:Y:S01]  /*4820*/  @!P3 IMAD.MOV R78, RZ, RZ, -R78 ;  /* 0x000000ffff4eb224 */ /* 0x000fe200078e0a4e */
[C---:B------:R-:W-:Y:S01]  /*4830*/  ISETP.GT.U32.AND P3, PT, R123.reuse, R82, PT ;  /* 0x000000527b00720c */ /* 0x040fe20003f64070 */
[C---:B------:R-:W-:Y:S01]  /*4840*/  IMAD R83, R123.reuse, R6, R83 ;  /* 0x000000067b537224 */ /* 0x040fe200078e0253 */
[----:B------:R-:W-:Y:S01]  /*4850*/  ISETP.GT.U32.AND P5, PT, R123, R80, PT ;  /* 0x000000507b00720c */ /* 0x000fe20003fa4070 */
[----:B------:R-:W-:-:S02]  /*4860*/  @!P4 IMAD.IADD R81, R81, 0x1, -R123 ;  /* 0x000000015151c824 */ /* 0x000fc400078e0a7b */
[----:B------:R-:W-:Y:S01]  /*4870*/  IMAD.HI.U32 R5, R0, R84, RZ ;  /* 0x0000005400057227 */ /* 0x000fe200078e00ff */
[----:B------:R-:W-:-:S03]  /*4880*/  ISETP.GT.U32.AND P4, PT, R123, R83, PT ;  /* 0x000000537b00720c */ /* 0x000fc60003f84070 */
[----:B------:R-:W-:Y:S02]  /*4890*/  IMAD.MOV R5, RZ, RZ, -R5 ;  /* 0x000000ffff057224 */ /* 0x000fe400078e0a05 */
[--C-:B------:R-:W-:Y:S01]  /*48a0*/  @!P1 IMAD.IADD R79, R79, 0x1, -R123.reuse ;  /* 0x000000014f4f9824 */ /* 0x100fe200078e0a7b */
[----:B------:R-:W-:Y:S01]  /*48b0*/  ISETP.GE.AND P1, PT, R85, RZ, PT ;  /* 0x000000ff5500720c */ /* 0x000fe20003f26270 */
[--C-:B------:R-:W-:Y:S01]  /*48c0*/  @!P3 IMAD.IADD R82, R82, 0x1, -R123.reuse ;  /* 0x000000015252b824 */ /* 0x100fe200078e0a7b */
[----:B------:R-:W-:Y:S01]  /*48d0*/  IABS R85, R89 ;  /* 0x0000005900557213 */ /* 0x000fe20000000000 */
[--C-:B------:R-:W-:Y:S01]  /*48e0*/  @!P5 IMAD.IADD R80, R80, 0x1, -R123.reuse ;  /* 0x000000015050d824 */ /* 0x100fe200078e0a7b */
[----:B------:R-:W-:Y:S01]  /*48f0*/  ISETP.GE.AND P5, PT, R86, RZ, PT ;  /* 0x000000ff5600720c */ /* 0x000fe20003fa6270 */
[----:B------:R-:W-:Y:S01]  /*4900*/  IMAD R84, R123, R5, R84 ;  /* 0x000000057b547224 */ /* 0x000fe200078e0254 */
        /* <DEDUP_REMOVED lines=8> */
[----:B------:R-:W-:Y:S02]  /*4990*/  IMAD.MOV R6, RZ, RZ, -R5 ;  /* 0x000000ffff067224 */ /* 0x000fe400078e0a05 */
[----:B------:R-:W-:Y:S02]  /*49a0*/  VIADD R90, R4, 0xae ;  /* 0x000000ae045a7836 */ /* 0x000fe40000000000 */
[C---:B------:R-:W-:Y:S02]  /*49b0*/  IMAD R85, R123.reuse, R6, R85 ;  /* 0x000000067b557224 */ /* 0x040fe400078e0255 */
[--C-:B------:R-:W-:Y:S01]  /*49c0*/  @!P4 IMAD.IADD R82, R82, 0x1, -R123.reuse ;  /* 0x000000015252c824 */ /* 0x100fe200078e0a7b */
[----:B------:R-:W-:Y:S01]  /*49d0*/  IABS R87, R90 ;  /* 0x0000005a00577213 */ /* 0x000fe20000000000 */
[----:B------:R-:W-:Y:S01]  /*49e0*/  @!P6 IMAD.IADD R84, R84, 0x1, -R123 ;  /* 0x000000015454e824 */ /* 0x000fe200078e0a7b */
[----:B------:R-:W-:Y:S01]  /*49f0*/  ISETP.GT.U32.AND P4, PT, R123, R85, PT ;  /* 0x000000557b00720c */ /* 0x000fe20003f84070 */
[----:B------:R-:W-:-:S03]  /*4a00*/  IMAD.HI.U32 R5, R0, R86, RZ ;  /* 0x0000005600057227 */ /* 0x000fc600078e00ff */
[----:B------:R-:W-:Y:S01]  /*4a10*/  ISETP.GT.U32.AND P6, PT, R123, R84, PT ;  /* 0x000000547b00720c */ /* 0x000fe20003fc4070 */
[----:B------:R-:W-:-:S04]  /*4a20*/  IMAD.HI.U32 R6, R0, R87, RZ ;  /* 0x0000005700067227 */ /* 0x000fc800078e00ff */
[----:B------:R-:W-:Y:S01]  /*4a30*/  @!P1 IMAD.MOV R81, RZ, RZ, -R81 ;  /* 0x000000ffff519224 */ /* 0x000fe200078e0a51 */
[----:B------:R-:W-:Y:S01]  /*4a40*/  ISETP.GE.AND P1, PT, R7, RZ, PT ;  /* 0x000000ff0700720c */ /* 0x000fe20003f26270 */
[----:B------:R-:W-:Y:S02]  /*4a50*/  IMAD.MOV R7, RZ, RZ, -R5 ;  /* 0x000000ffff077224 */ /* 0x000fe400078e0a05 */
[----:B------:R-:W-:-:S04]  /*4a60*/  IMAD.HI.U32 R5, R0, R88, RZ ;  /* 0x0000005800057227 */ /* 0x000fc800078e00ff */
[----:B------:R-:W-:Y:S02]  /*4a70*/  IMAD.MOV R6, RZ, RZ, -R6 ;  /* 0x000000ffff067224 */ /* 0x000fe400078e0a06 */
[----:B------:R-:W-:Y:S01]  /*4a80*/  @!P0 IMAD.MOV R79, RZ, RZ, -R79 ;  /* 0x000000ffff4f8224 */ /* 0x000fe200078e0a4f */
[----:B------:R-:W-:Y:S01]  /*4a90*/  ISETP.GT.U32.AND P0, PT, R123, R83, PT ;  /* 0x000000537b00720c */ /* 0x000fe20003f04070 */
[----:B------:R-:W-:Y:S02]  /*4aa0*/  @!P4 IMAD.IADD R85, R85, 0x1, -R123 ;  /* 0x000000015555c824 */ /* 0x000fe400078e0a7b */
[----:B------:R-:W-:Y:S02]  /*4ab0*/  IMAD.MOV R5, RZ, RZ, -R5 ;  /* 0x000000ffff057224 */ /* 0x000fe400078e0a05 */
[C---:B------:R-:W-:Y:S02]  /*4ac0*/  IMAD R87, R123.reuse, R6, R87 ;  /* 0x000000067b577224 */ /* 0x040fe400078e0257 */
[----:B------:R-:W-:Y:S01]  /*4ad0*/  @!P5 IMAD.MOV R82, RZ, RZ, -R82 ;  /* 0x000000ffff52d224 */ /* 0x000fe200078e0a52 */
[C---:B------:R-:W-:Y:S01]  /*4ae0*/  ISETP.GT.U32.AND P5, PT, R123.reuse, R85, PT ;  /* 0x000000557b00720c */ /* 0x040fe20003fa4070 */
[----:B------:R-:W-:-:S02]  /*4af0*/  IMAD R88, R123, R5, R88 ;  /* 0x000000057b587224 */ /* 0x000fc400078e0258 */
[--C-:B------:R-:W-:Y:S01]  /*4b00*/  @!P6 IMAD.IADD R84, R84, 0x1, -R123.reuse ;  /* 0x000000015454e824 */ /* 0x100fe200078e0a7b */
[C---:B------:R-:W-:Y:S01]  /*4b10*/  ISETP.GT.U32.AND P6, PT, R123.reuse, R87, PT ;  /* 0x000000577b00720c */ /* 0x040fe20003fc4070 */
[----:B------:R-:W-:Y:S01]  /*4b20*/  IMAD R86, R123, R7, R86 ;  /* 0x000000077b567224 */ /* 0x000fe200078e0256 */
[----:B------:R-:W-:Y:S01]  /*4b30*/  LOP3.LUT R7, R3, 0xba, RZ, 0xfc, !PT ;  /* 0x000000ba03077812 */ /* 0x000fe200078efcff */
[----:B------:R-:W-:Y:S01]  /*4b40*/  @!P1 IMAD.MOV R84, RZ, RZ, -R84 ;  /* 0x000000ffff549224 */ /* 0x000fe200078e0a54 */
[----:B------:R-:W-:Y:S01]  /*4b50*/  ISETP.GT.U32.AND P1, PT, R123, R88, PT ;  /* 0x000000587b00720c */ /* 0x000fe20003f24070 */
[--C-:B------:R-:W-:Y:S01]  /*4b60*/  @!P0 IMAD.IADD R83, R83, 0x1, -R123.reuse ;  /* 0x0000000153538824 */ /* 0x100fe200078e0a7b */
[----:B------:R-:W-:Y:S01]  /*4b70*/  ISETP.GE.AND P0, PT, R89, RZ, PT ;  /* 0x000000ff5900720c */ /* 0x000fe20003f06270 */
[----:B------:R-:W-:Y:S01]  /*4b80*/  IMAD.HI.U32 R112, R0, R105, RZ ;  /* 0x0000006900707227 */ /* 0x000fe200078e00ff */
[----:B------:R-:W-:Y:S02]  /*4b90*/  IABS R89, R93 ;  /* 0x0000005d00597213 */ /* 0x000fe40000000000 */
[----:B------:R-:W-:Y:S01]  /*4ba0*/  ISETP.GT.U32.AND P4, PT, R123, R86, PT ;  /* 0x000000567b00720c */ /* 0x000fe20003f84070 */
[--C-:B------:R-:W-:Y:S01]  /*4bb0*/  @!P5 IMAD.IADD R85, R85, 0x1, -R123.reuse ;  /* 0x000000015555d824 */ /* 0x100fe200078e0a7b */
[----:B------:R-:W-:Y:S01]  /*4bc0*/  ISETP.GE.AND P5, PT, R90, RZ, PT ;  /* 0x000000ff5a00720c */ /* 0x000fe20003fa6270 */
[----:B------:R-:W-:Y:S01]  /*4bd0*/  @!P6 IMAD.IADD R87, R87, 0x1, -R123 ;  /* 0x000000015757e824 */ /* 0x000fe200078e0a7b */
[----:B------:R-:W-:Y:S01]  /*4be0*/  IABS R90, R96 ;  /* 0x00000060005a7213 */ /* 0x000fe20000000000 */
[----:B------:R-:W-:Y:S01]  /*4bf0*/  IMAD.HI.U32 R5, R0, R89, RZ ;  /* 0x0000005900057227 */ /* 0x000fe200078e00ff */
[----:B------:R-:W-:-:S03]  /*4c00*/  IABS R97, R7 ;  /* 0x0000000700617213 */ /* 0x000fc60000000000 */
        /* <DEDUP_REMOVED lines=8> */
[----:B------:R-:W-:Y:S01]  /*4c90*/  @!P0 IMAD.MOV R85, RZ, RZ, -R85 ;  /* 0x000000ffff558224 */ /* 0x000fe200078e0a55 */
[C---:B------:R-:W-:Y:S01]  /*4ca0*/  ISETP.GT.U32.AND P6, PT, R123.reuse, R86, PT ;  /* 0x000000567b00720c */ /* 0x040fe20003fc4070 */
[C---:B------:R-:W-:Y:S01]  /*4cb0*/  IMAD R90, R123.reuse, R5, R90 ;  /* 0x000000057b5a7224 */ /* 0x040fe200078e025a */
[----:B------:R-:W-:Y:S01]  /*4cc0*/  ISETP.GT.U32.AND P0, PT, R123, R88, PT ;  /* 0x000000587b00720c */ /* 0x000fe20003f04070 */
[----:B------:R-:W-:Y:S02]  /*4cd0*/  @!P1 IMAD.IADD R87, R87, 0x1, -R123 ;  /* 0x0000000157579824 */ /* 0x000fe400078e0a7b */
[C---:B------:R-:W-:Y:S01]  /*4ce0*/  IMAD R89, R123.reuse, R6, R89 ;  /* 0x000000067b597224 */ /* 0x040fe200078e0259 */
[----:B------:R-:W-:Y:S01]  /*4cf0*/  ISETP.GT.U32.AND P1, PT, R123, R90, PT ;  /* 0x0000005a7b00720c */ /* 0x000fe20003f24070 */
[----:B------:R-:W-:-:S04]  /*4d00*/  IMAD.HI.U32 R5, R0, R91, RZ ;  /* 0x0000005b00057227 */ /* 0x000fc800078e00ff */
[----:B------:R-:W-:Y:S02]  /*4d10*/  IMAD.MOV R6, RZ, RZ, -R5 ;  /* 0x000000ffff067224 */ /* 0x000fe400078e0a05 */
[--C-:B------:R-:W-:Y:S01]  /*4d20*/  @!P6 IMAD.IADD R86, R86, 0x1, -R123.reuse ;  /* 0x000000015656e824 */ /* 0x100fe200078e0a7b */
[----:B------:R-:W-:Y:S01]  /*4d30*/  ISETP.GT.U32.AND P6, PT, R123, R89, PT ;  /* 0x000000597b00720c */ /* 0x000fe20003fc4070 */
[----:B------:R-:W-:Y:S01]  /*4d40*/  @!P0 IMAD.IADD R88, R88, 0x1, -R123 ;  /* 0x0000000158588824 */ /* 0x000fe200078e0a7b */
[----:B------:R-:W-:Y:S01]  /*4d50*/  ISETP.GE.AND P0, PT, R93, RZ, PT ;  /* 0x000000ff5d00720c */ /* 0x000fe20003f06270 */
[----:B------:R-:W-:Y:S02]  /*4d60*/  IMAD.MOV.U32 R93, RZ, RZ, R97 ;  /* 0x000000ffff5d7224 */ /* 0x000fe400078e0061 */
[----:B------:R-:W-:Y:S02]  /*4d70*/  @!P1 IMAD.IADD R90, R90, 0x1, -R123 ;  /* 0x000000015a5a9824 */ /* 0x000fe400078e0a7b */
[----:B------:R-:W-:Y:S01]  /*4d80*/  @!P3 IMAD.MOV R83, RZ, RZ, -R83 ;  /* 0x000000ffff53b224 */ /* 0x000fe200078e0a53 */
[----:B------:R-:W-:Y:S01]  /*4d90*/  ISETP.GE.AND P3, PT, R92, RZ, PT ;  /* 0x000000ff5c00720c */ /* 0x000fe20003f66270 */
[----:B------:R-:W-:Y:S01]  /*4da0*/  @!P5 IMAD.MOV R87, RZ, RZ, -R87 ;  /* 0x000000ffff57d224 */ /* 0x000fe200078e0a57 */
[C---:B------:R-:W-:Y:S01]  /*4db0*/  ISETP.GT.U32.AND P5, PT, R123.reuse, R90, PT ;  /* 0x0000005a7b00720c */ /* 0x040fe20003fa4070 */
[----:B------:R-:W-:Y:S01]  /*4dc0*/  IMAD R91, R123, R6, R91 ;  /* 0x000000067b5b7224 */ /* 0x000fe200078e025b */
[----:B------:R-:W-:Y:S01]  /*4dd0*/  IABS R92, R95 ;  /* 0x0000005f005c7213 */ /* 0x000fe20000000000 */
[----:B------:R-:W-:-:S04]  /*4de0*/  IMAD.HI.U32 R6, R0, R93, RZ ;  /* 0x0000005d00067227 */ /* 0x000fc800078e00ff */
[----:B------:R-:W-:Y:S01]  /*4df0*/  @!P6 IMAD.IADD R89, R89, 0x1, -R123 ;  /* 0x000000015959e824 */ /* 0x000fe200078e0a7b */
[----:B------:R-:W-:Y:S01]  /*4e00*/  ISETP.GE.AND P6, PT, R96, RZ, PT ;  /* 0x000000ff6000720c */ /* 0x000fe20003fc6270 */
[----:B------:R-:W-:Y:S01]  /*4e10*/  IMAD.MOV R6, RZ, RZ, -R6 ;  /* 0x000000ffff067224 */ /* 0x000fe200078e0a06 */
[----:B------:R-:W-:Y:S01]  /*4e20*/  IABS R96, R98 ;  /* 0x0000006200607213 */ /* 0x000fe20000000000 */
[----:B------:R-:W-:Y:S01]  /*4e30*/  IMAD.HI.U32 R5, R0, R92, RZ ;  /* 0x0000005c00057227 */ /* 0x000fe200078e00ff */
[----:B------:R-:W-:-:S03]  /*4e40*/  ISETP.GT.U32.AND P1, PT, R123, R89, PT ;  /* 0x000000597b00720c */ /* 0x000fc60003f24070 */
[C---:B------:R-:W-:Y:S02]  /*4e50*/  IMAD R93, R123.reuse, R6, R93 ;  /* 0x000000067b5d7224 */ /* 0x040fe400078e025d */
[----:B------:R-:W-:Y:S01]  /*4e60*/  @!P3 IMAD.MOV R86, RZ, RZ, -R86 ;  /* 0x000000ffff56b224 */ /* 0x000fe200078e0a56 */
[C---:B------:R-:W-:Y:S01]  /*4e70*/  ISETP.GT.U32.AND P3, PT, R123.reuse, R91, PT ;  /* 0x0000005b7b00720c */ /* 0x040fe20003f64070 */
[----:B------:R-:W-:Y:S01]  /*4e80*/  @!P5 IMAD.IADD R90, R90, 0x1, -R123 ;  /* 0x000000015a5ad824 */ /* 0x000fe200078e0a7b */
[C---:B------:R-:W-:Y:S01]  /*4e90*/  ISETP.GT.U32.AND P5, PT, R123.reuse, R93, PT ;  /* 0x0000005d7b00720c */ /* 0x040fe20003fa4070 */
[----:B------:R-:W-:Y:S02]  /*4ea0*/  IMAD.MOV R5, RZ, RZ, -R5 ;  /* 0x000000ffff057224 */ /* 0x000fe400078e0a05 */
[----:B------:R-:W-:Y:S02]  /*4eb0*/  VIADD R97, R4, 0xbe ;  /* 0x000000be04617836 */ /* 0x000fe40000000000 */
[----:B------:R-:W-:Y:S01]  /*4ec0*/  IMAD R92, R123, R5, R92 ;  /* 0x000000057b5c7224 */ /* 0x000fe200078e025c */
[----:B------:R-:W-:Y:S01]  /*4ed0*/  IABS R5, R99 ;  /* 0x0000006300057213 */ /* 0x000fe20000000000 */
[----:B------:R-:W-:Y:S01]  /*4ee0*/  @!P4 IMAD.MOV R88, RZ, RZ, -R88 ;  /* 0x000000ffff58c224 */ /* 0x000fe200078e0a58 */
[----:B------:R-:W-:Y:S01]  /*4ef0*/  IABS R6, R97 ;  /* 0x0000006100067213 */ /* 0x000fe20000000000 */
[--C-:B------:R-:W-:Y:S01]  /*4f00*/  @!P1 IMAD.IADD R89, R89, 0x1, -R123.reuse ;  /* 0x0000000159599824 */ /* 0x100fe200078e0a7b */
[----:B------:R-:W-:Y:S01]  /*4f10*/  ISETP.GT.U32.AND P4, PT, R123, R92, PT ;  /* 0x0000005c7b00720c */ /* 0x000fe20003f84070 */
[----:B------:R-:W-:Y:S01]  /*4f20*/  @!P3 IMAD.IADD R91, R91, 0x1, -R123 ;  /* 0x000000015b5bb824 */ /* 0x000fe200078e0a7b */
[----:B------:R-:W-:Y:S01]  /*4f30*/  ISETP.GE.AND P1, PT, R94, RZ, PT ;  /* 0x000000ff5e00720c */ /* 0x000fe20003f26270 */
[----:B------:R-:W-:Y:S01]  /*4f40*/  IMAD.MOV.U32 R94, RZ, RZ, R5 ;  /* 0x000000ffff5e7224 */ /* 0x000fe200078e0005 */
[----:B------:R-:W-:Y:S01]  /*4f50*/  ISETP.GE.AND P3, PT, R95, RZ, PT ;  /* 0x000000ff5f00720c */ /* 0x000fe20003f66270 */
[----:B------:R-:W-:-:S02]  /*4f60*/  @!P5 IMAD.IADD R93, R93, 0x1, -R123 ;  /* 0x000000015d5dd824 */ /* 0x000fc400078e0a7b */
[----:B------:R-:W-:-:S03]  /*4f70*/  IMAD.HI.U32 R5, R0, R94, RZ ;  /* 0x0000005e00057227 */ /* 0x000fc600078e00ff */
[----:B------:R-:W-:Y:S01]  /*4f80*/  ISETP.GT.U32.AND P5, PT, R123, R93, PT ;  /* 0x0000005d7b00720c */ /* 0x000fe20003fa4070 */
[----:B------:R-:W-:Y:S02]  /*4f90*/  IMAD.MOV.U32 R95, RZ, RZ, R6 ;  /* 0x000000ffff5f7224 */ /* 0x000fe400078e0006 */
[----:B------:R-:W-:Y:S02]  /*4fa0*/  IMAD.MOV R6, RZ, RZ, -R5 ;  /* 0x000000ffff067224 */ /* 0x000fe400078e0a05 */
[----:B------:R-:W-:-:S04]  /*4fb0*/  IMAD.HI.U32 R5, R0, R95, RZ ;  /* 0x0000005f00057227 */ /* 0x000fc800078e00ff */
[----:B------:R-:W-:Y:S01]  /*4fc0*/  @!P4 IMAD.IADD R92, R92, 0x1, -R123 ;  /* 0x000000015c5cc824 */ /* 0x000fe200078e0a7b */
[C---:B------:R-:W-:Y:S01]  /*4fd0*/  ISETP.GT.U32.AND P4, PT, R123.reuse, R91, PT ;  /* 0x0000005b7b00720c */ /* 0x040fe20003f84070 */
[C---:B------:R-:W-:Y:S02]  /*4fe0*/  IMAD R94, R123.reuse, R6, R94 ;  /* 0x000000067b5e7224 */ /* 0x040fe400078e025e */
[----:B------:R-:W-:Y:S02]  /*4ff0*/  IMAD.MOV R6, RZ, RZ, -R5 ;  /* 0x000000ffff067224 */ /* 0x000fe400078e0a05 */
[----:B------:R-:W-:Y:S01]  /*5000*/  @!P0 IMAD.MOV R89, RZ, RZ, -R89 ;  /* 0x000000ffff598224 */ /* 0x000fe200078e0a59 */
[C---:B------:R-:W-:Y:S01]  /*5010*/  ISETP.GT.U32.AND P0, PT, R123.reuse, R92, PT ;  /* 0x0000005c7b00720c */ /* 0x040fe20003f04070 */
[----:B------:R-:W-:Y:S01]  /*5020*/  @!P6 IMAD.MOV R90, RZ, RZ, -R90 ;  /* 0x000000ffff5ae224 */ /* 0x000fe200078e0a5a */
[C---:B------:R-:W-:Y:S01]  /*5030*/  ISETP.GT.U32.AND P6, PT, R123.reuse, R94, PT ;  /* 0x0000005e7b00720c */ /* 0x040fe20003fc4070 */
[----:B------:R-:W-:Y:S01]  /*5040*/  IMAD R95, R123, R6, R95 ;  /* 0x000000067b5f7224 */ /* 0x000fe200078e025f */
[----:B------:R-:W-:Y:S01]  /*5050*/  IABS R6, R102 ;  /* 0x0000006600067213 */ /* 0x000fe20000000000 */
[----:B------:R-:W-:-:S02]  /*5060*/  @!P5 IMAD.IADD R93, R93, 0x1, -R123 ;  /* 0x000000015d5dd824 */ /* 0x000fc400078e0a7b */
[--C-:B------:R-:W-:Y:S01]  /*5070*/  @!P4 IMAD.IADD R91, R91, 0x1, -R123.reuse ;  /* 0x000000015b5bc824 */ /* 0x100fe200078e0a7b */
[----:B------:R-:W-:Y:S01]  /*5080*/  ISETP.GT.U32.AND P5, PT, R123, R95, PT ;  /* 0x0000005f7b00720c */ /* 0x000fe20003fa4070 */
[----:B------:R-:W-:Y:S01]  /*5090*/  IMAD.HI.U32 R5, R0, R96, RZ ;  /* 0x0000006000057227 */ /* 0x000fe200078e00ff */
[----:B------:R-:W-:Y:S02]  /*50a0*/  ISETP.GE.AND P4, PT, R7, RZ, PT ;  /* 0x000000ff0700720c */ /* 0x000fe40003f86270 */
[----:B------:R-:W-:Y:S01]  /*50b0*/  LOP3.LUT R7, R3, 0xc6, RZ, 0xfc, !PT ;  /* 0x000000c603077812 */ /* 0x000fe200078efcff */
[--C-:B------:R-:W-:Y:S01]  /*50c0*/  @!P0 IMAD.IADD R92, R92, 0x1, -R123.reuse ;  /* 0x000000015c5c8824 */ /* 0x100fe200078e0a7b */
[----:B------:R-:W-:Y:S01]  /*50d0*/  ISETP.GE.AND P0, PT, R99, RZ, PT ;  /* 0x000000ff6300720c */ /* 0x000fe20003f06270 */
[----:B------:R-:W-:Y:S01]  /*50e0*/  @!P6 IMAD.IADD R94, R94, 0x1, -R123 ;  /* 0x000000015e5ee824 */ /* 0x000fe200078e0a7b */
[----:B------:R-:W-:Y:S01]  /*50f0*/  LOP3.LUT R99, R3, 0xc4, RZ, 0xfc, !PT ;  /* 0x000000c403637812 */ /* 0x000fe200078efcff */
[----:B------:R-:W-:Y:S01]  /*5100*/  IMAD.MOV R5, RZ, RZ, -R5 ;  /* 0x000000ffff057224 */ /* 0x000fe200078e0a05 */
[----:B------:R-:W-:Y:S01]  /*5110*/  ISETP.GE.AND P6, PT, R97, RZ, PT ;  /* 0x000000ff6100720c */ /* 0x000fe20003fc6270 */
[----:B------:R-:W-:Y:S01]  /*5120*/  IMAD.MOV.U32 R97, RZ, RZ, R6 ;  /* 0x000000ffff617224 */ /* 0x000fe200078e0006 */
[----:B------:R-:W-:Y:S01]  /*5130*/  IABS R101, R99 ;  /* 0x0000006300657213 */ /* 0x000fe20000000000 */
[----:B------:R-:W-:Y:S01]  /*5140*/  @!P5 IMAD.IADD R95, R95, 0x1, -R123 ;  /* 0x000000015f5fd824 */ /* 0x000fe200078e0a7b */
[C---:B------:R-:W-:Y:S01]  /*5150*/  ISETP.GT.U32.AND P5, PT, R123.reuse, R94, PT ;  /* 0x0000005e7b00720c */ /* 0x040fe20003fa4070 */
[----:B------:R-:W-:Y:S01]  /*5160*/  IMAD R96, R123, R5, R96 ;  /* 0x000000057b607224 */ /* 0x000fe200078e0260 */
[----:B------:R-:W-:Y:S01]  /*5170*/  IABS R103, R7 ;  /* 0x0000000700677213 */ /* 0x000fe20000000000 */
[----:B------:R-:W-:-:S04]  /*5180*/  IMAD.HI.U32 R6, R0, R101, RZ ;  /* 0x0000006500067227 */ /* 0x000fc800078e00ff */
[----:B------:R-:W-:Y:S01]  /*5190*/  @!P1 IMAD.MOV R91, RZ, RZ, -R91 ;  /* 0x000000ffff5b9224 */ /* 0x000fe200078e0a5b */
[C---:B------:R-:W-:Y:S01]  /*51a0*/  ISETP.GT.U32.AND P1, PT, R123.reuse, R95, PT ;  /* 0x0000005f7b00720c */ /* 0x040fe20003f24070 */
[----:B------:R-:W-:Y:S01]  /*51b0*/  @!P3 IMAD.MOV R92, RZ, RZ, -R92 ;  /* 0x000000ffff5cb224 */ /* 0x000fe200078e0a5c */
[C---:B------:R-:W-:Y:S01]  /*51c0*/  ISETP.GT.U32.AND P3, PT, R123.reuse, R96, PT ;  /* 0x000000607b00720c */ /* 0x040fe20003f64070 */
[----:B------:R-:W-:Y:S02]  /*51d0*/  IMAD.MOV R6, RZ, RZ, -R6 ;  /* 0x000000ffff067224 */ /* 0x000fe400078e0a06 */
[----:B------:R-:W-:Y:S01]  /*51e0*/  @!P4 IMAD.MOV R93, RZ, RZ, -R93 ;  /* 0x000000ffff5dc224 */ /* 0x000fe200078e0a5d */
[----:B------:R-:W-:Y:S01]  /*51f0*/  ISETP.GE.AND P4, PT, R98, RZ, PT ;  /* 0x000000ff6200720c */ /* 0x000fe20003f86270 */
[----:B------:R-:W-:Y:S01]  /*5200*/  @!P5 IMAD.IADD R94, R94, 0x1, -R123 ;  /* 0x000000015e5ed824 */ /* 0x000fe200078e0a7b */
[----:B------:R-:W-:Y:S01]  /*5210*/  ISETP.GE.AND P5, PT, R102, RZ, PT ;  /* 0x000000ff6600720c */ /* 0x000fe20003fa6270 */
[----:B------:R-:W-:Y:S01]  /*5220*/  IMAD R98, R123, R6, R101 ;  /* 0x000000067b627224 */ /* 0x000fe200078e0265 */
[----:B------:R-:W-:Y:S01]  /*5230*/  IABS R102, R104 ;  /* 0x0000006800667213 */ /* 0x000fe20000000000 */
[----:B------:R-:W-:-:S04]  /*5240*/  IMAD.HI.U32 R5, R0, R97, RZ ;  /* 0x0000006100057227 */ /* 0x000fc800078e00ff */
[----:B------:R-:W-:Y:S01]  /*5250*/  @!P0 IMAD.MOV R94, RZ, RZ, -R94 ;  /* 0x000000ffff5e8224 */ /* 0x000fe200078e0a5e */
[----:B------:R-:W-:Y:S01]  /*5260*/  ISETP.GT.U32.AND P0, PT, R123, R98, PT ;  /* 0x000000627b00720c */ /* 0x000fe20003f04070 */
[----:B------:R-:W-:Y:S02]  /*5270*/  IMAD.MOV R100, RZ, RZ, -R5 ;  /* 0x000000ffff647224 */ /* 0x000fe400078e0a05 */
[----:B------:R-:W-:-:S04]  /*5280*/  IMAD.HI.U32 R5, R0, R103, RZ ;  /* 0x0000006700057227 */ /* 0x000fc800078e00ff */
[--C-:B------:R-:W-:Y:S02]  /*5290*/  @!P1 IMAD.IADD R95, R95, 0x1, -R123.reuse ;  /* 0x000000015f5f9824 */ /* 0x100fe400078e0a7b */
[----:B------:R-:W-:Y:S02]  /*52a0*/  @!P3 IMAD.IADD R96, R96, 0x1, -R123 ;  /* 0x000000016060b824 */ /* 0x000fe400078e0a7b */
[----:B------:R-:W-:Y:S02]  /*52b0*/  IMAD.MOV R6, RZ, RZ, -R5 ;  /* 0x000000ffff067224 */ /* 0x000fe400078e0a05 */
[----:B------:R-:W-:Y:S01]  /*52c0*/  @!P6 IMAD.MOV R95, RZ, RZ, -R95 ;  /* 0x000000ffff5fe224 */ /* 0x000fe200078e0a5f */
[----:B------:R-:W-:Y:S01]  /*52d0*/  ISETP.GE.AND P6, PT, R99, RZ, PT ;  /* 0x000000ff6300720c */ /* 0x000fe20003fc6270 */
[C---:B------:R-:W-:Y:S01]  /*52e0*/  IMAD R99, R123.reuse, R6, R103 ;  /* 0x000000067b637224 */ /* 0x040fe200078e0267 */
[C---:B------:R-:W-:Y:S01]  /*52f0*/  ISETP.GT.U32.AND P3, PT, R123.reuse, R96, PT ;  /* 0x000000607b00720c */ /* 0x040fe20003f64070 */
[----:B------:R-:W-:Y:S01]  /*5300*/  IMAD R97, R123, R100, R97 ;  /* 0x000000647b617224 */ /* 0x000fe200078e0261 */
[C---:B------:R-:W-:Y:S01]  /*5310*/  LOP3.LUT R6, R3.reuse, 0xc8, RZ, 0xfc, !PT ;  /* 0x000000c803067812 */ /* 0x040fe200078efcff */
[----:B------:R-:W-:Y:S01]  /*5320*/  @!P0 IMAD.IADD R98, R98, 0x1, -R123 ;  /* 0x0000000162628824 */ /* 0x000fe200078e0a7b */
[----:B------:R-:W-:Y:S01]  /*5330*/  LOP3.LUT R103, R3, 0xca, RZ, 0xfc, !PT ;  /* 0x000000ca03677812 */ /* 0x000fe200078efcff */
[----:B------:R-:W-:Y:S01]  /*5340*/  IMAD.MOV R112, RZ, RZ, -R112 ;  /* 0x000000ffff707224 */ /* 0x000fe200078e0a70 */
[----:B------:R-:W-:Y:S01]  /*5350*/  IABS R100, R6 ;  /* 0x0000000600647213 */ /* 0x000fe20000000000 */
[----:B------:R-:W-:Y:S01]  /*5360*/  VIADD R13, R4, 0xee ;  /* 0x000000ee040d7836 */ /* 0x000fe20000000000 */
[C---:B------:R-:W-:Y:S01]  /*5370*/  ISETP.GT.U32.AND P1, PT, R123.reuse, R97, PT ;  /* 0x000000617b00720c */ /* 0x040fe20003f24070 */
[C---:B------:R-:W-:Y:S01]  /*5380*/  IMAD R105, R123.reuse, R112, R105 ;  /* 0x000000707b697224 */ /* 0x040fe200078e0269 */
[----:B------:R-:W-:Y:S01]  /*5390*/  ISETP.GT.U32.AND P0, PT, R123, R98, PT ;  /* 0x000000627b00720c */ /* 0x000fe20003f04070 */
[----:B------:R-:W-:Y:S01]  /*53a0*/  IMAD.HI.U32 R5, R0, R100, RZ ;  /* 0x0000006400057227 */ /* 0x000fe200078e00ff */
[----:B------:R-:W-:-:S02]  /*53b0*/  IABS R101, R103 ;  /* 0x0000006700657213 */ /* 0x000fc40000000000 */
[----:B------:R-:W-:Y:S01]  /*53c0*/  IABS R124, R13 ;  /* 0x0000000d007c7213 */ /* 0x000fe20000000000 */
[----:B------:R-:W-:Y:S01]  /*53d0*/  @!P3 IMAD.IADD R96, R96, 0x1, -R123 ;  /* 0x000000016060b824 */ /* 0x000fe200078e0a7b */
[----:B------:R-:W-:Y:S01]  /*53e0*/  ISETP.GT.U32.AND P3, PT, R123, R99, PT ;  /* 0x000000637b00720c */ /* 0x000fe20003f64070 */
[----:B------:R-:W-:Y:S02]  /*53f0*/  IMAD.MOV R5, RZ, RZ, -R5 ;  /* 0x000000ffff057224 */ /* 0x000fe400078e0a05 */
[----:B------:R-:W-:Y:S01]  /*5400*/  @!P4 IMAD.MOV R96, RZ, RZ, -R96 ;  /* 0x000000ffff60c224 */ /* 0x000fe200078e0a60 */
[----:B------:R-:W-:Y:S01]  /*5410*/  ISETP.GE.AND P4, PT, R7, RZ, PT ;  /* 0x000000ff0700720c */ /* 0x000fe20003f86270 */
[----:B------:R-:W-:Y:S01]  /*5420*/  IMAD R100, R123, R5, R100 ;  /* 0x000000057b647224 */ /* 0x000fe200078e0264 */
[----:B------:R-:W-:Y:S01]  /*5430*/  LOP3.LUT R7, R3, 0xd4, RZ, 0xfc, !PT ;  /* 0x000000d403077812 */ /* 0x000fe200078efcff */
[--C-:B------:R-:W-:Y:S02]  /*5440*/  @!P1 IMAD.IADD R97, R97, 0x1, -R123.reuse ;  /* 0x0000000161619824 */ /* 0x100fe400078e0a7b */
[----:B------:R-:W-:Y:S01]  /*5450*/  @!P0 IMAD.IADD R98, R98, 0x1, -R123 ;  /* 0x0000000162628824 */ /* 0x000fe200078e0a7b */
[C---:B------:R-:W-:Y:S01]  /*5460*/  ISETP.GT.U32.AND P0, PT, R123.reuse, R100, PT ;  /* 0x000000647b00720c */ /* 0x040fe20003f04070 */
[----:B------:R-:W-:Y:S01]  /*5470*/  IMAD.HI.U32 R5, R0, R101, RZ ;  /* 0x0000006500057227 */ /* 0x000fe200078e00ff */
[----:B------:R-:W-:-:S03]  /*5480*/  ISETP.GT.U32.AND P1, PT, R123, R97, PT ;  /* 0x000000617b00720c */ /* 0x000fc60003f24070 */
[----:B------:R-:W-:Y:S02]  /*5490*/  @!P3 IMAD.IADD R99, R99, 0x1, -R123 ;  /* 0x000000016363b824 */ /* 0x000fe400078e0a7b */
[----:B------:R-:W-:Y:S02]  /*54a0*/  IMAD.MOV R106, RZ, RZ, -R5 ;  /* 0x000000ffff6a7224 */ /* 0x000fe400078e0a05 */
[----:B------:R-:W-:Y:S01]  /*54b0*/  VIADD R5, R4, 0xce ;  /* 0x000000ce04057836 */ /* 0x000fe20000000000 */
[C---:B------:R-:W-:Y:S01]  /*54c0*/  ISETP.GT.U32.AND P3, PT, R123.reuse, R99, PT ;  /* 0x000000637b00720c */ /* 0x040fe20003f64070 */
[----:B------:R-:W-:Y:S01]  /*54d0*/  IMAD R101, R123, R106, R101 ;  /* 0x0000006a7b657224 */ /* 0x000fe200078e0265 */
[----:B------:R-:W-:Y:S01]  /*54e0*/  IABS R106, R7 ;  /* 0x00000007006a7213 */ /* 0x000fe20000000000 */
[--C-:B------:R-:W-:Y:S02]  /*54f0*/  @!P0 IMAD.IADD R100, R100, 0x1, -R123.reuse ;  /* 0x0000000164648824 */ /* 0x100fe400078e0a7b */
[----:B------:R-:W-:Y:S01]  /*5500*/  @!P1 IMAD.IADD R97, R97, 0x1, -R123 ;  /* 0x0000000161619824 */ /* 0x000fe200078e0a7b */
[----:B------:R-:W-:Y:S01]  /*5510*/  ISETP.GE.AND P1, PT, R6, RZ, PT ;  /* 0x000000ff0600720c */ /* 0x000fe20003f26270 */
[----:B------:R-:W-:Y:S01]  /*5520*/  IMAD.HI.U32 R6, R0, R102, RZ ;  /* 0x0000006600067227 */ /* 0x000fe200078e00ff */
[----:B------:R-:W-:-:S03]  /*5530*/  ISETP.GT.U32.AND P0, PT, R123, R100, PT ;  /* 0x000000647b00720c */ /* 0x000fc60003f04070 */
[----:B------:R-:W-:Y:S02]  /*5540*/  IMAD.MOV R6, RZ, RZ, -R6 ;  /* 0x000000ffff067224 */ /* 0x000fe400078e0a06 */
[----:B------:R-:W-:Y:S01]  /*5550*/  @!P3 IMAD.IADD R99, R99, 0x1, -R123 ;  /* 0x000000016363b824 */ /* 0x000fe200078e0a7b */
[----:B------:R-:W-:Y:S01]  /*5560*/  ISETP.GE.AND P3, PT, R5, RZ, PT ;  /* 0x000000ff0500720c */ /* 0x000fe20003f66270 */
[C---:B------:R-:W-:Y:S02]  /*5570*/  IMAD R102, R123.reuse, R6, R102 ;  /* 0x000000067b667224 */ /* 0x040fe400078e0266 */
[----:B------:R-:W-:Y:S01]  /*5580*/  @!P4 IMAD.MOV R99, RZ, RZ, -R99 ;  /* 0x000000ffff63c224 */ /* 0x000fe200078e0a63 */
[----:B------:R-:W-:Y:S01]  /*5590*/  ISETP.GT.U32.AND P4, PT, R123, R101, PT ;  /* 0x000000657b00720c */ /* 0x000fe20003f84070 */
[----:B------:R-:W-:Y:S01]  /*55a0*/  @!P5 IMAD.MOV R97, RZ, RZ, -R97 ;  /* 0x000000ffff61d224 */ /* 0x000fe200078e0a61 */
[----:B------:R-:W-:Y:S01]  /*55b0*/  ISETP.GE.AND P5, PT, R103, RZ, PT ;  /* 0x000000ff6700720c */ /* 0x000fe20003fa6270 */
[----:B------:R-:W-:Y:S01]  /*55c0*/  @!P0 IMAD.IADD R100, R100, 0x1, -R123 ;  /* 0x0000000164648824 */ /* 0x000fe200078e0a7b */
[----:B------:R-:W-:Y:S01]  /*55d0*/  ISETP.GT.U32.AND P0, PT, R123, R102, PT ;  /* 0x000000667b00720c */ /* 0x000fe20003f04070 */
[----:B------:R-:W-:Y:S01]  /*55e0*/  @!P6 IMAD.MOV R98, RZ, RZ, -R98 ;  /* 0x000000ffff62e224 */ /* 0x000fe200078e0a62 */
[----:B------:R-:W-:Y:S01]  /*55f0*/  ISETP.GE.AND P6, PT, R104, RZ, PT ;  /* 0x000000ff6800720c */ /* 0x000fe20003fc6270 */
[----:B------:R-:W-:Y:S01]  /*5600*/  @!P1 IMAD.MOV R100, RZ, RZ, -R100 ;  /* 0x000000ffff649224 */ /* 0x000fe200078e0a64 */
[----:B------:R-:W-:Y:S01]  /*5610*/  IABS R103, R5 ;  /* 0x0000000500677213 */ /* 0x000fe20000000000 */
[----:B------:R-:W-:Y:S01]  /*5620*/  IMAD.HI.U32 R109, R0, R106, RZ ;  /* 0x0000006a006d7227 */ /* 0x000fe200078e00ff */
[----:B------:R-:W-:-:S03]  /*5630*/  IABS R104, R108 ;  /* 0x0000006c00687213 */ /* 0x000fc60000000000 */
[----:B------:R-:W-:Y:S02]  /*5640*/  @!P4 IMAD.IADD R101, R101, 0x1, -R123 ;  /* 0x000000016565c824 */ /* 0x000fe400078e0a7b */
[----:B------:R-:W-:-:S04]  /*5650*/  IMAD.HI.U32 R6, R0, R103, RZ ;  /* 0x0000006700067227 */ /* 0x000fc800078e00ff */
[----:B------:R-:W-:Y:S01]  /*5660*/  @!P0 IMAD.IADD R102, R102, 0x1, -R123 ;  /* 0x0000000166668824 */ /* 0x000fe200078e0a7b */
[----:B------:R-:W-:Y:S01]  /*5670*/  ISETP.GT.U32.AND P0, PT, R123, R101, PT ;  /* 0x000000657b00720c */ /* 0x000fe20003f04070 */
[----:B------:R-:W-:-:S03]  /*5680*/  IMAD.HI.U32 R5, R0, R104, RZ ;  /* 0x0000006800057227 */ /* 0x000fc600078e00ff */
[C---:B------:R-:W-:Y:S01]  /*5690*/  ISETP.GT.U32.AND P1, PT, R123.reuse, R102, PT ;  /* 0x000000667b00720c */ /* 0x040fe20003f24070 */
[----:B------:R-:W-:Y:S02]  /*56a0*/  IMAD.MOV R6, RZ, RZ, -R6 ;  /* 0x000000ffff067224 */ /* 0x000fe400078e0a06 */
[----:B------:R-:W-:Y:S02]  /*56b0*/  IMAD.MOV R5, RZ, RZ, -R5 ;  /* 0x000000ffff057224 */ /* 0x000fe400078e0a05 */
[----:B------:R-:W-:Y:S01]  /*56c0*/  IMAD R103, R123, R6, R103 ;  /* 0x000000067b677224 */ /* 0x000fe200078e0267 */
[----:B------:R-:W-:Y:S01]  /*56d0*/  LOP3.LUT R6, R3, 0xd6, RZ, 0xfc, !PT ;  /* 0x000000d603067812 */ /* 0x000fe200078efcff */
[----:B------:R-:W-:Y:S01]  /*56e0*/  IMAD R104, R123, R5, R104 ;  /* 0x000000057b687224 */ /* 0x000fe200078e0268 */
[----:B------:R-:W-:Y:S01]  /*56f0*/  LOP3.LUT R5, R3, 0xd8, RZ, 0xfc, !PT ;  /* 0x000000d803057812 */ /* 0x000fe200078efcff */
[----:B------:R-:W-:Y:S01]  /*5700*/  @!P0 IMAD.IADD R101, R101, 0x1, -R123 ;  /* 0x0000000165658824 */ /* 0x000fe200078e0a7b */
[C---:B------:R-:W-:Y:S01]  /*5710*/  ISETP.GT.U32.AND P4, PT, R123.reuse, R103, PT ;  /* 0x000000677b00720c */ /* 0x040fe20003f84070 */
[----:B------:R-:W-:Y:S01]  /*5720*/  IMAD.MOV R109, RZ, RZ, -R109 ;  /* 0x000000ffff6d7224 */ /* 0x000fe200078e0a6d */
[C---:B------:R-:W-:Y:S01]  /*5730*/  ISETP.GT.U32.AND P0, PT, R123.reuse, R104, PT ;  /* 0x000000687b00720c */ /* 0x040fe20003f04070 */
[----:B------:R-:W-:Y:S01]  /*5740*/  @!P5 IMAD.MOV R101, RZ, RZ, -R101 ;  /* 0x000000ffff65d224 */ /* 0x000fe200078e0a65 */
[C---:B------:R-:W-:Y:S01]  /*5750*/  ISETP.GT.U32.AND P5, PT, R123.reuse, R105, PT ;  /* 0x000000697b00720c */ /* 0x040fe20003fa4070 */
[C---:B------:R-:W-:Y:S01]  /*5760*/  IMAD R106, R123.reuse, R109, R106 ;  /* 0x0000006d7b6a7224 */ /* 0x040fe200078e026a */
[----:B------:R-:W-:Y:S01]  /*5770*/  IABS R112, R5 ;  /* 0x0000000500707213 */ /* 0x000fe20000000000 */
[----:B------:R-:W-:Y:S01]  /*5780*/  @!P1 IMAD.IADD R102, R102, 0x1, -R123 ;  /* 0x0000000166669824 */ /* 0x000fe200078e0a7b */
[----:B------:R-:W-:Y:S01]  /*5790*/  IABS R107, R6 ;  /* 0x00000006006b7213 */ /* 0x000fe20000000000 */
[----:B------:R-:W-:Y:S01]  /*57a0*/  IMAD.HI.U32 R119, R0, R124, RZ ;  /* 0x0000007c00777227 */ /* 0x000fe200078e00ff */
[----:B------:R-:W-:-:S03]  /*57b0*/  ISETP.GT.U32.AND P1, PT, R123, R106, PT ;  /* 0x0000006a7b00720c */ /* 0x000fc60003f24070 */
[--C-:B------:R-:W-:Y:S02]  /*57c0*/  @!P4 IMAD.IADD R103, R103, 0x1, -R123.reuse ;  /* 0x000000016767c824 */ /* 0x100fe400078e0a7b */
[--C-:B------:R-:W-:Y:S01]  /*57d0*/  @!P0 IMAD.IADD R104, R104, 0x1, -R123.reuse ;  /* 0x0000000168688824 */ /* 0x100fe200078e0a7b */
[----:B------:R-:W-:Y:S01]  /*57e0*/  ISETP.GE.AND P0, PT, R108, RZ, PT ;  /* 0x000000ff6c00720c */ /* 0x000fe20003f06270 */
[----:B------:R-:W-:Y:S01]  /*57f0*/  @!P5 IMAD.IADD R105, R105, 0x1, -R123 ;  /* 0x000000016969d824 */ /* 0x000fe200078e0a7b */
[C---:B------:R-:W-:Y:S01]  /*5800*/  ISETP.GT.U32.AND P4, PT, R123.reuse, R103, PT ;  /* 0x000000677b00720c */ /* 0x040fe20003f84070 */
[----:B------:R-:W-:Y:S01]  /*5810*/  IMAD.HI.U32 R111, R0, R112, RZ ;  /* 0x00000070006f7227 */ /* 0x000fe200078e00ff */
[----:B------:R-:W-:-:S03]  /*5820*/  ISETP.GT.U32.AND P5, PT, R123, R104, PT ;  /* 0x000000687b00720c */ /* 0x000fc60003fa4070 */
[----:B------:R-:W-:-:S04]  /*5830*/  IMAD.HI.U32 R109, R0, R107, RZ ;  /* 0x0000006b006d7227 */ /* 0x000fc800078e00ff */
[----:B------:R-:W-:Y:S02]  /*5840*/  IMAD.MOV R111, RZ, RZ, -R111 ;  /* 0x000000ffff6f7224 */ /* 0x000fe400078e0a6f */
[----:B------:R-:W-:Y:S01]  /*5850*/  @!P1 IMAD.IADD R106, R106, 0x1, -R123 ;  /* 0x000000016a6a9824 */ /* 0x000fe200078e0a7b */
[C---:B------:R-:W-:Y:S01]  /*5860*/  ISETP.GT.U32.AND P1, PT, R123.reuse, R105, PT ;  /* 0x000000697b00720c */ /* 0x040fe20003f24070 */
[----:B------:R-:W-:Y:S02]  /*5870*/  IMAD.MOV R109, RZ, RZ, -R109 ;  /* 0x000000ffff6d7224 */ /* 0x000fe400078e0a6d */
[C---:B------:R-:W-:Y:S01]  /*5880*/  IMAD R108, R123.reuse, R111, R112 ;  /* 0x0000006f7b6c7224 */ /* 0x040fe200078e0270 */
[----:B------:R-:W-:Y:S01]  /*5890*/  IABS R112, R113 ;  /* 0x0000007100707213 */ /* 0x000fe20000000000 */
[----:B------:R-:W-:Y:S01]  /*58a0*/  IMAD R107, R123, R109, R107 ;  /* 0x0000006d7b6b7224 */ /* 0x000fe200078e026b */
[----:B------:R-:W-:Y:S01]  /*58b0*/  IABS R109, R114 ;  /* 0x00000072006d7213 */ /* 0x000fe20000000000 */
[----:B------:R-:W-:-:S02]  /*58c0*/  @!P4 IMAD.IADD R103, R103, 0x1, -R123 ;  /* 0x000000016767c824 */ /* 0x000fc400078e0a7b */
[----:B------:R-:W-:Y:S01]  /*58d0*/  @!P5 IMAD.IADD R104, R104, 0x1, -R123 ;  /* 0x000000016868d824 */ /* 0x000fe200078e0a7b */
[C---:B------:R-:W-:Y:S01]  /*58e0*/  ISETP.GT.U32.AND P5, PT, R123.reuse, R108, PT ;  /* 0x0000006c7b00720c */ /* 0x040fe20003fa4070 */
[----:B------:R-:W-:Y:S01]  /*58f0*/  @!P6 IMAD.MOV R102, RZ, RZ, -R102 ;  /* 0x000000ffff66e224 */ /* 0x000fe200078e0a66 */
[C---:B------:R-:W-:Y:S01]  /*5900*/  ISETP.GT.U32.AND P4, PT, R123.reuse, R107, PT ;  /* 0x0000006b7b00720c */ /* 0x040fe20003f84070 */
[----:B------:R-:W-:Y:S01]  /*5910*/  @!P3 IMAD.MOV R103, RZ, RZ, -R103 ;  /* 0x000000ffff67b224 */ /* 0x000fe200078e0a67 */
[----:B------:R-:W-:Y:S01]  /*5920*/  ISETP.GT.U32.AND P6, PT, R123, R106, PT ;  /* 0x0000006a7b00720c */ /* 0x000fe20003fc4070 */
[----:B------:R-:W-:Y:S01]  /*5930*/  IMAD.HI.U32 R111, R0, R109, RZ ;  /* 0x0000006d006f7227 */ /* 0x000fe200078e00ff */
[----:B------:R-:W-:-:S03]  /*5940*/  ISETP.GE.AND P3, PT, R110, RZ, PT ;  /* 0x000000ff6e00720c */ /* 0x000fc60003f66270 */
[----:B------:R-:W-:Y:S02]  /*5950*/  IMAD.MOV.U32 R110, RZ, RZ, R112 ;  /* 0x000000ffff6e7224 */ /* 0x000fe400078e0070 */
[----:B------:R-:W-:Y:S01]  /*5960*/  @!P1 IMAD.IADD R105, R105, 0x1, -R123 ;  /* 0x0000000169699824 */ /* 0x000fe200078e0a7b */
[----:B------:R-:W-:Y:S01]  /*5970*/  ISETP.GE.AND P1, PT, R7, RZ, PT ;  /* 0x000000ff0700720c */ /* 0x000fe20003f26270 */
[----:B------:R-:W-:Y:S02]  /*5980*/  IMAD.MOV R111, RZ, RZ, -R111 ;  /* 0x000000ffff6f7224 */ /* 0x000fe400078e0a6f */
[----:B------:R-:W-:-:S04]  /*5990*/  IMAD.HI.U32 R7, R0, R110, RZ ;  /* 0x0000006e00077227 */ /* 0x000fc800078e00ff */
[----:B------:R-:W-:Y:S02]  /*59a0*/  IMAD R109, R123, R111, R109 ;  /* 0x0000006f7b6d7224 */ /* 0x000fe400078e026d */
[----:B------:R-:W-:Y:S02]  /*59b0*/  VIADD R112, R4, 0xde ;  /* 0x000000de04707836 */ /* 0x000fe40000000000 */
[----:B------:R-:W-:Y:S02]  /*59c0*/  IMAD.MOV R7, RZ, RZ, -R7 ;  /* 0x000000ffff077224 */ /* 0x000fe400078e0a07 */
[--C-:B------:R-:W-:Y:S01]  /*59d0*/  @!P5 IMAD.IADD R108, R108, 0x1, -R123.reuse ;  /* 0x000000016c6cd824 */ /* 0x100fe200078e0a7b */
[----:B------:R-:W-:Y:S01]  /*59e0*/  IABS R111, R112 ;  /* 0x00000070006f7213 */ /* 0x000fe20000000000 */
[--C-:B------:R-:W-:Y:S01]  /*59f0*/  @!P4 IMAD.IADD R107, R107, 0x1, -R123.reuse ;  /* 0x000000016b6bc824 */ /* 0x100fe200078e0a7b */
[----:B------:R-:W-:Y:S01]  /*5a00*/  ISETP.GE.AND P5, PT, R5, RZ, PT ;  /* 0x000000ff0500720c */ /* 0x000fe20003fa6270 */
[----:B------:R-:W-:Y:S01]  /*5a10*/  @!P6 IMAD.IADD R106, R106, 0x1, -R123 ;  /* 0x000000016a6ae824 */ /* 0x000fe200078e0a7b */
[C---:B------:R-:W-:Y:S01]  /*5a20*/  ISETP.GT.U32.AND P6, PT, R123.reuse, R109, PT ;  /* 0x0000006d7b00720c */ /* 0x040fe20003fc4070 */
[----:B------:R-:W-:Y:S01]  /*5a30*/  @!P0 IMAD.MOV R104, RZ, RZ, -R104 ;  /* 0x000000ffff688224 */ /* 0x000fe200078e0a68 */
[C---:B------:R-:W-:Y:S01]  /*5a40*/  ISETP.GT.U32.AND P0, PT, R123.reuse, R108, PT ;  /* 0x0000006c7b00720c */ /* 0x040fe20003f04070 */
[C---:B------:R-:W-:Y:S01]  /*5a50*/  IMAD R110, R123.reuse, R7, R110 ;  /* 0x000000077b6e7224 */ /* 0x040fe200078e026e */
[----:B------:R-:W-:Y:S01]  /*5a60*/  ISETP.GT.U32.AND P4, PT, R123, R107, PT ;  /* 0x0000006b7b00720c */ /* 0x000fe20003f84070 */
[----:B------:R-:W-:Y:S01]  /*5a70*/  @!P3 IMAD.MOV R105, RZ, RZ, -R105 ;  /* 0x000000ffff69b224 */ /* 0x000fe200078e0a69 */
[----:B------:R-:W-:Y:S01]  /*5a80*/  LOP3.LUT R7, R3, 0xe2, RZ, 0xfc, !PT ;  /* 0x000000e203077812 */ /* 0x000fe200078efcff */
        /* <DEDUP_REMOVED lines=8> */
[--C-:B------:R-:W-:Y:S01]  /*5b10*/  @!P4 IMAD.IADD R107, R107, 0x1, -R123.reuse ;  /* 0x000000016b6bc824 */ /* 0x100fe200078e0a7b */
[----:B------:R-:W-:Y:S01]  /*5b20*/  ISETP.GE.AND P4, PT, R6, RZ, PT ;  /* 0x000000ff0600720c */ /* 0x000fe20003f86270 */
[----:B------:R-:W-:Y:S01]  /*5b30*/  @!P3 IMAD.IADD R110, R110, 0x1, -R123 ;  /* 0x000000016e6eb824 */ /* 0x000fe200078e0a7b */
[----:B------:R-:W-:Y:S01]  /*5b40*/  LOP3.LUT R6, R3, 0xe0, RZ, 0xfc, !PT ;  /* 0x000000e003067812 */ /* 0x000fe200078efcff */
[----:B------:R-:W-:Y:S01]  /*5b50*/  @!P5 IMAD.MOV R108, RZ, RZ, -R108 ;  /* 0x000000ffff6cd224 */ /* 0x000fe200078e0a6c */
[C---:B------:R-:W-:Y:S01]  /*5b60*/  ISETP.GT.U32.AND P5, PT, R123.reuse, R111, PT ;  /* 0x0000006f7b00720c */ /* 0x040fe20003fa4070 */
[----:B------:R-:W-:Y:S01]  /*5b70*/  @!P1 IMAD.MOV R106, RZ, RZ, -R106 ;  /* 0x000000ffff6a9224 */ /* 0x000fe200078e0a6a */
[----:B------:R-:W-:Y:S01]  /*5b80*/  ISETP.GT.U32.AND P3, PT, R123, R110, PT ;  /* 0x0000006e7b00720c */ /* 0x000fe20003f64070 */
[----:B------:R-:W-:Y:S01]  /*5b90*/  IMAD.HI.U32 R4, R0, R116, RZ ;  /* 0x0000007400047227 */ /* 0x000fe200078e00ff */
[----:B------:R-:W-:-:S02]  /*5ba0*/  IABS R112, R6 ;  /* 0x0000000600707213 */ /* 0x000fc40000000000 */
[----:B------:R-:W-:Y:S01]  /*5bb0*/  ISETP.GE.AND P1, PT, R114, RZ, PT ;  /* 0x000000ff7200720c */ /* 0x000fe20003f26270 */
[----:B------:R-:W-:Y:S01]  /*5bc0*/  @!P6 IMAD.IADD R109, R109, 0x1, -R123 ;  /* 0x000000016d6de824 */ /* 0x000fe200078e0a7b */
[----:B------:R-:W-:Y:S01]  /*5bd0*/  ISETP.GE.AND P6, PT, R6, RZ, PT ;  /* 0x000000ff0600720c */ /* 0x000fe20003fc6270 */
[----:B------:R-:W-:Y:S01]  /*5be0*/  @!P4 IMAD.MOV R107, RZ, RZ, -R107 ;  /* 0x000000ffff6bc224 */ /* 0x000fe200078e0a6b */
[----:B------:R-:W-:Y:S01]  /*5bf0*/  ISETP.GE.AND P4, PT, R113, RZ, PT ;  /* 0x000000ff7100720c */ /* 0x000fe20003f86270 */
[----:B------:R-:W-:Y:S01]  /*5c00*/  IMAD.HI.U32 R5, R0, R112, RZ ;  /* 0x0000007000057227 */ /* 0x000fe200078e00ff */
[----:B------:R-:W-:Y:S02]  /*5c10*/  LOP3.LUT R6, R3, 0xe4, RZ, 0xfc, !PT ;  /* 0x000000e403067812 */ /* 0x000fe400078efcff */
[----:B------:R-:W-:Y:S01]  /*5c20*/  IABS R113, R7 ;  /* 0x0000000700717213 */ /* 0x000fe20000000000 */
[--C-:B------:R-:W-:Y:S01]  /*5c30*/  @!P5 IMAD.IADD R111, R111, 0x1, -R123.reuse ;  /* 0x000000016f6fd824 */ /* 0x100fe200078e0a7b */
[----:B------:R-:W-:Y:S01]  /*5c40*/  IABS R114, R6 ;  /* 0x0000000600727213 */ /* 0x000fe20000000000 */
[----:B------:R-:W-:Y:S01]  /*5c50*/  @!P3 IMAD.IADD R110, R110, 0x1, -R123 ;  /* 0x000000016e6eb824 */ /* 0x000fe200078e0a7b */
[----:B------:R-:W-:Y:S01]  /*5c60*/  ISETP.GE.AND P3, PT, R6, RZ, PT ;  /* 0x000000ff0600720c */ /* 0x000fe20003f66270 */
[----:B------:R-:W-:Y:S01]  /*5c70*/  IMAD.MOV R5, RZ, RZ, -R5 ;  /* 0x000000ffff057224 */ /* 0x000fe200078e0a05 */
[----:B------:R-:W-:Y:S01]  /*5c80*/  ISETP.GT.U32.AND P5, PT, R123, R111, PT ;  /* 0x0000006f7b00720c */ /* 0x000fe20003fa4070 */
[----:B------:R-:W-:-:S04]  /*5c90*/  IMAD.HI.U32 R6, R0, R113, RZ ;  /* 0x0000007100067227 */ /* 0x000fc800078e00ff */
[C---:B------:R-:W-:Y:S02]  /*5ca0*/  IMAD R112, R123.reuse, R5, R112 ;  /* 0x000000057b707224 */ /* 0x040fe400078e0270 */
[----:B------:R-:W-:Y:S02]  /*5cb0*/  IMAD.MOV R6, RZ, RZ, -R6 ;  /* 0x000000ffff067224 */ /* 0x000fe400078e0a06 */
[----:B------:R-:W-:Y:S01]  /*5cc0*/  @!P4 IMAD.MOV R110, RZ, RZ, -R110 ;  /* 0x000000ffff6ec224 */ /* 0x000fe200078e0a6e */
[C---:B------:R-:W-:Y:S01]  /*5cd0*/  ISETP.GT.U32.AND P4, PT, R123.reuse, R112, PT ;  /* 0x000000707b00720c */ /* 0x040fe20003f84070 */
[----:B------:R-:W-:Y:S02]  /*5ce0*/  IMAD R113, R123, R6, R113 ;  /* 0x000000067b717224 */ /* 0x000fe400078e0271 */
[----:B------:R-:W-:Y:S02]  /*5cf0*/  @!P5 IMAD.IADD R111, R111, 0x1, -R123 ;  /* 0x000000016f6fd824 */ /* 0x000fe400078e0a7b */
[----:B------:R-:W-:Y:S01]  /*5d00*/  @!P1 IMAD.MOV R109, RZ, RZ, -R109 ;  /* 0x000000ffff6d9224 */ /* 0x000fe200078e0a6d */
[----:B------:R-:W-:Y:S01]  /*5d10*/  ISETP.GT.U32.AND P5, PT, R123, R113, PT ;  /* 0x000000717b00720c */ /* 0x000fe20003fa4070 */
[----:B------:R-:W-:Y:S01]  /*5d20*/  IMAD.HI.U32 R5, R0, R114, RZ ;  /* 0x0000007200057227 */ /* 0x000fe200078e00ff */
[----:B------:R-:W-:-:S03]  /*5d30*/  ISETP.GE.AND P1, PT, R7, RZ, PT ;  /* 0x000000ff0700720c */ /* 0x000fc60003f26270 */
[----:B------:R-:W-:-:S04]  /*5d40*/  IMAD.HI.U32 R7, R0, R115, RZ ;  /* 0x0000007300077227 */ /* 0x000fc800078e00ff */
[----:B------:R-:W-:Y:S02]  /*5d50*/  @!P4 IMAD.IADD R112, R112, 0x1, -R123 ;  /* 0x000000017070c824 */ /* 0x000fe400078e0a7b */
[----:B------:R-:W-:Y:S02]  /*5d60*/  IMAD.MOV R7, RZ, RZ, -R7 ;  /* 0x000000ffff077224 */ /* 0x000fe400078e0a07 */
[----:B------:R-:W-:Y:S01]  /*5d70*/  @!P5 IMAD.IADD R113, R113, 0x1, -R123 ;  /* 0x000000017171d824 */ /* 0x000fe200078e0a7b */
[C---:B------:R-:W-:Y:S01]  /*5d80*/  ISETP.GT.U32.AND P5, PT, R123.reuse, R112, PT ;  /* 0x000000707b00720c */ /* 0x040fe20003fa4070 */
[----:B------:R-:W-:Y:S02]  /*5d90*/  IMAD.MOV R5, RZ, RZ, -R5 ;  /* 0x000000ffff057224 */ /* 0x000fe400078e0a05 */
[C---:B------:R-:W-:Y:S02]  /*5da0*/  IMAD R115, R123.reuse, R7, R115 ;  /* 0x000000077b737224 */ /* 0x040fe400078e0273 */
[----:B------:R-:W-:-:S02]  /*5db0*/  IMAD R114, R123, R5, R114 ;  /* 0x000000057b727224 */ /* 0x000fc400078e0272 */
[----:B------:R-:W-:Y:S02]  /*5dc0*/  IMAD.MOV R4, RZ, RZ, -R4 ;  /* 0x000000ffff047224 */ /* 0x000fe400078e0a04 */
[----:B------:R-:W-:Y:S01]  /*5dd0*/  IMAD.HI.U32 R7, R0, R117, RZ ;  /* 0x0000007500077227 */ /* 0x000fe200078e00ff */
[----:B------:R-:W-:-:S03]  /*5de0*/  ISETP.GT.U32.AND P4, PT, R123, R114, PT ;  /* 0x000000727b00720c */ /* 0x000fc60003f84070 */
[----:B------:R-:W-:Y:S01]  /*5df0*/  @!P5 IMAD.IADD R112, R112, 0x1, -R123 ;  /* 0x000000017070d824 */ /* 0x000fe200078e0a7b */
[C---:B------:R-:W-:Y:S01]  /*5e00*/  ISETP.GT.U32.AND P5, PT, R123.reuse, R115, PT ;  /* 0x000000737b00720c */ /* 0x040fe20003fa4070 */
[----:B------:R-:W-:Y:S02]  /*5e10*/  IMAD R116, R123, R4, R116 ;  /* 0x000000047b747224 */ /* 0x000fe400078e0274 */
[----:B------:R-:W-:Y:S01]  /*5e20*/  IMAD.MOV R4, RZ, RZ, -R7 ;  /* 0x000000ffff047224 */ /* 0x000fe200078e0a07 */
[----:B------:R-:W-:Y:S01]  /*5e30*/  IABS R7, R11 ;  /* 0x0000000b00077213 */ /* 0x000fe20000000000 */
[----:B------:R-:W-:-:S04]  /*5e40*/  IMAD.HI.U32 R6, R0, R120, RZ ;  /* 0x0000007800067227 */ /* 0x000fc800078e00ff */
[C---:B------:R-:W-:Y:S02]  /*5e50*/  IMAD R117, R123.reuse, R4, R117 ;  /* 0x000000047b757224 */ /* 0x040fe400078e0275 */
[--C-:B------:R-:W-:Y:S01]  /*5e60*/  @!P4 IMAD.IADD R114, R114, 0x1, -R123.reuse ;  /* 0x000000017272c824 */ /* 0x100fe200078e0a7b */
[----:B------:R-:W-:Y:S01]  /*5e70*/  ISETP.GT.U32.AND P4, PT, R123, R113, PT ;  /* 0x000000717b00720c */ /* 0x000fe20003f84070 */
[----:B------:R-:W-:Y:S01]  /*5e80*/  @!P5 IMAD.IADD R115, R115, 0x1, -R123 ;  /* 0x000000017373d824 */ /* 0x000fe200078e0a7b */
[C---:B------:R-:W-:Y:S01]  /*5e90*/  ISETP.GT.U32.AND P5, PT, R123.reuse, R117, PT ;  /* 0x000000757b00720c */ /* 0x040fe20003fa4070 */
[----:B------:R-:W-:Y:S01]  /*5ea0*/  @!P0 IMAD.MOV R111, RZ, RZ, -R111 ;  /* 0x000000ffff6f8224 */ /* 0x000fe200078e0a6f */
[C---:B------:R-:W-:Y:S01]  /*5eb0*/  ISETP.GT.U32.AND P0, PT, R123.reuse, R114, PT ;  /* 0x000000727b00720c */ /* 0x040fe20003f04070 */
[----:B------:R-:W-:Y:S02]  /*5ec0*/  IMAD.MOV R6, RZ, RZ, -R6 ;  /* 0x000000ffff067224 */ /* 0x000fe400078e0a06 */
[----:B------:R-:W-:Y:S01]  /*5ed0*/  @!P6 IMAD.MOV R112, RZ, RZ, -R112 ;  /* 0x000000ffff70e224 */ /* 0x000fe200078e0a70 */
[----:B------:R-:W-:Y:S01]  /*5ee0*/  ISETP.GT.U32.AND P6, PT, R123, R115, PT ;  /* 0x000000737b00720c */ /* 0x000fe20003fc4070 */
[----:B------:R-:W-:-:S04]  /*5ef0*/  IMAD.HI.U32 R5, R0, R118, RZ ;  /* 0x0000007600057227 */ /* 0x000fc800078e00ff */
[--C-:B------:R-:W-:Y:S01]  /*5f00*/  @!P4 IMAD.IADD R113, R113, 0x1, -R123.reuse ;  /* 0x000000017171c824 */ /* 0x100fe200078e0a7b */
[----:B------:R-:W-:Y:S01]  /*5f10*/  ISETP.GT.U32.AND P4, PT, R123, R116, PT ;  /* 0x000000747b00720c */ /* 0x000fe20003f84070 */
[----:B------:R-:W-:Y:S02]  /*5f20*/  @!P5 IMAD.IADD R117, R117, 0x1, -R123 ;  /* 0x000000017575d824 */ /* 0x000fe400078e0a7b */
[C---:B------:R-:W-:Y:S01]  /*5f30*/  IMAD R120, R123.reuse, R6, R120 ;  /* 0x000000067b787224 */ /* 0x040fe200078e0278 */
[----:B------:R-:W-:Y:S01]  /*5f40*/  IABS R6, R122 ;  /* 0x0000007a00067213 */ /* 0x000fe20000000000 */
[----:B------:R-:W-:Y:S01]  /*5f50*/  IMAD.MOV R5, RZ, RZ, -R5 ;  /* 0x000000ffff057224 */ /* 0x000fe200078e0a05 */
[----:B------:R-:W-:Y:S01]  /*5f60*/  ISETP.GT.U32.AND P5, PT, R123, R117, PT ;  /* 0x000000757b00720c */ /* 0x000fe20003fa4070 */
[----:B------:R-:W-:Y:S02]  /*5f70*/  IMAD.MOV R119, RZ, RZ, -R119 ;  /* 0x000000ffff777224 */ /* 0x000fe400078e0a77 */
[--C-:B------:R-:W-:Y:S01]  /*5f80*/  @!P0 IMAD.IADD R114, R114, 0x1, -R123.reuse ;  /* 0x0000000172728824 */ /* 0x100fe200078e0a7b */
[----:B------:R-:W-:Y:S01]  /*5f90*/  ISETP.GE.AND P0, PT, R125, RZ, PT ;  /* 0x000000ff7d00720c */ /* 0x000fe20003f06270 */
[----:B------:R-:W-:Y:S01]  /*5fa0*/  IMAD R118, R123, R5, R118 ;  /* 0x000000057b767224 */ /* 0x000fe200078e0276 */
[----:B------:R-:W-:Y:S01]  /*5fb0*/  IABS R125, R8 ;  /* 0x00000008007d7213 */ /* 0x000fe20000000000 */
[----:B------:R-:W-:-:S02]  /*5fc0*/  @!P4 IMAD.IADD R116, R116, 0x1, -R123 ;  /* 0x000000017474c824 */ /* 0x000fc400078e0a7b */
[----:B------:R-:W-:Y:S01]  /*5fd0*/  IMAD R119, R123, R119, R124 ;  /* 0x000000777b777224 */ /* 0x000fe200078e027c */
[----:B------:R-:W-:Y:S01]  /*5fe0*/  IABS R124, R9 ;  /* 0x00000009007c7213 */ /* 0x000fe20000000000 */
[--C-:B------:R-:W-:Y:S01]  /*5ff0*/  @!P6 IMAD.IADD R115, R115, 0x1, -R123.reuse ;  /* 0x000000017373e824 */ /* 0x100fe200078e0a7b */
[----:B------:R-:W-:Y:S01]  /*6000*/  ISETP.GT.U32.AND P4, PT, R123, R116, PT ;  /* 0x000000747b00720c */ /* 0x000fe20003f84070 */
[----:B------:R-:W-:Y:S01]  /*6010*/  @!P5 IMAD.IADD R117, R117, 0x1, -R123 ;  /* 0x000000017575d824 */ /* 0x000fe200078e0a7b */
[C---:B------:R-:W-:Y:S01]  /*6020*/  ISETP.GT.U32.AND P5, PT, R123.reuse, R120, PT ;  /* 0x000000787b00720c */ /* 0x040fe20003fa4070 */
[----:B------:R-:W-:Y:S01]  /*6030*/  IMAD.HI.U32 R4, R0, R125, RZ ;  /* 0x0000007d00047227 */ /* 0x000fe200078e00ff */
[----:B------:R-:W-:-:S03]  /*6040*/  ISETP.GT.U32.AND P6, PT, R123, R118, PT ;  /* 0x000000767b00720c */ /* 0x000fc60003fc4070 */
[----:B------:R-:W-:-:S04]  /*6050*/  IMAD.HI.U32 R5, R0, R124, RZ ;  /* 0x0000007c00057227 */ /* 0x000fc800078e00ff */
[----:B------:R-:W-:Y:S02]  /*6060*/  IMAD.MOV R4, RZ, RZ, -R4 ;  /* 0x000000ffff047224 */ /* 0x000fe400078e0a04 */
[--C-:B------:R-:W-:Y:S01]  /*6070*/  @!P4 IMAD.IADD R116, R116, 0x1, -R123.reuse ;  /* 0x000000017474c824 */ /* 0x100fe200078e0a7b */
[C---:B------:R-:W-:Y:S01]  /*6080*/  ISETP.GT.U32.AND P4, PT, R123.reuse, R119, PT ;  /* 0x000000777b00720c */ /* 0x040fe20003f84070 */
[----:B------:R-:W-:Y:S02]  /*6090*/  @!P5 IMAD.IADD R120, R120, 0x1, -R123 ;  /* 0x000000017878d824 */ /* 0x000fe400078e0a7b */
[----:B------:R-:W-:Y:S02]  /*60a0*/  IMAD.MOV R5, RZ, RZ, -R5 ;  /* 0x000000ffff057224 */ /* 0x000fe400078e0a05 */
[C---:B------:R-:W-:Y:S02]  /*60b0*/  IMAD R125, R123.reuse, R4, R125 ;  /* 0x000000047b7d7224 */ /* 0x040fe400078e027d */
[----:B------:R-:W-:Y:S01]  /*60c0*/  @!P0 IMAD.MOV R115, RZ, RZ, -R115 ;  /* 0x000000ffff738224 */ /* 0x000fe200078e0a73 */
[C---:B------:R-:W-:Y:S01]  /*60d0*/  ISETP.GT.U32.AND P0, PT, R123.reuse, R120, PT ;  /* 0x000000787b00720c */ /* 0x040fe20003f04070 */
[----:B------:R-:W-:-:S02]  /*60e0*/  IMAD R124, R123, R5, R124 ;  /* 0x000000057b7c7224 */ /* 0x000fc400078e027c */
[--C-:B------:R-:W-:Y:S01]  /*60f0*/  @!P6 IMAD.IADD R118, R118, 0x1, -R123.reuse ;  /* 0x000000017676e824 */ /* 0x100fe200078e0a7b */
[----:B------:R-:W-:Y:S01]  /*6100*/  ISETP.GT.U32.AND P6, PT, R123, R125, PT ;  /* 0x0000007d7b00720c */ /* 0x000fe20003fc4070 */
[----:B------:R-:W-:Y:S01]  /*6110*/  @!P4 IMAD.IADD R119, R119, 0x1, -R123 ;  /* 0x000000017777c824 */ /* 0x000fe200078e0a7b */
[----:B------:R-:W-:Y:S01]  /*6120*/  ISETP.GT.U32.AND P5, PT, R123, R124, PT ;  /* 0x0000007c7b00720c */ /* 0x000fe20003fa4070 */
[----:B------:R-:W-:Y:S01]  /*6130*/  IMAD.MOV.U32 R4, RZ, RZ, R14 ;  /* 0x000000ffff047224 */ /* 0x000fe200078e000e */
[----:B------:R-:W-:Y:S01]  /*6140*/  ISETP.GE.AND P4, PT, R64, RZ, PT ;  /* 0x000000ff4000720c */ /* 0x000fe20003f86270 */
[----:B------:R-:W-:Y:S01]  /*6150*/  IMAD.HI.U32 R5, R0, R7, RZ ;  /* 0x0000000700057227 */ /* 0x000fe200078e00ff */
[----:B------:R-:W-:-:S03]  /*6160*/  LOP3.LUT R64, R3, 0xfc, RZ, 0xfc, !PT ;  /* 0x000000fc03407812 */ /* 0x000fc600078efcff */
[--C-:B------:R-:W-:Y:S01]  /*6170*/  @!P0 IMAD.IADD R120, R120, 0x1, -R123.reuse ;  /* 0x0000000178788824 */ /* 0x100fe200078e0a7b */
[----:B------:R-:W-:Y:S01]  /*6180*/  ISETP.GE.AND P0, PT, R10, RZ, PT ;  /* 0x000000ff0a00720c */ /* 0x000fe20003f06270 */
[----:B------:R-:W-:Y:S01]  /*6190*/  IMAD.HI.U32 R14, R0, R4, RZ ;  /* 0x00000004000e7227 */ /* 0x000fe200078e00ff */
[----:B------:R-:W0:Y:S03]  /*61a0*/  S2R R10, SR_TID.X ;  /* 0x00000000000a7919 */ /* 0x000e260000002100 */
[----:B------:R-:W-:Y:S01]  /*61b0*/  @!P6 IMAD.IADD R125, R125, 0x1, -R123 ;  /* 0x000000017d7de824 */ /* 0x000fe200078e0a7b */
[----:B------:R-:W-:Y:S01]  /*61c0*/  ISETP.GE.AND P6, PT, R2, RZ, PT ;  /* 0x000000ff0200720c */ /* 0x000fe20003fc6270 */
[----:B------:R-:W-:Y:S01]  /*61d0*/  IMAD.MOV R3, RZ, RZ, -R5 ;  /* 0x000000ffff037224 */ /* 0x000fe200078e0a05 */
[----:B------:R-:W-:Y:S01]  /*61e0*/  IABS R2, R64 ;  /* 0x0000004000027213 */ /* 0x000fe20000000000 */
[----:B------:R-:W-:-:S02]  /*61f0*/  IMAD.MOV R14, RZ, RZ, -R14 ;  /* 0x000000ffff0e7224 */ /* 0x000fc400078e0a0e */
[----:B------:R-:W-:Y:S01]  /*6200*/  @!P1 IMAD.MOV R113, RZ, RZ, -R113 ;  /* 0x000000ffff719224 */ /* 0x000fe200078e0a71 */
[C---:B------:R-:W-:Y:S01]  /*6210*/  ISETP.GT.U32.AND P1, PT, R123.reuse, R118, PT ;  /* 0x000000767b00720c */ /* 0x040fe20003f24070 */
[----:B------:R-:W-:Y:S01]  /*6220*/  @!P5 IMAD.IADD R124, R124, 0x1, -R123 ;  /* 0x000000017c7cd824 */ /* 0x000fe200078e0a7b */
[C---:B------:R-:W-:Y:S01]  /*6230*/  ISETP.GT.U32.AND P5, PT, R123.reuse, R125, PT ;  /* 0x0000007d7b00720c */ /* 0x040fe20003fa4070 */
[----:B------:R-:W-:Y:S01]  /*6240*/  @!P3 IMAD.MOV R114, RZ, RZ, -R114 ;  /* 0x000000ffff72b224 */ /* 0x000fe200078e0a72 */
[----:B------:R-:W-:Y:S01]  /*6250*/  ISETP.GT.U32.AND P3, PT, R123, R119, PT ;  /* 0x000000777b00720c */ /* 0x000fe20003f64070 */
[----:B---3--:R-:W-:-:S04]  /*6260*/  IMAD.HI.U32 R15, R0, R6, RZ ;  /* 0x00000006000f7227 */ /* 0x008fc800078e00ff */
[C---:B------:R-:W-:Y:S02]  /*6270*/  IMAD R7, R123.reuse, R3, R7 ;  /* 0x000000037b077224 */ /* 0x040fe400078e0207 */
[C---:B------:R-:W-:Y:S02]  /*6280*/  IMAD R3, R123.reuse, R14, R4 ;  /* 0x0000000e7b037224 */ /* 0x040fe400078e0204 */
[----:B------:R-:W-:Y:S02]  /*6290*/  IMAD.MOV.U32 R4, RZ, RZ, R2 ;  /* 0x000000ffff047224 */ /* 0x000fe400078e0002 */
[----:B------:R-:W-:Y:S01]  /*62a0*/  @!P4 IMAD.MOV R116, RZ, RZ, -R116 ;  /* 0x000000ffff74c224 */ /* 0x000fe200078e0a74 */
[----:B------:R-:W1:Y:S01]  /*62b0*/  LDS R2, [UR9] ;  /* 0x00000009ff027984 */ /* 0x000e620008000800 */
[----:B------:R-:W-:Y:S01]  /*62c0*/  IMAD.MOV R5, RZ, RZ, -R15 ;  /* 0x000000ffff057224 */ /* 0x000fe200078e0a0f */
[C---:B------:R-:W-:Y:S01]  /*62d0*/  ISETP.GT.U32.AND P4, PT, R123.reuse, R124, PT ;  /* 0x0000007c7b00720c */ /* 0x040fe20003f84070 */
[----:B------:R-:W-:Y:S01]  /*62e0*/  @!P6 IMAD.MOV R117, RZ, RZ, -R117 ;  /* 0x000000ffff75e224 */ /* 0x000fe200078e0a75 */
[C---:B------:R-:W-:Y:S01]  /*62f0*/  ISETP.GT.U32.AND P6, PT, R123.reuse, R7, PT ;  /* 0x000000077b00720c */ /* 0x040fe20003fc4070 */
[----:B------:R-:W-:Y:S01]  /*6300*/  IMAD R6, R123, R5, R6 ;  /* 0x000000057b067224 */ /* 0x000fe200078e0206 */
[----:B0-----:R-:W-:Y:S01]  /*6310*/  SHF.R.U32.HI R10, RZ, 0x5, R10 ;  /* 0x00000005ff0a7819 */ /* 0x001fe2000001160a */
[----:B------:R-:W-:-:S02]  /*6320*/  @!P1 IMAD.IADD R118, R118, 0x1, -R123 ;  /* 0x0000000176769824 */ /* 0x000fc400078e0a7b */
[--C-:B------:R-:W-:Y:S01]  /*6330*/  @!P3 IMAD.IADD R119, R119, 0x1, -R123.reuse ;  /* 0x000000017777b824 */ /* 0x100fe200078e0a7b */
[----:B------:R-:W-:Y:S01]  /*6340*/  ISETP.GT.U32.AND P1, PT, R123, R6, PT ;  /* 0x000000067b00720c */ /* 0x000fe20003f24070 */
[----:B------:R-:W-:Y:S01]  /*6350*/  @!P5 IMAD.IADD R125, R125, 0x1, -R123 ;  /* 0x000000017d7dd824 */ /* 0x000fe200078e0a7b */
[----:B------:R-:W-:Y:S01]  /*6360*/  ISETP.GT.U32.AND P3, PT, R123, R3, PT ;  /* 0x000000037b00720c */ /* 0x000fe20003f64070 */
[----:B------:R-:W-:-:S04]  /*6370*/  IMAD.HI.U32 R0, R0, R4, RZ ;  /* 0x0000000400007227 */ /* 0x000fc800078e00ff */
[--C-:B------:R-:W-:Y:S01]  /*6380*/  @!P4 IMAD.IADD R124, R124, 0x1, -R123.reuse ;  /* 0x000000017c7cc824 */ /* 0x100fe200078e0a7b */
[----:B------:R-:W-:Y:S01]  /*6390*/  ISETP.GE.AND P4, PT, R13, RZ, PT ;  /* 0x000000ff0d00720c */ /* 0x000fe20003f86270 */
[--C-:B------:R-:W-:Y:S01]  /*63a0*/  @!P6 IMAD.IADD R7, R7, 0x1, -R123.reuse ;  /* 0x000000010707e824 */ /* 0x100fe200078e0a7b */
[----:B------:R-:W-:Y:S01]  /*63b0*/  ISETP.GE.AND P6, PT, R12, RZ, PT ;  /* 0x000000ff0c00720c */ /* 0x000fe20003fc6270 */
[----:B------:R-:W-:Y:S02]  /*63c0*/  @!P0 IMAD.MOV R118, RZ, RZ, -R118 ;  /* 0x000000ffff768224 */ /* 0x000fe400078e0a76 */
[--C-:B------:R-:W-:Y:S01]  /*63d0*/  @!P1 IMAD.IADD R6, R6, 0x1, -R123.reuse ;  /* 0x0000000106069824 */ /* 0x100fe200078e0a7b */
[----:B------:R-:W-:Y:S01]  /*63e0*/  ISETP.GE.AND P1, PT, R8, RZ, PT ;  /* 0x000000ff0800720c */ /* 0x000fe20003f26270 */
[----:B------:R-:W-:Y:S01]  /*63f0*/  @!P3 IMAD.IADD R3, R3, 0x1, -R123 ;  /* 0x000000010303b824 */ /* 0x000fe200078e0a7b */
[----:B------:R-:W-:Y:S01]  /*6400*/  ISETP.GE.AND P3, PT, R9, RZ, PT ;  /* 0x000000ff0900720c */ /* 0x000fe20003f66270 */
[----:B------:R-:W-:Y:S01]  /*6410*/  IMAD.SHL.U32 R8, R10, 0x200000, RZ ;  /* 0x002000000a087824 */ /* 0x000fe200078e00ff */
[----:B------:R-:W-:Y:S01]  /*6420*/  ISETP.GT.U32.AND P0, PT, R123, R7, PT ;  /* 0x000000077b00720c */ /* 0x000fe20003f04070 */
[----:B------:R-:W-:-:S02]  /*6430*/  IMAD.MOV R0, RZ, RZ, -R0 ;  /* 0x000000ffff007224 */ /* 0x000fc400078e0a00 */
[----:B------:R-:W-:Y:S01]  /*6440*/  @!P4 IMAD.MOV R119, RZ, RZ, -R119 ;  /* 0x000000ffff77c224 */ /* 0x000fe200078e0a77 */
[C---:B------:R-:W-:Y:S01]  /*6450*/  ISETP.GT.U32.AND P4, PT, R123.reuse, R6, PT ;  /* 0x000000067b00720c */ /* 0x040fe20003f84070 */
[C---:B------:R-:W-:Y:S01]  /*6460*/  IMAD R0, R123.reuse, R0, R4 ;  /* 0x000000007b007224 */ /* 0x040fe200078e0204 */
[----:B------:R-:W-:Y:S02]  /*6470*/  LOP3.LUT R9, R8, 0x600000, RZ, 0xc0, !PT ;  /* 0x0060000008097812 */ /* 0x000fe400078ec0ff */
[----:B-1----:R-:W-:Y:S01]  /*6480*/  R2UR UR8, R2 ;  /* 0x00000000020872ca */ /* 0x002fe200000e0000 */
[----:B------:R-:W2:Y:S01]  /*6490*/  LDL R8, [R1+0x644] ;  /* 0x0006440001087983 */ /* 0x000ea20000100800 */
[----:B------:R-:W-:Y:S01]  /*64a0*/  @!P1 IMAD.MOV R125, RZ, RZ, -R125 ;  /* 0x000000ffff7d9224 */ /* 0x000fe200078e0a7d */
[----:B------:R-:W-:Y:S01]  /*64b0*/  ISETP.GT.U32.AND P5, PT, R123, R0, PT ;  /* 0x000000007b00720c */ /* 0x000fe20003fa4070 */
[----:B------:R-:W-:Y:S01]  /*64c0*/  @!P3 IMAD.MOV R124, RZ, RZ, -R124 ;  /* 0x000000ffff7cb224 */ /* 0x000fe200078e0a7c */
[----:B------:R-:W3:Y:S01]  /*64d0*/  LDL.LU R15, [R1+0x24] ;  /* 0x00002400010f7983 */ /* 0x000ee20000300800 */
[----:B------:R-:W-:Y:S01]  /*64e0*/  ISETP.GE.AND P1, PT, R11, RZ, PT ;  /* 0x000000ff0b00720c */ /* 0x000fe20003f26270 */
[----:B------:R-:W-:Y:S01]  /*64f0*/  @!P0 IMAD.IADD R7, R7, 0x1, -R123 ;  /* 0x0000000107078824 */ /* 0x000fe200078e0a7b */
[----:B------:R-:W0:Y:S01]  /*6500*/  LDC.64 R4, c[0x0][0x3a0] ;  /* 0x0000e800ff047b82 */ /* 0x000e220000000a00 */
[----:B------:R-:W4:Y:S01]  /*6510*/  LDL.LU R14, [R1+0x20] ;  /* 0x00002000010e7983 */ /* 0x000f220000300800 */
[----:B------:R-:W-:-:S03]  /*6520*/  ISETP.NE.U32.AND P3, PT, R10, RZ, PT ;  /* 0x000000ff0a00720c */ /* 0x000fc60003f65070 */
[----:B------:R-:W3:Y:S01]  /*6530*/  LDL.LU R13, [R1+0x1c] ;  /* 0x00001c00010d7983 */ /* 0x000ee20000300800 */
[----:B------:R-:W-:-:S03]  /*6540*/  R2UR UR10, R9 ;  /* 0x00000000090a72ca */ /* 0x000fc600000e0000 */
[----:B------:R-:W3:Y:S01]  /*6550*/  LDL.LU R12, [R1+0x14] ;  /* 0x00001400010c7983 */ /* 0x000ee20000300800 */
[----:B------:R-:W-:-:S03]  /*6560*/  ISETP.GE.AND P0, PT, R122, RZ, PT ;  /* 0x000000ff7a00720c */ /* 0x000fc60003f06270 */
[----:B------:R-:W3:Y:S01]  /*6570*/  LDL.LU R11, [R1+0x10] ;  /* 0x00001000010b7983 */ /* 0x000ee20000300800 */
[----:B------:R-:W-:-:S03]  /*6580*/  @!P4 IMAD.IADD R6, R6, 0x1, -R123 ;  /* 0x000000010606c824 */ /* 0x000fc600078e0a7b */
[----:B------:R-:W3:Y:S01]  /*6590*/  LDL.LU R10, [R1+0xc] ;  /* 0x00000c00010a7983 */ /* 0x000ee20000300800 */
[----:B------:R-:W-:-:S03]  /*65a0*/  ISETP.GE.AND P4, PT, R65, RZ, PT ;  /* 0x000000ff4100720c */ /* 0x000fc60003f86270 */
[----:B------:R-:W3:Y:S04]  /*65b0*/  LDL.LU R9, [R1+0x8] ;  /* 0x0000080001097983 */ /* 0x000ee80000300800 */
[----:B------:R-:W3:Y:S04]  /*65c0*/  LDL.LU R2, [R1+0x4] ;  /* 0x0000040001027983 */ /* 0x000ee80000300800 */
[----:B------:R-:W3:Y:S04]  /*65d0*/  LDL.LU R122, [R1+0x678] ;  /* 0x00067800017a7983 */ /* 0x000ee80000300800 */
[----:B------:R-:W3:Y:S01]  /*65e0*/  LDL.LU R65, [R1+0x674] ;  /* 0x0006740001417983 */ /* 0x000ee20000300800 */
[----:B------:R-:W-:Y:S01]  /*65f0*/  @!P5 IMAD.IADD R0, R0, 0x1, -R123 ;  /* 0x000000010000d824 */ /* 0x000fe200078e0a7b */
[----:B------:R-:W-:Y:S04]  /*6600*/  BAR.SYNC.DEFER_BLOCKING 0x0 ;  /* 0x0000000000007b1d */ /* 0x000fe80000010000 */
[C---:B------:R-:W-:Y:S01]  /*6610*/  ISETP.GT.U32.AND P5, PT, R123.reuse, R0, PT ;  /* 0x000000007b00720c */ /* 0x040fe20003fa4070 */
[----:B------:R-:W-:Y:S01]  /*6620*/  @!P6 IMAD.MOV R120, RZ, RZ, -R120 ;  /* 0x000000ffff78e224 */ /* 0x000fe200078e0a78 */
[----:B------:R-:W-:Y:S01]  /*6630*/  ISETP.GT.U32.AND P6, PT, R123, R3, PT ;  /* 0x000000037b00720c */ /* 0x000fe20003fc4070 */
[----:B------:R-:W-:-:S10]  /*6640*/  @!P0 IMAD.MOV R6, RZ, RZ, -R6 ;  /* 0x000000ffff068224 */ /* 0x000fd400078e0a06 */
[--C-:B------:R-:W-:Y:S02]  /*6650*/  @!P5 IMAD.IADD R0, R0, 0x1, -R123.reuse ;  /* 0x000000010000d824 */ /* 0x100fe400078e0a7b */
[----:B------:R-:W-:Y:S01]  /*6660*/  @!P6 IMAD.IADD R3, R3, 0x1, -R123 ;  /* 0x000000010303e824 */ /* 0x000fe200078e0a7b */
[----:B------:R-:W-:Y:S02]  /*6670*/  ISETP.GE.AND P6, PT, R64, RZ, PT ;  /* 0x000000ff4000720c */ /* 0x000fe40003fc6270 */
[----:B------:R-:W4:Y:S01]  /*6680*/  LDL.LU R64, [R1+0x670] ;  /* 0x0006700001407983 */ /* 0x000f220000300800 */
[----:B--2---:R-:W-:-:S03]  /*6690*/  ISETP.GE.AND P0, PT, R8, RZ, PT ;  /* 0x000000ff0800720c */ /* 0x004fc60003f06270 */
[----:B------:R-:W2:Y:S01]  /*66a0*/  LDL.LU R8, [R1+0x66c] ;  /* 0x00066c0001087983 */ /* 0x000ea20000300800 */
[----:B---3--:R-:W-:Y:S02]  /*66b0*/  ISETP.NE.AND P5, PT, R65, RZ, PT ;  /* 0x000000ff4100720c */ /* 0x008fe40003fa5270 */
[----:B------:R-:W-:-:S04]  /*66c0*/  LOP3.LUT R65, RZ, R65, RZ, 0x33, !PT ;  /* 0x00000041ff417212 */ /* 0x000fc800078e33ff */
[C---:B------:R-:W-:Y:S02]  /*66d0*/  SEL R122, R65.reuse, R122, !P5 ;  /* 0x0000007a417a7207 */ /* 0x040fe40006800000 */
[C---:B------:R-:W-:Y:S02]  /*66e0*/  SEL R15, R65.reuse, R15, !P5 ;  /* 0x0000000f410f7207 */ /* 0x040fe40006800000 */
[C---:B----4-:R-:W-:Y:S01]  /*66f0*/  SEL R14, R65.reuse, R14, !P5 ;  /* 0x0000000e410e7207 */ /* 0x050fe20006800000 */
[----:B------:R1:W-:Y:S01]  /*6700*/  STL [R1+0x340], R122 ;  /* 0x0003407a01007387 */ /* 0x0003e20000100800 */
[C---:B------:R-:W-:Y:S02]  /*6710*/  SEL R13, R65.reuse, R13, !P5 ;  /* 0x0000000d410d7207 */ /* 0x040fe40006800000 */
[C---:B------:R-:W-:Y:S02]  /*6720*/  SEL R12, R65.reuse, R12, !P5 ;  /* 0x0000000c410c7207 */ /* 0x040fe40006800000 */
[C---:B------:R-:W-:Y:S01]  /*6730*/  SEL R11, R65.reuse, R11, !P5 ;  /* 0x0000000b410b7207 */ /* 0x040fe20006800000 */
[----:B-1----:R-:W3:Y:S04]  /*6740*/  LDL.LU R122, [R1+0x18] ;  /* 0x00001800017a7983 */ /* 0x002ee80000300800 */
[----:B------:R1:W-:Y:S01]  /*6750*/  STL [R1+0x68], R15 ;  /* 0x0000680f01007387 */ /* 0x0003e20000100800 */
[----:B------:R-:W-:-:S02]  /*6760*/  SEL R10, R65, R10, !P5 ;  /* 0x0000000a410a7207 */ /* 0x000fc40006800000 */
[C---:B------:R-:W-:Y:S01]  /*6770*/  SEL R9, R65.reuse, R9, !P5 ;  /* 0x0000000941097207 */ /* 0x040fe20006800000 */
[----:B-1----:R-:W4:Y:S04]  /*6780*/  LDL.LU R15, [R1+0x668] ;  /* 0x00066800010f7983 */ /* 0x002f280000300800 */
[----:B------:R1:W-:Y:S01]  /*6790*/  STL [R1+0x33c], R14 ;  /* 0x00033c0e01007387 */ /* 0x0003e20000100800 */
[----:B------:R-:W-:-:S03]  /*67a0*/  SEL R2, R65, R2, !P5 ;  /* 0x0000000241027207 */ /* 0x000fc60006800000 */
[----:B-1----:R-:W2:Y:S04]  /*67b0*/  LDL.LU R14, [R1+0x664] ;  /* 0x00066400010e7983 */ /* 0x002ea80000300800 */
[----:B------:R1:W-:Y:S04]  /*67c0*/  STL [R1+0x338], R13 ;  /* 0x0003380d01007387 */ /* 0x0003e80000100800 */
        /* <DEDUP_REMOVED lines=8> */
[----:B-1----:R-:W3:Y:S04]  /*6850*/  LDL.LU R9, [R1+0x650] ;  /* 0x0006500001097983 */ /* 0x002ee80000300800 */
[----:B------:R1:W-:Y:S04]  /*6860*/  STL [R1+0x70], R2 ;  /* 0x0000700201007387 */ /* 0x0003e80000100800 */
[----:B-1----:R-:W4:Y:S01]  /*6870*/  LDL.LU R2, [R1+0x64c] ;  /* 0x00064c0001027983 */ /* 0x002f220000300800 */
[----:B------:R-:W-:-:S02]  /*6880*/  @!P1 IMAD.MOV R7, RZ, RZ, -R7 ;  /* 0x000000ffff079224 */ /* 0x000fc400078e0a07 */
[----:B------:R-:W-:Y:S02]  /*6890*/  @!P4 IMAD.MOV R3, RZ, RZ, -R3 ;  /* 0x000000ffff03c224 */ /* 0x000fe400078e0a03 */
[----:B------:R-:W-:Y:S01]  /*68a0*/  @!P6 IMAD.MOV R0, RZ, RZ, -R0 ;  /* 0x000000ffff00e224 */ /* 0x000fe200078e0a00 */
[----:B------:R-:W-:Y:S02]  /*68b0*/  ISETP.NE.AND P1, PT, R64, RZ, PT ;  /* 0x000000ff4000720c */ /* 0x000fe40003f25270 */
[C---:B------:R-:W-:Y:S01]  /*68c0*/  SEL R7, R65.reuse, R7, !P5 ;  /* 0x0000000741077207 */ /* 0x040fe20006800000 */
[----:B0-----:R-:W-:Y:S01]  /*68d0*/  VIADD R123, R4, 0xffffffec ;  /* 0xffffffec047b7836 */ /* 0x001fe20000000000 */
[C---:B------:R-:W-:Y:S02]  /*68e0*/  SEL R121, R65.reuse, R121, !P5 ;  /* 0x0000007941797207 */ /* 0x040fe40006800000 */
[C---:B------:R-:W-:Y:S02]  /*68f0*/  SEL R80, R65.reuse, R80, !P5 ;  /* 0x0000005041507207 */ /* 0x040fe40006800000 */
[----:B------:R-:W-:-:S02]  /*6900*/  SEL R84, R65, R84, !P5 ;  /* 0x0000005441547207 */ /* 0x000fc40006800000 */
[C---:B------:R-:W-:Y:S02]  /*6910*/  SEL R88, R65.reuse, R88, !P5 ;  /* 0x0000005841587207 */ /* 0x040fe40006800000 */
[C---:B------:R-:W-:Y:S02]  /*6920*/  SEL R92, R65.reuse, R92, !P5 ;  /* 0x0000005c415c7207 */ /* 0x040fe40006800000 */
[C---:B------:R-:W-:Y:S02]  /*6930*/  SEL R100, R65.reuse, R100, !P5 ;  /* 0x0000006441647207 */ /* 0x040fe40006800000 */
[C---:B------:R-:W-:Y:S02]  /*6940*/  SEL R108, R65.reuse, R108, !P5 ;  /* 0x0000006c416c7207 */ /* 0x040fe40006800000 */
[C---:B------:R-:W-:Y:S02]  /*6950*/  SEL R112, R65.reuse, R112, !P5 ;  /* 0x0000007041707207 */ /* 0x040fe40006800000 */
[----:B------:R-:W-:-:S02]  /*6960*/  SEL R120, R65, R120, !P5 ;  /* 0x0000007841787207 */ /* 0x000fc40006800000 */
[C---:B--2---:R-:W-:Y:S02]  /*6970*/  SEL R10, R65.reuse, R10, !P5 ;  /* 0x0000000a410a7207 */ /* 0x044fe40006800000 */
[C---:B---3--:R-:W-:Y:S02]  /*6980*/  SEL R9, R65.reuse, R9, !P5 ;  /* 0x0000000941097207 */ /* 0x048fe40006800000 */
[----:B----4-:R-:W-:-:S05]  /*6990*/  SEL R2, R65, R2, !P5 ;  /* 0x0000000241027207 */ /* 0x010fca0006800000 */
[----:B------:R0:W-:Y:S04]  /*69a0*/  STL [R1+0x31c], R2 ;  /* 0x00031c0201007387 */ /* 0x0001e80000100800 */
[----:B0-----:R0:W5:Y:S04]  /*69b0*/  LDL.LU R2, [R1+0x648] ;  /* 0x0006480001027983 */ /* 0x0011680000300800 */
[----:B------:R1:W-:Y:S04]  /*69c0*/  STL [R1+0x318], R9 ;  /* 0x0003180901007387 */ /* 0x0003e80000100800 */
[----:B------:R2:W-:Y:S01]  /*69d0*/  STL [R1], R10 ;  /* 0x0000000a01007387 */ /* 0x0005e20000100800 */
[----:B-1----:R-:W-:-:S02]  /*69e0*/  SEL R9, R65, R11, !P5 ;  /* 0x0000000b41097207 */ /* 0x002fc40006800000 */
[C---:B------:R-:W-:Y:S02]  /*69f0*/  SEL R11, R65.reuse, R12, !P5 ;  /* 0x0000000c410b7207 */ /* 0x040fe40006800000 */
[C---:B--2---:R-:W-:Y:S01]  /*6a00*/  SEL R10, R65.reuse, R13, !P5 ;  /* 0x0000000d410a7207 */ /* 0x044fe20006800000 */
[----:B------:R1:W-:Y:S04]  /*6a10*/  STL [R1+0x6c], R9 ;  /* 0x00006c0901007387 */ /* 0x0003e80000100800 */
[----:B------:R2:W-:Y:S01]  /*6a20*/  STL [R1+0x304], R11 ;  /* 0x0003040b01007387 */ /* 0x0005e20000100800 */
[----:B-1----:R-:W-:-:S03]  /*6a30*/  SEL R9, R65, R14, !P5 ;  /* 0x0000000e41097207 */ /* 0x002fc60006800000 */
[----:B------:R1:W-:Y:S01]  /*6a40*/  STL [R1+0x300], R10 ;  /* 0x0003000a01007387 */ /* 0x0003e20000100800 */
[----:B--2---:R-:W-:-:S03]  /*6a50*/  SEL R11, R65, R15, !P5 ;  /* 0x0000000f410b7207 */ /* 0x004fc60006800000 */
[----:B------:R2:W-:Y:S01]  /*6a60*/  STL [R1+0xc], R9 ;  /* 0x00000c0901007387 */ /* 0x0005e20000100800 */
[----:B-1----:R-:W-:-:S03]  /*6a70*/  SEL R10, R65, R16, !P5 ;  /* 0x00000010410a7207 */ /* 0x002fc60006800000 */
[----:B------:R1:W-:Y:S01]  /*6a80*/  STL [R1+0x88], R11 ;  /* 0x0000880b01007387 */ /* 0x0003e20000100800 */
[----:B--2---:R-:W-:-:S03]  /*6a90*/  SEL R9, R65, R17, !P5 ;  /* 0x0000001141097207 */ /* 0x004fc60006800000 */
[----:B------:R2:W-:Y:S04]  /*6aa0*/  STL [R1+0x2fc], R10 ;  /* 0x0002fc0a01007387 */ /* 0x0005e80000100800 */
[----:B------:R3:W-:Y:S01]  /*6ab0*/  STL [R1+0x2f8], R9 ;  /* 0x0002f80901007387 */ /* 0x0007e20000100800 */
[C---:B-1----:R-:W-:Y:S02]  /*6ac0*/  SEL R11, R65.reuse, R18, !P5 ;  /* 0x00000012410b7207 */ /* 0x042fe40006800000 */
[----:B--2---:R-:W-:-:S03]  /*6ad0*/  SEL R10, R65, R19, !P5 ;  /* 0x00000013410a7207 */ /* 0x004fc60006800000 */
[----:B------:R1:W-:Y:S01]  /*6ae0*/  STL [R1+0x4], R11 ;  /* 0x0000040b01007387 */ /* 0x0003e20000100800 */
[----:B---3--:R-:W-:-:S03]  /*6af0*/  SEL R9, R65, R20, !P5 ;  /* 0x0000001441097207 */ /* 0x008fc60006800000 */
        /* <DEDUP_REMOVED lines=172> */
[----:B------:R-:W-:Y:S01]  /*75c0*/  STL [R1+0x150], R11 ;  /* 0x0001500b01007387 */ /* 0x000fe20000100800 */
[----:B---3--:R-:W-:-:S03]  /*75d0*/  SEL R9, R65, R119, !P5 ;  /* 0x0000007741097207 */ /* 0x008fc60006800000 */
[----:B------:R1:W-:Y:S01]  /*75e0*/  STL [R1+0x184], R10 ;  /* 0x0001840a01007387 */ /* 0x0003e20000100800 */
[----:B------:R-:W-:-:S03]  /*75f0*/  SEL R81, R65, R6, !P5 ;  /* 0x0000000641517207 */ /* 0x000fc60006800000 */
[----:B------:R2:W-:Y:S01]  /*7600*/  STL [R1+0x170], R9 ;  /* 0x0001700901007387 */ /* 0x0005e20000100800 */
[C---:B------:R-:W-:Y:S02]  /*7610*/  SEL R6, R65.reuse, R3, !P5 ;  /* 0x0000000341067207 */ /* 0x040fe40006800000 */
[C---:B-1----:R-:W-:Y:S02]  /*7620*/  SEL R10, R65.reuse, R125, !P5 ;  /* 0x0000007d410a7207 */ /* 0x042fe40006800000 */
[----:B--2---:R-:W-:-:S03]  /*7630*/  SEL R9, R65, R124, !P5 ;  /* 0x0000007c41097207 */ /* 0x004fc60006800000 */
[----:B------:R-:W-:Y:S01]  /*7640*/  STL [R1+0x14c], R10 ;  /* 0x00014c0a01007387 */ /* 0x000fe20000100800 */
[C---:B------:R-:W-:Y:S01]  /*7650*/  SEL R3, R65.reuse, R0, !P5 ;  /* 0x0000000041037207 */ /* 0x040fe20006800000 */
[----:B------:R-:W-:Y:S02]  /*7660*/  VIADD R0, R4, 0xffffffed ;  /* 0xffffffed04007836 */ /* 0x000fe40000000000 */
[----:B------:R-:W-:Y:S04]  /*7670*/  STL [R1+0x16c], R9 ;  /* 0x00016c0901007387 */ /* 0x000fe80000100800 */
[----:B------:R-:W-:Y:S04]  /*7680*/  STL [R1+0x168], R7 ;  /* 0x0001680701007387 */ /* 0x000fe80000100800 */
[----:B------:R-:W-:Y:S04]  /*7690*/  STL [R1+0x148], R6 ;  /* 0x0001480601007387 */ /* 0x000fe80000100800 */
[----:B------:R1:W-:Y:S01]  /*76a0*/  STL [R1+0x164], R3 ;  /* 0x0001640301007387 */ /* 0x0003e20000100800 */
[----:B------:R-:W-:Y:S01]  /*76b0*/  ISETP.GE.U32.AND P4, PT, R0, 0x7fffffae, PT ;  /* 0x7fffffae0000780c */ /* 0x000fe20003f86070 */
[----:B------:R-:W-:Y:S01]  /*76c0*/  @!P0 IMAD.MOV R8, RZ, RZ, -R8 ;  /* 0x000000ffff088224 */ /* 0x000fe200078e0a08 */
[C---:B------:R-:W-:Y:S01]  /*76d0*/  SEL R122, R65.reuse, R122, !P5 ;  /* 0x0000007a417a7207 */ /* 0x040fe20006800000 */
[C---:B------:R-:W-:Y:S01]  /*76e0*/  VIADD R0, R4.reuse, 0xffffffe8 ;  /* 0xffffffe804007836 */ /* 0x040fe20000000000 */
[C---:B------:R-:W-:Y:S01]  /*76f0*/  SEL R77, R65.reuse, R96, !P5 ;  /* 0x00000060414d7207 */ /* 0x040fe20006800000 */
[----:B-1----:R-:W-:Y:S01]  /*7700*/  VIADD R3, R4, 0xffffffee ;  /* 0xffffffee04037836 */ /* 0x002fe20000000000 */
[----:B------:R-:W-:-:S02]  /*7710*/  SEL R78, R65, R104, !P5 ;  /* 0x00000068414e7207 */ /* 0x000fc40006800000 */
[----:B------:R-:W-:Y:S02]  /*7720*/  SEL R79, R65, R116, !P5 ;  /* 0x00000074414f7207 */ /* 0x000fe40006800000 */
[----:B------:R-:W-:Y:S02]  /*7730*/  @!P1 LOP3.LUT R8, RZ, R64, RZ, 0x33, !PT ;  /* 0x00000040ff089212 */ /* 0x000fe400078e33ff */
[----:B------:R-:W-:Y:S01]  /*7740*/  ISETP.GE.U32.AND P5, PT, R3, 0x7fffffaf, PT ;  /* 0x7fffffaf0300780c */ /* 0x000fe20003fa6070 */
[C---:B------:R-:W-:Y:S01]  /*7750*/  VIADD R3, R4.reuse, 0xffffffe9 ;  /* 0xffffffe904037836 */ /* 0x040fe20000000000 */
[----:B------:R-:W-:Y:S01]  /*7760*/  ISETP.GE.U32.AND P1, PT, R123, 0x7fffffad, PT ;  /* 0x7fffffad7b00780c */ /* 0x000fe20003f26070 */
[----:B------:R-:W-:Y:S01]  /*7770*/  VIADD R6, R4, 0xffffffef ;  /* 0xffffffef04067836 */ /* 0x000fe20000000000 */
[----:B------:R-:W-:Y:S01]  /*7780*/  ISETP.GE.U32.AND P6, PT, R0, 0x7fffffa9, PT ;  /* 0x7fffffa90000780c */ /* 0x000fe20003fc6070 */
[----:B------:R-:W-:Y:S01]  /*7790*/  VIADD R0, R4, 0xffffffea ;  /* 0xffffffea04007836 */ /* 0x000fe20000000000 */
[----:B------:R-:W-:-:S02]  /*77a0*/  SEL R30, RZ, 0x1, P1 ;  /* 0x00000001ff1e7807 */ /* 0x000fc40000800000 */
[----:B------:R-:W-:Y:S01]  /*77b0*/  ISETP.GE.U32.AND P1, PT, R3, 0x7fffffaa, PT ;  /* 0x7fffffaa0300780c */ /* 0x000fe20003f26070 */
[----:B------:R-:W-:Y:S01]  /*77c0*/  VIADD R3, R4, 0xffffffeb ;  /* 0xffffffeb04037836 */ /* 0x000fe20000000000 */
[----:B------:R-:W-:Y:S02]  /*77d0*/  SEL R42, RZ, 0x1fffe, P4 ;  /* 0x0001fffeff2a7807 */ /* 0x000fe40002000000 */
[----:B------:R-:W-:Y:S01]  /*77e0*/  ISETP.GE.U32.AND P0, PT, R6, 0x7fffffb0, PT ;  /* 0x7fffffb00600780c */ /* 0x000fe20003f06070 */
[----:B------:R-:W-:Y:S01]  /*77f0*/  VIADD R6, R4, 0xffffffe4 ;  /* 0xffffffe404067836 */ /* 0x000fe20000000000 */
[----:B------:R-:W-:Y:S02]  /*7800*/  ISETP.GE.U32.AND P4, PT, R0, 0x7fffffab, PT ;  /* 0x7fffffab0000780c */ /* 0x000fe40003f86070 */
[----:B------:R-:W-:Y:S02]  /*7810*/  SEL R0, RZ, 0x4, P5 ;  /* 0x00000004ff007807 */ /* 0x000fe40002800000 */
[----:B------:R-:W-:Y:S01]  /*7820*/  ISETP.GE.U32.AND P5, PT, R3, 0x7fffffac, PT ;  /* 0x7fffffac0300780c */ /* 0x000fe20003fa6070 */
[----:B------:R-:W-:Y:S01]  /*7830*/  VIADD R3, R4, 0xffffffe5 ;  /* 0xffffffe504037836 */ /* 0x000fe20000000000 */
[----:B------:R-:W-:-:S02]  /*7840*/  SEL R35, RZ, 0x7fff8, P0 ;  /* 0x0007fff8ff237807 */ /* 0x000fc40000000000 */
[----:B------:R-:W-:Y:S01]  /*7850*/  ISETP.GE.U32.AND P0, PT, R6, 0x7fffffa5, PT ;  /* 0x7fffffa50600780c */ /* 0x000fe20003f06070 */
[C---:B------:R-:W-:Y:S01]  /*7860*/  VIADD R6, R4.reuse, 0xffffffe6 ;  /* 0xffffffe604067836 */ /* 0x040fe20000000000 */
[----:B------:R-:W-:Y:S02]  /*7870*/  SEL R44, RZ, 0x1, P6 ;  /* 0x00000001ff2c7807 */ /* 0x000fe40003000000 */
[----:B------:R-:W-:Y:S01]  /*7880*/  ISETP.GE.U32.AND P6, PT, R3, 0x7fffffa6, PT ;  /* 0x7fffffa60300780c */ /* 0x000fe20003fc6070 */
[----:B------:R-:W-:Y:S01]  /*7890*/  VIADD R3, R4, 0xffffffe7 ;  /* 0xffffffe704037836 */ /* 0x000fe20000000000 */
[----:B------:R-:W-:Y:S02]  /*78a0*/  SEL R17, RZ, 0x1fffe, P1 ;  /* 0x0001fffeff117807 */ /* 0x000fe40000800000 */
[----:B------:R-:W-:Y:S01]  /*78b0*/  ISETP.GE.U32.AND P1, PT, R6, 0x7fffffa7, PT ;  /* 0x7fffffa70600780c */ /* 0x000fe20003f26070 */
[----:B------:R-:W-:Y:S01]  /*78c0*/  VIADD R6, R4, 0xffffffe1 ;  /* 0xffffffe104067836 */ /* 0x000fe20000000000 */
[----:B------:R-:W-:-:S02]  /*78d0*/  SEL R12, RZ, 0x4, P4 ;  /* 0x00000004ff0c7807 */ /* 0x000fc40002000000 */
[----:B------:R-:W-:Y:S01]  /*78e0*/  ISETP.GE.U32.AND P4, PT, R3, 0x7fffffa8, PT ;  /* 0x7fffffa80300780c */ /* 0x000fe20003f86070 */
[----:B------:R-:W-:Y:S01]  /*78f0*/  VIADD R3, R4, 0xffffffe0 ;  /* 0xffffffe004037836 */ /* 0x000fe20000000000 */
[----:B------:R-:W-:Y:S02]  /*7900*/  SEL R33, RZ, 0x7fff8, P5 ;  /* 0x0007fff8ff217807 */ /* 0x000fe40002800000 */
[----:B------:R-:W-:Y:S01]  /*7910*/  ISETP.GE.U32.AND P5, PT, R6, 0x7fffffa2, PT ;  /* 0x7fffffa20600780c */ /* 0x000fe20003fa6070 */
[C---:B------:R-:W-:Y:S01]  /*7920*/  VIADD R6, R4.reuse, 0xffffffe2 ;  /* 0xffffffe204067836 */ /* 0x040fe20000000000 */
[----:B------:R-:W-:Y:S02]  /*7930*/  SEL R43, RZ, 0x1, P0 ;  /* 0x00000001ff2b7807 */ /* 0x000fe40000000000 */
[----:B------:R-:W-:Y:S01]  /*7940*/  ISETP.GE.U32.AND P0, PT, R3, 0x7fffffa1, PT ;  /* 0x7fffffa10300780c */ /* 0x000fe20003f06070 */
[C---:B------:R-:W-:Y:S01]  /*7950*/  VIADD R3, R4.reuse, 0xffffffe3 ;  /* 0xffffffe304037836 */ /* 0x040fe20000000000 */
[----:B------:R-:W-:Y:S01]  /*7960*/  SEL R34, RZ, 0x1fffe, P6 ;  /* 0x0001fffeff227807 */ /* 0x000fe20003000000 */
[----:B------:R-:W-:Y:S01]  /*7970*/  VIADD R7, R4, 0xffffffcc ;  /* 0xffffffcc04077836 */ /* 0x000fe20000000000 */
[----:B------:R-:W-:-:S02]  /*7980*/  ISETP.GE.U32.AND P6, PT, R6, 0x7fffffa3, PT ;  /* 0x7fffffa30600780c */ /* 0x000fc40003fc6070 */
[----:B------:R-:W-:Y:S02]  /*7990*/  SEL R6, RZ, 0x4, P1 ;  /* 0x00000004ff067807 */ /* 0x000fe40000800000 */
[----:B------:R-:W-:Y:S01]  /*79a0*/  ISETP.GE.U32.AND P1, PT, R3, 0x7fffffa4, PT ;  /* 0x7fffffa40300780c */ /* 0x000fe20003f26070 */
[C---:B------:R-:W-:Y:S01]  /*79b0*/  VIADD R3, R4.reuse, 0xffffffcd ;  /* 0xffffffcd04037836 */ /* 0x040fe20000000000 */
[----:B------:R-:W-:Y:S02]  /*79c0*/  SEL R31, RZ, 0x7fff8, P4 ;  /* 0x0007fff8ff1f7807 */ /* 0x000fe40002000000 */
[----:B------:R-:W-:Y:S01]  /*79d0*/  ISETP.GE.U32.AND P4, PT, R7, 0x7fffff8d, PT ;  /* 0x7fffff8d0700780c */ /* 0x000fe20003f86070 */
[C---:B------:R-:W-:Y:S01]  /*79e0*/  VIADD R7, R4.reuse, 0xffffffce ;  /* 0xffffffce04077836 */ /* 0x040fe20000000000 */
        /* <DEDUP_REMOVED lines=37> */
[----:B------:R-:W-:Y:S02]  /*7c40*/  ISETP.GE.U32.AND P5, PT, R3, 0x7fffff81, PT ;  /* 0x7fffff810300780c */ /* 0x000fe40003fa6070 */
[----:B------:R-:W-:Y:S01]  /*7c50*/  SEL R3, RZ, 0x4, P6 ;  /* 0x00000004ff037807 */ /* 0x000fe20003000000 */
[C---:B------:R-:W-:Y:S01]  /*7c60*/  VIADD R10, R4.reuse, 0xffffffc3 ;  /* 0xffffffc3040a7836 */ /* 0x040fe20000000000 */
[----:B------:R-:W-:Y:S01]  /*7c70*/  ISETP.GE.U32.AND P6, PT, R7, 0x7fffff83, PT ;  /* 0x7fffff830700780c */ /* 0x000fe20003fc6070 */
[----:B------:R-:W-:Y:S01]  /*7c80*/  VIADD R7, R4, 0xffffffdc ;  /* 0xffffffdc04077836 */ /* 0x000fe20000000000 */
[----:B------:R-:W-:-:S02]  /*7c90*/  SEL R23, RZ, 0x7fff8, P1 ;  /* 0x0007fff8ff177807 */ /* 0x000fc40000800000 */
[----:B------:R-:W-:Y:S02]  /*7ca0*/  SEL R24, RZ, 0x1fffe, P4 ;  /* 0x0001fffeff187807 */ /* 0x000fe40002000000 */
[----:B------:R-:W-:Y:S01]  /*7cb0*/  ISETP.GE.U32.AND P1, PT, R10, 0x7fffff84, PT ;  /* 0x7fffff840a00780c */ /* 0x000fe20003f26070 */
[C---:B------:R-:W-:Y:S01]  /*7cc0*/  VIADD R10, R4.reuse, 0xffffffdd ;  /* 0xffffffdd040a7836 */ /* 0x040fe20000000000 */
[----:B------:R-:W-:Y:S01]  /*7cd0*/  ISETP.GE.U32.AND P4, PT, R7, 0x7fffff9d, PT ;  /* 0x7fffff9d0700780c */ /* 0x000fe20003f86070 */
[----:B------:R-:W-:Y:S01]  /*7ce0*/  VIADD R7, R4, 0xffffffde ;  /* 0xffffffde04077836 */ /* 0x000fe20000000000 */
[----:B------:R-:W-:Y:S02]  /*7cf0*/  SEL R15, RZ, 0x4, P6 ;  /* 0x00000004ff0f7807 */ /* 0x000fe40003000000 */
[----:B------:R-:W-:Y:S02]  /*7d00*/  SEL R13, RZ, 0x7fff8, P1 ;  /* 0x0007fff8ff0d7807 */ /* 0x000fe40000800000 */
[----:B------:R-:W-:Y:S01]  /*7d10*/  ISETP.GE.U32.AND P6, PT, R10, 0x7fffff9e, PT ;  /* 0x7fffff9e0a00780c */ /* 0x000fe20003fc6070 */
[C---:B------:R-:W-:Y:S01]  /*7d20*/  VIADD R10, R4.reuse, 0xffffffdf ;  /* 0xffffffdf040a7836 */ /* 0x040fe20000000000 */
[----:B------:R-:W-:Y:S01]  /*7d30*/  ISETP.GE.U32.AND P1, PT, R7, 0x7fffff9f, PT ;  /* 0x7fffff9f0700780c */ /* 0x000fe20003f26070 */
[----:B------:R-:W-:-:S02]  /*7d40*/  VIADD R7, R4, 0xffffffd8 ;  /* 0xffffffd804077836 */ /* 0x000fc40000000000 */
[----:B------:R-:W-:Y:S01]  /*7d50*/  VIADD R18, R4, 0xffffffd9 ;  /* 0xffffffd904127836 */ /* 0x000fe20000000000 */
[----:B------:R-:W-:Y:S02]  /*7d60*/  SEL R38, RZ, 0x1, P4 ;  /* 0x00000001ff267807 */ /* 0x000fe40002000000 */
        /* <DEDUP_REMOVED lines=13> */
[----:B------:R-:W-:Y:S01]  /*7e40*/  SEL R21, RZ, 0x1fffe, P1 ;  /* 0x0001fffeff157807 */ /* 0x000fe20000800000 */
[----:B------:R-:W-:Y:S01]  /*7e50*/  VIADD R36, R4, 0xffffffd6 ;  /* 0xffffffd604247836 */ /* 0x000fe20000000000 */
[----:B------:R-:W-:Y:S01]  /*7e60*/  ISETP.GE.U32.AND P1, PT, R10, 0x7fffff95, PT ;  /* 0x7fffff950a00780c */ /* 0x000fe20003f26070 */
[C---:B------:R-:W-:Y:S01]  /*7e70*/  VIADD R19, R4.reuse, 0xffffffd7 ;  /* 0xffffffd704137836 */ /* 0x040fe20000000000 */
[----:B------:R-:W-:Y:S01]  /*7e80*/  SEL R10, RZ, 0x4, P4 ;  /* 0x00000004ff0a7807 */ /* 0x000fe20002000000 */
[----:B------:R-:W-:Y:S01]  /*7e90*/  VIADD R45, R4, 0xffffffd0 ;  /* 0xffffffd0042d7836 */ /* 0x000fe20000000000 */
[----:B------:R-:W-:-:S02]  /*7ea0*/  ISETP.GE.U32.AND P4, PT, R18, 0x7fffff96, PT ;  /* 0x7fffff961200780c */ /* 0x000fc40003f86070 */
[----:B------:R-:W-:Y:S01]  /*7eb0*/  SEL R18, RZ, 0x7fff8, P6 ;  /* 0x0007fff8ff127807 */ /* 0x000fe20003000000 */
[----:B------:R-:W-:Y:S01]  /*7ec0*/  VIADD R46, R4, 0xffffffd1 ;  /* 0xffffffd1042e7836 */ /* 0x000fe20000000000 */
[----:B------:R-:W-:Y:S02]  /*7ed0*/  ISETP.GE.U32.AND P6, PT, R36, 0x7fffff97, PT ;  /* 0x7fffff972400780c */ /* 0x000fe40003fc6070 */
[----:B------:R-:W-:Y:S02]  /*7ee0*/  SEL R36, RZ, 0x1, P1 ;  /* 0x00000001ff247807 */ /* 0x000fe40000800000 */
[----:B------:R-:W-:Y:S02]  /*7ef0*/  ISETP.GE.U32.AND P1, PT, R19, 0x7fffff98, PT ;  /* 0x7fffff981300780c */ /* 0x000fe40003f26070 */
[----:B------:R-:W-:Y:S01]  /*7f00*/  SEL R19, RZ, 0x1fffe, P4 ;  /* 0x0001fffeff137807 */ /* 0x000fe20002000000 */
[----:B------:R-:W-:Y:S01]  /*7f10*/  VIADD R48, R4, 0xffffffd2 ;  /* 0xffffffd204307836 */ /* 0x000fe20000000000 */
[----:B------:R-:W-:-:S02]  /*7f20*/  ISETP.GE.U32.AND P4, PT, R45, 0x7fffff91, PT ;  /* 0x7fffff912d00780c */ /* 0x000fc40003f86070 */
[----:B------:R-:W-:Y:S02]  /*7f30*/  SEL R45, RZ, 0x4, P6 ;  /* 0x00000004ff2d7807 */ /* 0x000fe40003000000 */
[----:B------:R-:W-:Y:S01]  /*7f40*/  ISETP.GE.U32.AND P6, PT, R46, 0x7fffff92, PT ;  /* 0x7fffff922e00780c */ /* 0x000fe20003fc6070 */
[----:B------:R-:W-:Y:S01]  /*7f50*/  VIADD R46, R4, 0xffffffd3 ;  /* 0xffffffd3042e7836 */ /* 0x000fe20000000000 */
[----:B------:R-:W-:Y:S02]  /*7f60*/  SEL R47, RZ, 0x1, P4 ;  /* 0x00000001ff2f7807 */ /* 0x000fe40002000000 */
[----:B------:R-:W-:Y:S02]  /*7f70*/  ISETP.GE.U32.AND P4, PT, R48, 0x7fffff93, PT ;  /* 0x7fffff933000780c */ /* 0x000fe40003f86070 */
[----:B------:R-:W-:Y:S02]  /*7f80*/  SEL R48, RZ, 0x1fffe, P6 ;  /* 0x0001fffeff307807 */ /* 0x000fe40003000000 */
[----:B------:R-:W-:-:S02]  /*7f90*/  ISETP.GE.U32.AND P6, PT, R46, 0x7fffff94, PT ;  /* 0x7fffff942e00780c */ /* 0x000fc40003fc6070 */
[----:B------:R-:W-:Y:S01]  /*7fa0*/  SEL R46, RZ, 0x1, P0 ;  /* 0x00000001ff2e7807 */ /* 0x000fe20000000000 */
[----:B------:R-:W-:Y:S02]  /*7fb0*/  IMAD.IADD R17, R44, 0x1, R17 ;  /* 0x000000012c117824 */ /* 0x000fe400078e0211 */
[----:B------:R-:W-:Y:S02]  /*7fc0*/  IMAD.IADD R30, R30, 0x1, R42 ;  /* 0x000000011e1e7824 */ /* 0x000fe400078e022a */
[----:B------:R-:W-:Y:S01]  /*7fd0*/  IMAD.IADD R32, R46, 0x1, R32 ;  /* 0x000000012e207824 */ /* 0x000fe200078e0220 */
[----:B------:R-:W-:Y:S01]  /*7fe0*/  SEL R42, RZ, 0x1, P5 ;  /* 0x00000001ff2a7807 */ /* 0x000fe20002800000 */
[----:B------:R-:W-:Y:S01]  /*7ff0*/  IMAD.IADD R34, R43, 0x1, R34 ;  /* 0x000000012b227824 */ /* 0x000fe200078e0222 */
[----:B------:R-:W-:Y:S02]  /*8000*/  LOP3.LUT R17, R17, 0x3, RZ, 0xc0, !PT ;  /* 0x0000000311117812 */ /* 0x000fe400078ec0ff */
[----:B------:R-:W-:Y:S01]  /*8010*/  LOP3.LUT R32, R32, 0x3, RZ, 0xc0, !PT ;  /* 0x0000000320207812 */ /* 0x000fe200078ec0ff */
[----:B------:R-:W-:Y:S01]  /*8020*/  IMAD.IADD R28, R41, 0x1, R28 ;  /* 0x00000001291c7824 */ /* 0x000fe200078e021c */
[----:B------:R-:W-:Y:S01]  /*8030*/  LOP3.LUT R34, R34, 0x3, RZ, 0xc0, !PT ;  /* 0x0000000322227812 */ /* 0x000fe200078ec0ff */
[----:B------:R-:W-:Y:S01]  /*8040*/  IMAD.IADD R24, R42, 0x1, R24 ;  /* 0x000000012a187824 */ /* 0x000fe200078e0218 */
[----:B------:R-:W-:Y:S01]  /*8050*/  IADD3 R12, PT, PT, R17, R33, R12 ;  /* 0x00000021110c7210 */ /* 0x000fe20007ffe00c */
[----:B------:R-:W-:Y:S01]  /*8060*/  IMAD.IADD R16, R38, 0x1, R16 ;  /* 0x0000000126107824 */ /* 0x000fe200078e0210 */
[----:B------:R-:W-:Y:S01]  /*8070*/  IADD3 R22, PT, PT, R32, R29, R22 ;  /* 0x0000001d20167210 */ /* 0x000fe20007ffe016 */
[----:B------:R-:W-:Y:S01]  /*8080*/  IMAD.IADD R26, R40, 0x1, R26 ;  /* 0x00000001281a7824 */ /* 0x000fe200078e021a */
[----:B------:R-:W-:Y:S01]  /*8090*/  IADD3 R6, PT, PT, R34, R31, R6 ;  /* 0x0000001f22067210 */ /* 0x000fe20007ffe006 */
[----:B------:R-:W-:Y:S01]  /*80a0*/  IMAD.IADD R14, R14, 0x1, R39 ;  /* 0x000000010e0e7824 */ /* 0x000fe200078e0227 */
[----:B------:R-:W-:Y:S01]  /*80b0*/  LOP3.LUT R28, R28, 0x3, RZ, 0xc0, !PT ;  /* 0x000000031c1c7812 */ /* 0x000fe200078ec0ff */
[----:B------:R-:W-:Y:S01]  /*80c0*/  IMAD.SHL.U32 R12, R12, 0x100, RZ ;  /* 0x000001000c0c7824 */ /* 0x000fe200078e00ff */
[----:B------:R-:W-:Y:S01]  /*80d0*/  LOP3.LUT R24, R24, 0x3, RZ, 0xc0, !PT ;  /* 0x0000000318187812 */ /* 0x000fe200078ec0ff */
[----:B------:R-:W-:Y:S01]  /*80e0*/  IMAD.IADD R21, R37, 0x1, R21 ;  /* 0x0000000125157824 */ /* 0x000fe200078e0215 */
[----:B------:R-:W-:Y:S01]  /*80f0*/  LOP3.LUT R22, R22, 0xf, RZ, 0xc0, !PT ;  /* 0x0000000f16167812 */ /* 0x000fe200078ec0ff */
[----:B------:R-:W-:Y:S01]  /*8100*/  IMAD.IADD R47, R47, 0x1, R48 ;  /* 0x000000012f2f7824 */ /* 0x000fe200078e0230 */
[----:B------:R-:W-:Y:S01]  /*8110*/  LOP3.LUT R30, R30, 0x3, RZ, 0xc0, !PT ;  /* 0x000000031e1e7812 */ /* 0x000fe200078ec0ff */
[----:B------:R-:W-:Y:S01]  /*8120*/  IMAD.IADD R19, R36, 0x1, R19 ;  /* 0x0000000124137824 */ /* 0x000fe200078e0213 */
[----:B------:R-:W-:Y:S01]  /*8130*/  LOP3.LUT R16, R16, 0x3, RZ, 0xc0, !PT ;  /* 0x0000000310107812 */ /* 0x000fe200078ec0ff */
[----:B------:R-:W-:Y:S01]  /*8140*/  IMAD R6, R6, 0x10, R22 ;  /* 0x0000001006067824 */ /* 0x000fe200078e0216 */
[----:B------:R-:W-:Y:S01]  /*8150*/  LOP3.LUT R26, R26, 0x3, RZ, 0xc0, !PT ;  /* 0x000000031a1a7812 */ /* 0x000fe200078ec0ff */
[----:B------:R-:W1:Y:S01]  /*8160*/  LDC.64 R38, c[0x0][0x3a8] ;  /* 0x0000ea00ff267b82 */ /* 0x000e620000000a00 */
[----:B------:R-:W-:-:S02]  /*8170*/  IADD3 R11, PT, PT, R28, R25, R11 ;  /* 0x000000191c0b7210 */ /* 0x000fc40007ffe00b */
[----:B------:R-:W-:Y:S02]  /*8180*/  IADD3 R13, PT, PT, R24, R13, R15 ;  /* 0x0000000d180d7210 */ /* 0x000fe40007ffe00f */
[----:B------:R-:W-:Y:S02]  /*8190*/  IADD3 R0, PT, PT, R30, R35, R0 ;  /* 0x000000231e007210 */ /* 0x000fe40007ffe000 */
[----:B------:R-:W-:Y:S02]  /*81a0*/  LOP3.LUT R14, R14, 0x3, RZ, 0xc0, !PT ;  /* 0x000000030e0e7812 */ /* 0x000fe400078ec0ff */
[----:B------:R-:W-:Y:S02]  /*81b0*/  IADD3 R7, PT, PT, R16, R20, R7 ;  /* 0x0000001410077210 */ /* 0x000fe40007ffe007 */
[----:B------:R-:W-:Y:S02]  /*81c0*/  LOP3.LUT R12, R12, 0xf00, RZ, 0xe2, !PT ;  /* 0x00000f000c0c7812 */ /* 0x000fe400078ee2ff */
[----:B------:R-:W-:-:S02]  /*81d0*/  LOP3.LUT R21, R21, 0x3, RZ, 0xc0, !PT ;  /* 0x0000000315157812 */ /* 0x000fc400078ec0ff */
[----:B------:R-:W-:Y:S02]  /*81e0*/  SEL R15, RZ, 0x4, P4 ;  /* 0x00000004ff0f7807 */ /* 0x000fe40002000000 */
[----:B------:R-:W-:Y:S02]  /*81f0*/  SEL R16, RZ, 0x7fff8, P6 ;  /* 0x0007fff8ff107807 */ /* 0x000fe40003000000 */
[----:B------:R-:W-:Y:S01]  /*8200*/  LOP3.LUT R47, R47, 0x3, RZ, 0xc0, !PT ;  /* 0x000000032f2f7812 */ /* 0x000fe200078ec0ff */
[----:B------:R-:W-:Y:S01]  /*8210*/  IMAD.SHL.U32 R11, R11, 0x100, RZ ;  /* 0x000001000b0b7824 */ /* 0x000fe200078e00ff */
[----:B------:R-:W-:Y:S02]  /*8220*/  IADD3 R3, PT, PT, R26, R23, R3 ;  /* 0x000000171a037210 */ /* 0x000fe40007ffe003 */
[----:B------:R-:W-:Y:S01]  /*8230*/  LOP3.LUT R13, R13, 0xf, RZ, 0xc0, !PT ;  /* 0x0000000f0d0d7812 */ /* 0x000fe200078ec0ff */
[----:B------:R-:W-:Y:S01]  /*8240*/  IMAD R0, R0, 0x1000, R12 ;  /* 0x0000100000007824 */ /* 0x000fe200078e020c */
[----:B------:R-:W-:-:S02]  /*8250*/  IADD3 R9, PT, PT, R14, R27, R9 ;  /* 0x0000001b0e097210 */ /* 0x000fc40007ffe009 */
[----:B------:R-:W-:Y:S02]  /*8260*/  LOP3.LUT R6, R6, 0xff, RZ, 0xc0, !PT ;  /* 0x000000ff06067812 */ /* 0x000fe400078ec0ff */
[----:B------:R-:W-:Y:S02]  /*8270*/  SEL R14, RZ, 0x7fff8, P1 ;  /* 0x0007fff8ff0e7807 */ /* 0x000fe40000800000 */
[----:B------:R-:W-:Y:S02]  /*8280*/  LOP3.LUT R19, R19, 0x3, RZ, 0xc0, !PT ;  /* 0x0000000313137812 */ /* 0x000fe400078ec0ff */
[----:B------:R-:W-:Y:S02]  /*8290*/  IADD3 R10, PT, PT, R21, R18, R10 ;  /* 0x00000012150a7210 */ /* 0x000fe40007ffe00a */
[----:B------:R-:W-:Y:S01]  /*82a0*/  IADD3 R15, PT, PT, R47, R16, R15 ;  /* 0x000000102f0f7210 */ /* 0x000fe20007ffe00f */
[----:B------:R-:W-:Y:S01]  /*82b0*/  IMAD R3, R3, 0x10, R13 ;  /* 0x0000001003037824 */ /* 0x000fe200078e020d */
[----:B------:R-:W-:Y:S01]  /*82c0*/  LOP3.LUT R11, R11, 0xf00, RZ, 0xe2, !PT ;  /* 0x00000f000b0b7812 */ /* 0x000fe200078ee2ff */
[----:B------:R-:W-:Y:S01]  /*82d0*/  IMAD.IADD R0, R0, 0x1, R6 ;  /* 0x0000000100007824 */ /* 0x000fe200078e0206 */
[----:B------:R-:W-:Y:S01]  /*82e0*/  IADD3 R14, PT, PT, R19, R14, R45 ;  /* 0x0000000e130e7210 */ /* 0x000fe20007ffe02d */
[----:B------:R-:W-:Y:S01]  /*82f0*/  IMAD.SHL.U32 R10, R10, 0x100, RZ ;  /* 0x000001000a0a7824 */ /* 0x000fe200078e00ff */
[----:B------:R-:W-:Y:S01]  /*8300*/  LOP3.LUT R15, R15, 0xf, RZ, 0xc0, !PT ;  /* 0x0000000f0f0f7812 */ /* 0x000fe200078ec0ff */
[----:B------:R-:W-:Y:S01]  /*8310*/  IMAD R9, R9, 0x1000, R11 ;  /* 0x0000100009097824 */ /* 0x000fe200078e020b */
[----:B------:R-:W-:-:S02]  /*8320*/  LOP3.LUT R3, R3, 0xff, RZ, 0xc0, !PT ;  /* 0x000000ff03037812 */ /* 0x000fc400078ec0ff */
[----:B------:R-:W-:Y:S01]  /*8330*/  LOP3.LUT R16, R0, 0xffff, RZ, 0xc0, !PT ;  /* 0x0000ffff00107812 */ /* 0x000fe200078ec0ff */
[----:B------:R-:W-:Y:S01]  /*8340*/  IMAD R14, R14, 0x10, R15 ;  /* 0x000000100e0e7824 */ /* 0x000fe200078e020f */
[----:B------:R-:W-:Y:S01]  /*8350*/  LOP3.LUT R10, R10, 0xf00, RZ, 0xe2, !PT ;  /* 0x00000f000a0a7812 */ /* 0x000fe200078ee2ff */
[----:B------:R-:W-:Y:S01]  /*8360*/  IMAD.IADD R17, R9, 0x1, R3 ;  /* 0x0000000109117824 */ /* 0x000fe200078e0203 */
[----:B------:R-:W-:Y:S02]  /*8370*/  SHF.R.U32.HI R3, RZ, 0x3, R16 ;  /* 0x00000003ff037819 */ /* 0x000fe40000011610 */
[----:B------:R-:W-:Y:S01]  /*8380*/  LOP3.LUT R14, R14, 0xff, RZ, 0xc0, !PT ;  /* 0x000000ff0e0e7812 */ /* 0x000fe200078ec0ff */
[----:B------:R-:W-:Y:S01]  /*8390*/  IMAD R7, R7, 0x1000, R10 ;  /* 0x0000100007077824 */ /* 0x000fe200078e020a */
[----:B------:R-:W-:Y:S02]  /*83a0*/  SHF.R.U32.HI R0, RZ, 0x2, R16 ;  /* 0x00000002ff007819 */ /* 0x000fe40000011610 */
[----:B------:R-:W-:Y:S01]  /*83b0*/  LOP3.LUT P1, RZ, R3, 0x1, RZ, 0xc0, !PT ;  /* 0x0000000103ff7812 */ /* 0x000fe2000782c0ff */
[----:B------:R-:W-:Y:S01]  /*83c0*/  IMAD R3, R8, R5, RZ ;  /* 0x0000000508037224 */ /* 0x000fe200078e02ff */
[----:B------:R-:W-:Y:S01]  /*83d0*/  LOP3.LUT P4, RZ, R0, 0x1, RZ, 0xc0, !PT ;  /* 0x0000000100ff7812 */ /* 0x000fe2000788c0ff */
[----:B------:R-:W-:Y:S01]  /*83e0*/  IMAD.IADD R18, R7, 0x1, R14 ;  /* 0x0000000107127824 */ /* 0x000fe200078e020e */
[----:B------:R-:W-:Y:S01]  /*83f0*/  PRMT R65, RZ, 0x7610, R65 ;  /* 0x00007610ff417816 */ /* 0x000fe20000000041 */
[----:B-1----:R-:W-:Y:S01]  /*8400*/  IMAD R5, R38, 0x1d, RZ ;  /* 0x0000001d26057824 */ /* 0x002fe200078e02ff */
[----:B------:R-:W-:-:S02]  /*8410*/  UIADD3 UR6, UPT, UPT, UR9, 0x10000, URZ ;  /* 0x0001000009067890 */ /* 0x000fc4000fffe0ff */
[----:B------:R-:W-:Y:S01]  /*8420*/  UIADD3 UR10, UPT, UPT, UR8, UR10, URZ ;  /* 0x0000000a080a7290 */ /* 0x000fe2000fffe0ff */
[----:B------:R-:W-:Y:S01]  /*8430*/  UMOV UR7, 0x1 ;  /* 0x0000000100077882 */ /* 0x000fe20000000000 */
[----:B0-----:R-:W-:Y:S10]  /*8440*/  BRA.U UP0, `(.L_x_5) ;  /* 0x0000000100187547 */ /* 0x001ff4000b800000 */
[----:B------:R-:W-:Y:S01]  /*8450*/  ELECT P6, URZ, PT ;  /* 0x0000000000ff782f */ /* 0x000fe200038c0000 */
[----:B------:R-:W-:Y:S01]  /*8460*/  IMAD.MOV.U32 R0, RZ, RZ, 0x1 ;  /* 0x00000001ff007424 */ /* 0x000fe200078e00ff */
[----:B------:R-:W-:Y:S01]  /*8470*/  UMOV UR4, 0x40 ;  /* 0x0000004000047882 */ /* 0x000fe20000000000 */
[----:B------:R-:W-:Y:S01]  /*8480*/  UVIRTCOUNT.DEALLOC.SMPOOL 0x80 ;  /* 0x000000800000784c */ /* 0x000fe20000000000 */
[----:B------:R-:W-:-:S09]  /*8490*/  ULEA UR4, UR5, UR4, 0x18 ;  /* 0x0000000405047291 */ /* 0x000fd2000f8ec0ff */
[----:B------:R0:W-:Y:S03]  /*84a0*/  @P6 STS.U8 [UR4], R0 ;  /* 0x00000000ff006988 */ /* 0x0001e60008000004 */
.L_x_5:
[----:B------:R-:W-:Y:S01]  /*84b0*/  STTM.x64 tmem[UR10], RZ ;  /* 0x000000ff000079ed */ /* 0x000fe2000834000a */
[----:B------:R-:W-:Y:S01]  /*84c0*/  STTM.x64 tmem[UR10+0x40], RZ ;  /* 0x000040ff000079ed */ /* 0x000fe2000834000a */
[----:B------:R-:W-:Y:S01]  /*84d0*/  STTM.x64 tmem[UR10+0x80], RZ ;  /* 0x000080ff000079ed */ /* 0x000fe2000834000a */
[----:B------:R-:W-:Y:S01]  /*84e0*/  STTM.x64 tmem[UR10+0xc0], RZ ;  /* 0x0000c0ff000079ed */ /* 0x000fe2000834000a */
[----:B------:R-:W1:Y:S02]  /*84f0*/  FENCE.VIEW.ASYNC.T ;  /* 0x00000000000073c6 */ /* 0x000e640000000200 */
[----:B-1----:R-:W-:Y:S01]  /*8500*/  VOTEU.ALL UP1, P2 ;  /* 0x0000000000ff7886 */ /* 0x002fe20001020000 */
[----:B------:R-:W-:Y:S01]  /*8510*/  VOTEU.ALL UP2, P2 ;  /* 0x0000000000ff7886 */ /* 0x000fe20001040000 */
[C---:B------:R-:W-:Y:S01]  /*8520*/  IMAD R15, R38.reuse, 0x3a, RZ ;  /* 0x0000003a260f7824 */ /* 0x040fe200078e02ff */
[----:B0-----:R-:W-:Y:S01]  /*8530*/  LEA R0, P6, R3, UR12, 0x1 ;  /* 0x0000000c03007c11 */ /* 0x001fe2000f8c08ff */
[----:B------:R-:W-:Y:S01]  /*8540*/  IMAD R13, R38, 0x38, RZ ;  /* 0x00000038260d7824 */ /* 0x000fe200078e02ff */
[----:B------:R-:W-:-:S04]  /*8550*/  @!UP1 UIADD3 UR4, UPT, UPT, -UR7, 0x100000, URZ ;  /* 0x0010000007049890 */ /* 0x000fc8000fffe1ff */
[----:B------:R-:W-:Y:S02]  /*8560*/  @!UP1 USHF.L.U32 UR5, UR4, 0xb, URZ ;  /* 0x0000000b04059899 */ /* 0x000fe400080006ff */
[----:B------:R-:W-:Y:S01]  /*8570*/  @!UP1 USHF.L.U32 UR4, UR4, 0x1, URZ ;  /* 0x0000000104049899 */ /* 0x000fe200080006ff */
[----:B------:R-:W-:Y:S01]  /*8580*/  BAR.SYNC.DEFER_BLOCKING 0x0 ;  /* 0x0000000000007b1d */ /* 0x000fe20000010000 */
[----:B------:R-:W-:Y:S01]  /*8590*/  LEA.HI.X.SX32 R3, R3, UR13, 0x1, P6 ;  /* 0x0000000d03037c11 */ /* 0x000fe2000b0f0eff */
[C---:B------:R-:W-:Y:S01]  /*85a0*/  IMAD R20, R38.reuse, 0x1c, RZ ;  /* 0x0000001c26147824 */ /* 0x040fe200078e02ff */
[-C--:B------:R-:W-:Y:S01]  /*85b0*/  IADD3 R6, P6, PT, R15, R0.reuse, RZ ;  /* 0x000000000f067210 */ /* 0x080fe20007fde0ff */
[C---:B------:R-:W-:Y:S01]  /*85c0*/  IMAD R12, R38.reuse, 0x36, RZ ;  /* 0x00000036260c7824 */ /* 0x040fe200078e02ff */
[----:B------:R-:W-:Y:S02]  /*85d0*/  PRMT R66, RZ, 0x7610, R66 ;  /* 0x00007610ff427816 */ /* 0x000fe40000000042 */
[----:B------:R-:W-:Y:S01]  /*85e0*/  SHF.R.U32.HI R8, RZ, 0x5, R16 ;  /* 0x00000005ff087819 */ /* 0x000fe20000011610 */
[----:B------:R0:W-:Y:S01]  /*85f0*/  STL [R1+0x51c], R6 ;  /* 0x00051c0601007387 */ /* 0x0001e20000100800 */
[----:B------:R-:W-:Y:S01]  /*8600*/  LEA.HI.X.SX32 R7, R5, R3, 0x1, P6 ;  /* 0x0000000305077211 */ /* 0x000fe200030f0eff */
[----:B------:R-:W-:Y:S01]  /*8610*/  IMAD R21, R38, 0x1a, RZ ;  /* 0x0000001a26157824 */ /* 0x000fe200078e02ff */
[----:B------:R-:W-:-:S02]  /*8620*/  IADD3 R9, P6, PT, R13, R0, RZ ;  /* 0x000000000d097210 */ /* 0x000fc40007fde0ff */
[----:B------:R-:W-:Y:S01]  /*8630*/  PRMT R61, RZ, 0x7610, R61 ;  /* 0x00007610ff3d7816 */ /* 0x000fe2000000003d */
[----:B------:R1:W-:Y:S01]  /*8640*/  STL [R1+0x514], R7 ;  /* 0x0005140701007387 */ /* 0x0003e20000100800 */
[----:B------:R-:W-:Y:S01]  /*8650*/  PRMT R63, RZ, 0x7610, R63 ;  /* 0x00007610ff3f7816 */ /* 0x000fe2000000003f */
[C---:B------:R-:W-:Y:S01]  /*8660*/  IMAD R37, R38.reuse, 0x18, RZ ;  /* 0x0000001826257824 */ /* 0x040fe200078e02ff */
[----:B------:R-:W-:Y:S02]  /*8670*/  PRMT R58, RZ, 0x7610, R58 ;  /* 0x00007610ff3a7816 */ /* 0x000fe4000000003a */
[----:B------:R-:W-:Y:S01]  /*8680*/  PRMT R59, RZ, 0x7610, R59 ;  /* 0x00007610ff3b7816 */ /* 0x000fe2000000003b */
[----:B------:R-:W-:Y:S01]  /*8690*/  IMAD R36, R38, 0x16, RZ ;  /* 0x0000001626247824 */ /* 0x000fe200078e02ff */
[----:B------:R-:W-:Y:S02]  /*86a0*/  PRMT R53, RZ, 0x7610, R53 ;  /* 0x00007610ff357816 */ /* 0x000fe40000000035 */
[----:B------:R-:W-:Y:S01]  /*86b0*/  PRMT R57, RZ, 0x7610, R57 ;  /* 0x00007610ff397816 */ /* 0x000fe20000000039 */
[----:B------:R-:W2:Y:S02]  /*86c0*/  FENCE.VIEW.ASYNC.S ;  /* 0x00000000000073c6 */ /* 0x000ea40000000000 */
[----:B--2---:R2:W3:Y:S02]  /*86d0*/  @!UP2 SYNCS.EXCH.64 URZ, [UR6], UR4 ;  /* 0x0000000406ffa5b2 */ /* 0x0044e40008000100 */
[----:B---3--:R-:W-:Y:S01]  /*86e0*/  BAR.SYNC.DEFER_BLOCKING 0x0 ;  /* 0x0000000000007b1d */ /* 0x008fe20000010000 */
[----:B------:R-:W-:-:S02]  /*86f0*/  LEA.HI.X.SX32 R11, R20, R3, 0x1, P6 ;  /* 0x00000003140b7211 */ /* 0x000fc400030f0eff */
[----:B------:R-:W-:Y:S02]  /*8700*/  SHF.R.U32.HI R5, RZ, 0x4, R16 ;  /* 0x00000004ff057819 */ /* 0x000fe40000011610 */
[----:B------:R-:W-:Y:S01]  /*8710*/  IADD3 R10, P6, PT, R12, R0, RZ ;  /* 0x000000000c0a7210 */ /* 0x000fe20007fde0ff */
[C---:B------:R-:W-:Y:S01]  /*8720*/  IMAD R41, R38.reuse, 0x14, RZ ;  /* 0x0000001426297824 */ /* 0x040fe200078e02ff */
[----:B------:R-:W-:Y:S01]  /*8730*/  PRMT R26, RZ, 0x7610, R26 ;  /* 0x00007610ff1a7816 */ /* 0x000fe2000000001a */
[----:B------:R-:W-:Y:S01]  /*8740*/  STL [R1+0x510], R9 ;  /* 0x0005100901007387 */ /* 0x000fe20000100800 */
[----:B------:R-:W-:Y:S01]  /*8750*/  PRMT R51, RZ, 0x7610, R51 ;  /* 0x00007610ff337816 */ /* 0x000fe20000000033 */
[C---:B------:R-:W-:Y:S01]  /*8760*/  IMAD R40, R38.reuse, 0x12, RZ ;  /* 0x0000001226287824 */ /* 0x040fe200078e02ff */
[----:B------:R-:W-:Y:S01]  /*8770*/  PRMT R24, RZ, 0x7610, R24 ;  /* 0x00007610ff187816 */ /* 0x000fe20000000018 */
[----:B------:R3:W-:Y:S01]  /*8780*/  STL [R1+0x50c], R11 ;  /* 0x00050c0b01007387 */ /* 0x0007e20000100800 */
[----:B------:R-:W-:Y:S01]  /*8790*/  PRMT R25, RZ, 0x7610, R25 ;  /* 0x00007610ff197816 */ /* 0x000fe20000000019 */
[----:B------:R-:W4:Y:S02]  /*87a0*/  LDCU UR11, c[0x0][0x3b0] ;  /* 0x00007600ff0b77ac */ /* 0x000f240008000800 */
[----:B------:R0:W5:Y:S01]  /*87b0*/  @P4 LDG.E.U16 R65, desc[UR20][R6.64] ;  /* 0x0000001406414981 */ /* 0x000162000c1e1500 */
[----:B------:R-:W-:Y:S01]  /*87c0*/  LOP3.LUT P4, RZ, R5, 0x1, RZ, 0xc0, !PT ;  /* 0x0000000105ff7812 */ /* 0x000fe2000788c0ff */
[----:B------:R-:W-:-:S02]  /*87d0*/  IMAD R5, R38, 0x1b, RZ ;  /* 0x0000001b26057824 */ /* 0x000fc400078e02ff */
[----:B0-----:R-:W-:Y:S02]  /*87e0*/  @P1 IMAD.MOV.U32 R6, RZ, RZ, R9 ;  /* 0x000000ffff061224 */ /* 0x001fe400078e0009 */
[----:B-1----:R-:W-:Y:S02]  /*87f0*/  @P1 IMAD.MOV.U32 R7, RZ, RZ, R11 ;  /* 0x000000ffff071224 */ /* 0x002fe400078e000b */
[----:B---3--:R-:W-:-:S03]  /*8800*/  IMAD R11, R38, 0x34, RZ ;  /* 0x00000034260b7824 */ /* 0x008fc600078e02ff */
[----:B------:R0:W5:Y:S01]  /*8810*/  @P1 LDG.E.U16 R66, desc[UR20][R6.64] ;  /* 0x0000001406421981 */ /* 0x000162000c1e1500 */
[----:B------:R-:W-:Y:S02]  /*8820*/  LOP3.LUT P1, RZ, R8, 0x1, RZ, 0xc0, !PT ;  /* 0x0000000108ff7812 */ /* 0x000fe4000782c0ff */
[-C--:B------:R-:W-:Y:S01]  /*8830*/  LEA.HI.X.SX32 R14, R5, R3.reuse, 0x1, P6 ;  /* 0x00000003050e7211 */ /* 0x080fe200030f0eff */
[----:B------:R1:W-:Y:S01]  /*8840*/  STL [R1+0x508], R10 ;  /* 0x0005080a01007387 */ /* 0x0003e20000100800 */
[----:B------:R-:W-:Y:S02]  /*8850*/  IADD3 R9, P6, PT, R11, R0, RZ ;  /* 0x000000000b097210 */ /* 0x000fe40007fde0ff */
[----:B------:R-:W-:Y:S01]  /*8860*/  SHF.R.U32.HI R5, RZ, 0x6, R16 ;  /* 0x00000006ff057819 */ /* 0x000fe20000011610 */
[----:B------:R3:W-:Y:S01]  /*8870*/  STL [R1+0x504], R14 ;  /* 0x0005040e01007387 */ /* 0x0007e20000100800 */
[----:B------:R-:W-:Y:S01]  /*8880*/  LEA.HI.X.SX32 R19, R21, R3, 0x1, P6 ;  /* 0x0000000315137211 */ /* 0x000fe200030f0eff */
[----:B0-----:R-:W-:-:S02]  /*8890*/  @P4 IMAD.MOV.U32 R6, RZ, RZ, R10 ;  /* 0x000000ffff064224 */ /* 0x001fc400078e000a */
[----:B------:R-:W-:Y:S02]  /*88a0*/  @P4 IMAD.MOV.U32 R7, RZ, RZ, R14 ;  /* 0x000000ffff074224 */ /* 0x000fe400078e000e */
[----:B-1----:R-:W-:-:S03]  /*88b0*/  IMAD R10, R38, 0x32, RZ ;  /* 0x00000032260a7824 */ /* 0x002fc600078e02ff */
[----:B------:R0:W5:Y:S01]  /*88c0*/  @P4 LDG.E.U16 R61, desc[UR20][R6.64] ;  /* 0x00000014063d4981 */ /* 0x000162000c1e1500 */
[----:B------:R-:W-:Y:S01]  /*88d0*/  LOP3.LUT P4, RZ, R5, 0x1, RZ, 0xc0, !PT ;  /* 0x0000000105ff7812 */ /* 0x000fe2000788c0ff */
[----:B------:R-:W-:Y:S01]  /*88e0*/  IMAD R5, R38, 0x19, RZ ;  /* 0x0000001926057824 */ /* 0x000fe200078e02ff */
[----:B------:R-:W-:Y:S01]  /*88f0*/  SHF.R.U32.HI R8, RZ, 0x7, R16 ;  /* 0x00000007ff087819 */ /* 0x000fe20000011610 */
[----:B------:R1:W-:Y:S01]  /*8900*/  STL [R1+0x500], R9 ;  /* 0x0005000901007387 */ /* 0x0003e20000100800 */
[----:B---3--:R-:W-:-:S03]  /*8910*/  IADD3 R14, P6, PT, R10, R0, RZ ;  /* 0x000000000a0e7210 */ /* 0x008fc60007fde0ff */
[----:B------:R3:W-:Y:S01]  /*8920*/  STL [R1+0x4fc], R19 ;  /* 0x0004fc1301007387 */ /* 0x0007e20000100800 */
[----:B0-----:R-:W-:Y:S02]  /*8930*/  @P1 IMAD.MOV.U32 R6, RZ, RZ, R9 ;  /* 0x000000ffff061224 */ /* 0x001fe400078e0009 */
[----:B------:R-:W-:Y:S02]  /*8940*/  @P1 IMAD.MOV.U32 R7, RZ, RZ, R19 ;  /* 0x000000ffff071224 */ /* 0x000fe400078e0013 */
[----:B-1----:R-:W-:-:S03]  /*8950*/  IMAD R9, R38, 0x30, RZ ;  /* 0x0000003026097824 */ /* 0x002fc600078e02ff */
[----:B------:R0:W5:Y:S01]  /*8960*/  @P1 LDG.E.U16 R63, desc[UR20][R6.64] ;  /* 0x00000014063f1981 */ /* 0x000162000c1e1500 */
[----:B------:R-:W-:Y:S02]  /*8970*/  LOP3.LUT P1, RZ, R8, 0x1, RZ, 0xc0, !PT ;  /* 0x0000000108ff7812 */ /* 0x000fe4000782c0ff */
[-C--:B---3--:R-:W-:Y:S01]  /*8980*/  LEA.HI.X.SX32 R19, R5, R3.reuse, 0x1, P6 ;  /* 0x0000000305137211 */ /* 0x088fe200030f0eff */
[----:B------:R1:W-:Y:S01]  /*8990*/  STL [R1+0x4f8], R14 ;  /* 0x0004f80e01007387 */ /* 0x0003e20000100800 */
[----:B------:R-:W-:Y:S02]  /*89a0*/  IADD3 R22, P6, PT, R9, R0, RZ ;  /* 0x0000000009167210 */ /* 0x000fe40007fde0ff */
[----:B------:R-:W-:Y:S01]  /*89b0*/  SHF.R.U32.HI R5, RZ, 0x8, R16 ;  /* 0x00000008ff057819 */ /* 0x000fe20000011610 */
[----:B0-----:R-:W-:Y:S01]  /*89c0*/  @P4 IMAD.MOV.U32 R6, RZ, RZ, R14 ;  /* 0x000000ffff064224 */ /* 0x001fe200078e000e */
[----:B------:R-:W-:Y:S01]  /*89d0*/  LEA.HI.X.SX32 R27, R37, R3, 0x1, P6 ;  /* 0x00000003251b7211 */ /* 0x000fe200030f0eff */
[----:B------:R-:W-:Y:S01]  /*89e0*/  @P4 IMAD.MOV.U32 R7, RZ, RZ, R19 ;  /* 0x000000ffff074224 */ /* 0x000fe200078e0013 */
[----:B------:R0:W-:Y:S01]  /*89f0*/  STL [R1+0x4f4], R19 ;  /* 0x0004f41301007387 */ /* 0x0001e20000100800 */
[----:B------:R-:W-:-:S03]  /*8a00*/  IMAD R8, R38, 0x2e, RZ ;  /* 0x0000002e26087824 */ /* 0x000fc600078e02ff */
[----:B------:R3:W5:Y:S01]  /*8a10*/  @P4 LDG.E.U16 R58, desc[UR20][R6.64] ;  /* 0x00000014063a4981 */ /* 0x000762000c1e1500 */
[----:B------:R-:W-:Y:S01]  /*8a20*/  LOP3.LUT P4, RZ, R5, 0x1, RZ, 0xc0, !PT ;  /* 0x0000000105ff7812 */ /* 0x000fe2000788c0ff */
[----:B------:R-:W-:Y:S01]  /*8a30*/  IMAD R5, R38, 0x17, RZ ;  /* 0x0000001726057824 */ /* 0x000fe200078e02ff */
[----:B-1----:R-:W-:Y:S01]  /*8a40*/  SHF.R.U32.HI R14, RZ, 0x9, R16 ;  /* 0x00000009ff0e7819 */ /* 0x002fe20000011610 */
[----:B------:R1:W-:Y:S01]  /*8a50*/  STL [R1+0x4f0], R22 ;  /* 0x0004f01601007387 */ /* 0x0003e20000100800 */
[----:B0-----:R-:W-:-:S03]  /*8a60*/  IADD3 R19, P6, PT, R8, R0, RZ ;  /* 0x0000000008137210 */ /* 0x001fc60007fde0ff */
[----:B------:R0:W-:Y:S01]  /*8a70*/  STL [R1+0x4ec], R27 ;  /* 0x0004ec1b01007387 */ /* 0x0001e20000100800 */
[----:B---3--:R-:W-:Y:S02]  /*8a80*/  @P1 IMAD.MOV.U32 R6, RZ, RZ, R22 ;  /* 0x000000ffff061224 */ /* 0x008fe400078e0016 */
[----:B------:R-:W-:-:S05]  /*8a90*/  @P1 IMAD.MOV.U32 R7, RZ, RZ, R27 ;  /* 0x000000ffff071224 */ /* 0x000fca00078e001b */
[----:B------:R3:W5:Y:S01]  /*8aa0*/  @P1 LDG.E.U16 R59, desc[UR20][R6.64] ;  /* 0x00000014063b1981 */ /* 0x000762000c1e1500 */
[----:B------:R-:W-:Y:S01]  /*8ab0*/  LOP3.LUT P1, RZ, R14, 0x1, RZ, 0xc0, !PT ;  /* 0x000000010eff7812 */ /* 0x000fe2000782c0ff */
[----:B------:R-:W-:Y:S01]  /*8ac0*/  IMAD R14, R38, 0x2c, RZ ;  /* 0x0000002c260e7824 */ /* 0x000fe200078e02ff */
[-C--:B-1----:R-:W-:Y:S01]  /*8ad0*/  LEA.HI.X.SX32 R22, R5, R3.reuse, 0x1, P6 ;  /* 0x0000000305167211 */ /* 0x082fe200030f0eff */
[----:B------:R1:W-:Y:S01]  /*8ae0*/  STL [R1+0x4e8], R19 ;  /* 0x0004e81301007387 */ /* 0x0003e20000100800 */
[----:B------:R-:W-:Y:S02]  /*8af0*/  SHF.R.U32.HI R5, RZ, 0xa, R16 ;  /* 0x0000000aff057819 */ /* 0x000fe40000011610 */
[----:B0-----:R-:W-:Y:S01]  /*8b00*/  IADD3 R27, P6, PT, R14, R0, RZ ;  /* 0x000000000e1b7210 */ /* 0x001fe20007fde0ff */
[----:B------:R0:W-:Y:S01]  /*8b10*/  STL [R1+0x4e4], R22 ;  /* 0x0004e41601007387 */ /* 0x0001e20000100800 */
[----:B---3--:R-:W-:Y:S02]  /*8b20*/  @P4 IMAD.MOV.U32 R6, RZ, RZ, R19 ;  /* 0x000000ffff064224 */ /* 0x008fe400078e0013 */
[----:B------:R-:W-:Y:S01]  /*8b30*/  LEA.HI.X.SX32 R29, R36, R3, 0x1, P6 ;  /* 0x00000003241d7211 */ /* 0x000fe200030f0eff */
[----:B------:R-:W-:-:S02]  /*8b40*/  @P4 IMAD.MOV.U32 R7, RZ, RZ, R22 ;  /* 0x000000ffff074224 */ /* 0x000fc400078e0016 */
[----:B-1----:R-:W-:-:S03]  /*8b50*/  IMAD R19, R38, 0x2a, RZ ;  /* 0x0000002a26137824 */ /* 0x002fc600078e02ff */
[----:B------:R1:W5:Y:S01]  /*8b60*/  @P4 LDG.E.U16 R53, desc[UR20][R6.64] ;  /* 0x0000001406354981 */ /* 0x000362000c1e1500 */
[----:B------:R-:W-:Y:S01]  /*8b70*/  LOP3.LUT P4, RZ, R5, 0x1, RZ, 0xc0, !PT ;  /* 0x0000000105ff7812 */ /* 0x000fe2000788c0ff */
[----:B------:R-:W-:Y:S01]  /*8b80*/  IMAD R5, R38, 0x15, RZ ;  /* 0x0000001526057824 */ /* 0x000fe200078e02ff */
[----:B0-----:R-:W-:Y:S01]  /*8b90*/  SHF.R.U32.HI R22, RZ, 0xb, R16 ;  /* 0x0000000bff167819 */ /* 0x001fe20000011610 */
[----:B------:R0:W-:Y:S01]  /*8ba0*/  STL [R1+0x4e0], R27 ;  /* 0x0004e01b01007387 */ /* 0x0001e20000100800 */
[----:B------:R-:W-:-:S03]  /*8bb0*/  IADD3 R28, P6, PT, R19, R0, RZ ;  /* 0x00000000131c7210 */ /* 0x000fc60007fde0ff */
[----:B------:R3:W-:Y:S01]  /*8bc0*/  STL [R1+0x4dc], R29 ;  /* 0x0004dc1d01007387 */ /* 0x0007e20000100800 */
[----:B-1----:R-:W-:Y:S02]  /*8bd0*/  @P1 IMAD.MOV.U32 R6, RZ, RZ, R27 ;  /* 0x000000ffff061224 */ /* 0x002fe400078e001b */
[----:B------:R-:W-:Y:S02]  /*8be0*/  @P1 IMAD.MOV.U32 R7, RZ, RZ, R29 ;  /* 0x000000ffff071224 */ /* 0x000fe400078e001d */
[----:B0-----:R-:W-:-:S03]  /*8bf0*/  IMAD R27, R38, 0x28, RZ ;  /* 0x00000028261b7824 */ /* 0x001fc600078e02ff */
[----:B------:R0:W5:Y:S01]  /*8c00*/  @P1 LDG.E.U16 R57, desc[UR20][R6.64] ;  /* 0x0000001406391981 */ /* 0x000162000c1e1500 */
[----:B------:R-:W-:Y:S02]  /*8c10*/  LOP3.LUT P1, RZ, R22, 0x1, RZ, 0xc0, !PT ;  /* 0x0000000116ff7812 */ /* 0x000fe4000782c0ff */
[-C--:B------:R-:W-:Y:S01]  /*8c20*/  LEA.HI.X.SX32 R30, R5, R3.reuse, 0x1, P6 ;  /* 0x00000003051e7211 */ /* 0x080fe200030f0eff */
[----:B------:R1:W-:Y:S01]  /*8c30*/  STL [R1+0x4d8], R28 ;  /* 0x0004d81c01007387 */ /* 0x0003e20000100800 */
[----:B---3--:R-:W-:Y:S02]  /*8c40*/  IADD3 R29, P6, PT, R27, R0, RZ ;  /* 0x000000001b1d7210 */ /* 0x008fe40007fde0ff */
        /* <DEDUP_REMOVED lines=18> */
[----:B------:R-:W-:Y:S01]  /*8d70*/  LEA.HI.X.SX32 R32, R5, R3, 0x1, P6 ;  /* 0x0000000305207211 */ /* 0x000fe200030f0eff */
[----:B------:R1:W-:Y:S01]  /*8d80*/  STL [R1+0x4c8], R30 ;  /* 0x0004c81e01007387 */ /* 0x0003e20000100800 */
[----:B---3--:R-:W-:Y:S02]  /*8d90*/  IADD3 R31, P6, PT, R29, R0, RZ ;  /* 0x000000001d1f7210 */ /* 0x008fe40007fde0ff */
[----:B------:R-:W-:Y:S01]  /*8da0*/  SHF.R.U32.HI R5, RZ, 0xe, R16 ;  /* 0x0000000eff057819 */ /* 0x000fe20000011610 */
[----:B------:R3:W-:Y:S01]  /*8db0*/  STL [R1+0x4c4], R32 ;  /* 0x0004c42001007387 */ /* 0x0007e20000100800 */
[----:B0-----:R-:W-:Y:S02]  /*8dc0*/  @P4 IMAD.MOV.U32 R6, RZ, RZ, R30 ;  /* 0x000000ffff064224 */ /* 0x001fe400078e001e */
[----:B------:R-:W-:-:S02]  /*8dd0*/  @P4 IMAD.MOV.U32 R7, RZ, RZ, R32 ;  /* 0x000000ffff074224 */ /* 0x000fc400078e0020 */
[----:B-1----:R-:W-:-:S03]  /*8de0*/  IMAD R30, R38, 0x22, RZ ;  /* 0x00000022261e7824 */ /* 0x002fc600078e02ff */
[----:B------:R0:W5:Y:S01]  /*8df0*/  @P4 LDG.E.U16 R24, desc[UR20][R6.64] ;  /* 0x0000001406184981 */ /* 0x000162000c1e1500 */
[----:B---3--:R-:W-:Y:S02]  /*8e00*/  LEA.HI.X.SX32 R32, R40, R3, 0x1, P6 ;  /* 0x0000000328207211 */ /* 0x008fe400030f0eff */
[----:B------:R-:W-:Y:S01]  /*8e10*/  LOP3.LUT P6, RZ, R5, 0x1, RZ, 0xc0, !PT ;  /* 0x0000000105ff7812 */ /* 0x000fe200078cc0ff */
[----:B------:R1:W-:Y:S01]  /*8e20*/  STL [R1+0x4c0], R31 ;  /* 0x0004c01f01007387 */ /* 0x0003e20000100800 */
[----:B------:R-:W-:Y:S02]  /*8e30*/  SHF.R.U32.HI R5, RZ, 0xf, R16 ;  /* 0x0000000fff057819 */ /* 0x000fe40000011610 */
[----:B------:R-:W-:Y:S01]  /*8e40*/  PRMT R22, RZ, 0x7610, R22 ;  /* 0x00007610ff167816 */ /* 0x000fe20000000016 */
[----:B------:R3:W-:Y:S01]  /*8e50*/  STL [R1+0x4bc], R32 ;  /* 0x0004bc2001007387 */ /* 0x0007e20000100800 */
[----:B0-----:R-:W-:Y:S02]  /*8e60*/  @P1 IMAD.MOV.U32 R6, RZ, RZ, R31 ;  /* 0x000000ffff061224 */ /* 0x001fe400078e001f */
[----:B------:R-:W-:-:S05]  /*8e70*/  @P1 IMAD.MOV.U32 R7, RZ, RZ, R32 ;  /* 0x000000ffff071224 */ /* 0x000fca00078e0020 */
[----:B------:R0:W5:Y:S01]  /*8e80*/  @P1 LDG.E.U16 R25, desc[UR20][R6.64] ;  /* 0x0000001406191981 */ /* 0x000162000c1e1500 */
[----:B------:R-:W-:Y:S02]  /*8e90*/  IADD3 R42, P1, PT, R30, R0, RZ ;  /* 0x000000001e2a7210 */ /* 0x000fe40007f3e0ff */
[----:B------:R-:W-:Y:S02]  /*8ea0*/  LOP3.LUT P4, RZ, R5, 0x1, RZ, 0xc0, !PT ;  /* 0x0000000105ff7812 */ /* 0x000fe4000788c0ff */
[----:B------:R-:W-:Y:S01]  /*8eb0*/  SHF.R.U32.HI R16, RZ, 0x1, R16 ;  /* 0x00000001ff107819 */ /* 0x000fe20000011610 */
[----:B------:R-:W-:Y:S01]  /*8ec0*/  STL [R1+0x4b8], R42 ;  /* 0x0004b82a01007387 */ /* 0x000fe20000100800 */
[----:B------:R-:W-:Y:S02]  /*8ed0*/  PRMT R23, RZ, 0x7610, R23 ;  /* 0x00007610ff177816 */ /* 0x000fe40000000017 */
[----:B------:R-:W-:Y:S01]  /*8ee0*/  PRMT R5, R17, 0x5410, R18 ;  /* 0x0000541011057816 */ /* 0x000fe20000000012 */
[----:B0-----:R-:W-:-:S02]  /*8ef0*/  IMAD R7, R38, 0x11, RZ ;  /* 0x0000001126077824 */ /* 0x001fc400078e02ff */
[----:B------:R-:W-:-:S03]  /*8f00*/  IMAD.SHL.U32 R6, R38, 0x10, RZ ;  /* 0x0000001026067824 */ /* 0x000fc600078e00ff */
[----:B------:R-:W-:Y:S02]  /*8f10*/  LEA.HI.X.SX32 R82, R7, R3, 0x1, P1 ;  /* 0x0000000307527211 */ /* 0x000fe400008f0eff */
[----:B-1----:R-:W-:-:S03]  /*8f20*/  LEA R31, P1, R38, R0, 0x5 ;  /* 0x00000000261f7211 */ /* 0x002fc600078228ff */
[----:B------:R-:W-:Y:S01]  /*8f30*/  @P6 IMAD.MOV.U32 R7, RZ, RZ, R82 ;  /* 0x000000ffff076224 */ /* 0x000fe200078e0052 */
[----:B---3--:R-:W-:Y:S01]  /*8f40*/  LEA.HI.X.SX32 R32, R6, R3, 0x1, P1 ;  /* 0x0000000306207211 */ /* 0x008fe200008f0eff */
[----:B------:R-:W-:Y:S01]  /*8f50*/  @P6 IMAD.MOV.U32 R6, RZ, RZ, R42 ;  /* 0x000000ffff066224 */ /* 0x000fe200078e002a */
[----:B------:R-:W-:Y:S01]  /*8f60*/  LOP3.LUT P1, RZ, R16, 0x1, RZ, 0xc0, !PT ;  /* 0x0000000110ff7812 */ /* 0x000fe2000782c0ff */
[C---:B------:R-:W-:Y:S01]  /*8f70*/  IMAD R16, R38.reuse, 0x3c, RZ ;  /* 0x0000003c26107824 */ /* 0x040fe200078e02ff */
[----:B------:R0:W-:Y:S04]  /*8f80*/  STL [R1+0x4b4], R82 ;  /* 0x0004b45201007387 */ /* 0x0001e80000100800 */
[----:B------:R1:W5:Y:S01]  /*8f90*/  @P6 LDG.E.U16 R22, desc[UR20][R6.64] ;  /* 0x0000001406166981 */ /* 0x000362000c1e1500 */
[----:B------:R-:W-:-:S02]  /*8fa0*/  IMAD R17, R38, 0x3e, RZ ;  /* 0x0000003e26117824 */ /* 0x000fc400078e02ff */
[----:B------:R-:W-:Y:S01]  /*8fb0*/  IMAD R18, R38, 0x1e, RZ ;  /* 0x0000001e26127824 */ /* 0x000fe200078e02ff */
[----:B------:R-:W-:Y:S01]  /*8fc0*/  STL [R1+0x4b0], R31 ;  /* 0x0004b01f01007387 */ /* 0x000fe20000100800 */
[----:B-1----:R-:W-:Y:S02]  /*8fd0*/  @P4 IMAD.MOV.U32 R6, RZ, RZ, R31 ;  /* 0x000000ffff064224 */ /* 0x002fe400078e001f */
[----:B------:R-:W-:Y:S01]  /*8fe0*/  @P4 IMAD.MOV.U32 R7, RZ, RZ, R32 ;  /* 0x000000ffff074224 */ /* 0x000fe200078e0020 */
[----:B------:R1:W-:Y:S04]  /*8ff0*/  STL [R1+0x4ac], R32 ;  /* 0x0004ac2001007387 */ /* 0x0003e80000100800 */
[----:B------:R3:W5:Y:S01]  /*9000*/  @P4 LDG.E.U16 R23, desc[UR20][R6.64] ;  /* 0x0000001406174981 */ /* 0x000762000c1e1500 */
[----:B0-----:R-:W-:-:S04]  /*9010*/  IADD3 R82, P4, PT, R16, R0, RZ ;  /* 0x0000000010527210 */ /* 0x001fc80007f9e0ff */
[-C--:B------:R-:W-:Y:S02]  /*9020*/  LEA.HI.X.SX32 R83, R18, R3.reuse, 0x1, P4 ;  /* 0x0000000312537211 */ /* 0x080fe400020f0eff */
[----:B-1----:R-:W-:Y:S01]  /*9030*/  IADD3 R32, P6, PT, R17, R0, RZ ;  /* 0x0000000011207210 */ /* 0x002fe20007fde0ff */
[----:B---3--:R-:W-:Y:S01]  /*9040*/  IMAD R6, R38, 0x1f, RZ ;  /* 0x0000001f26067824 */ /* 0x008fe200078e02ff */
[----:B------:R-:W-:Y:S02]  /*9050*/  SHF.R.U64 R7, R5, 0x1f, RZ ;  /* 0x0000001f05077819 */ /* 0x000fe400000012ff */
[----:B------:R-:W-:Y:S02]  /*9060*/  PRMT R71, RZ, 0x7610, R71 ;  /* 0x00007610ff477816 */ /* 0x000fe40000000047 */
[----:B------:R-:W-:Y:S01]  /*9070*/  LOP3.LUT P4, RZ, R7, 0x1, RZ, 0xc0, !PT ;  /* 0x0000000107ff7812 */ /* 0x000fe2000788c0ff */
[----:B------:R-:W-:Y:S01]  /*9080*/  @P1 IMAD.MOV.U32 R7, RZ, RZ, R83 ;  /* 0x000000ffff071224 */ /* 0x000fe200078e0053 */
[----:B------:R-:W-:Y:S01]  /*9090*/  LEA.HI.X.SX32 R42, R6, R3, 0x1, P6 ;  /* 0x00000003062a7211 */ /* 0x000fe200030f0eff */
[----:B------:R-:W-:Y:S01]  /*90a0*/  @P1 IMAD.MOV.U32 R6, RZ, RZ, R82 ;  /* 0x000000ffff061224 */ /* 0x000fe200078e0052 */
[----:B------:R-:W-:-:S02]  /*90b0*/  PRMT R70, RZ, 0x7610, R70 ;  /* 0x00007610ff467816 */ /* 0x000fc40000000046 */
[----:B------:R-:W-:Y:S02]  /*90c0*/  SHF.R.U64 R31, R5, 0x1e, RZ ;  /* 0x0000001e051f7819 */ /* 0x000fe400000012ff */
[----:B------:R0:W5:Y:S02]  /*90d0*/  @P1 LDG.E.U16 R71, desc[UR20][R6.64] ;  /* 0x0000001406471981 */ /* 0x000164000c1e1500 */
[----:B------:R-:W-:Y:S01]  /*90e0*/  LOP3.LUT P1, RZ, R31, 0x1, RZ, 0xc0, !PT ;  /* 0x000000011fff7812 */ /* 0x000fe2000782c0ff */
[C---:B------:R-:W-:Y:S01]  /*90f0*/  IMAD.SHL.U32 R31, R38.reuse, 0x20, RZ ;  /* 0x00000020261f7824 */ /* 0x040fe200078e00ff */
[----:B------:R1:W-:Y:S01]  /*9100*/  STL [R1+0x524], R82 ;  /* 0x0005245201007387 */ /* 0x0003e20000100800 */
[----:B0-----:R-:W-:Y:S02]  /*9110*/  @!P0 IMAD.MOV.U32 R6, RZ, RZ, R32 ;  /* 0x000000ffff068224 */ /* 0x001fe400078e0020 */
[----:B------:R-:W-:Y:S01]  /*9120*/  @!P0 IMAD.MOV.U32 R7, RZ, RZ, R42 ;  /* 0x000000ffff078224 */ /* 0x000fe200078e002a */
[----:B-1----:R-:W-:-:S04]  /*9130*/  LEA R82, P6, R38, R0, 0x6 ;  /* 0x0000000026527211 */ /* 0x002fc800078c30ff */
[----:B------:R0:W5:Y:S01]  /*9140*/  @!P0 LDG.E.U16 R70, desc[UR20][R6.64] ;  /* 0x0000001406468981 */ /* 0x000162000c1e1500 */
[----:B------:R-:W-:-:S03]  /*9150*/  LEA.HI.X.SX32 R85, R31, R3, 0x1, P6 ;  /* 0x000000031f557211 */ /* 0x000fc600030f0eff */
[----:B------:R-:W-:Y:S01]  /*9160*/  STL [R1+0x52c], R32 ;  /* 0x00052c2001007387 */ /* 0x000fe20000100800 */
[----:B0-----:R-:W-:Y:S01]  /*9170*/  SHF.R.U64 R6, R5, 0x1d, RZ ;  /* 0x0000001d05067819 */ /* 0x001fe200000012ff */
[----:B------:R-:W-:Y:S02]  /*9180*/  IMAD R7, R38, 0x42, RZ ;  /* 0x0000004226077824 */ /* 0x000fe400078e02ff */
[----:B------:R-:W-:Y:S01]  /*9190*/  STL [R1+0x520], R83 ;  /* 0x0005205301007387 */ /* 0x000fe20000100800 */
[----:B------:R-:W-:Y:S01]  /*91a0*/  LOP3.LUT P0, RZ, R6, 0x1, RZ, 0xc0, !PT ;  /* 0x0000000106ff7812 */ /* 0x000fe2000780c0ff */
[----:B------:R-:W-:Y:S02]  /*91b0*/  IMAD R6, R38, 0x21, RZ ;  /* 0x0000002126067824 */ /* 0x000fe400078e02ff */
[----:B------:R0:W-:Y:S01]  /*91c0*/  STL [R1+0x528], R42 ;  /* 0x0005282a01007387 */ /* 0x0001e20000100800 */
[----:B------:R-:W-:Y:S02]  /*91d0*/  PRMT R75, RZ, 0x7610, R75 ;  /* 0x00007610ff4b7816 */ /* 0x000fe4000000004b */
[----:B0-----:R-:W-:Y:S01]  /*91e0*/  IADD3 R42, P6, PT, R7, R0, RZ ;  /* 0x00000000072a7210 */ /* 0x001fe20007fde0ff */
[----:B------:R-:W-:-:S03]  /*91f0*/  @P4 IMAD.MOV.U32 R7, RZ, RZ, R85 ;  /* 0x000000ffff074224 */ /* 0x000fc600078e0055 */
[----:B------:R-:W-:Y:S01]  /*9200*/  LEA.HI.X.SX32 R83, R6, R3, 0x1, P6 ;  /* 0x0000000306537211 */ /* 0x000fe200030f0eff */
[----:B------:R-:W-:Y:S01]  /*9210*/  @P4 IMAD.MOV.U32 R6, RZ, RZ, R82 ;  /* 0x000000ffff064224 */ /* 0x000fe200078e0052 */
[----:B------:R-:W-:Y:S01]  /*9220*/  PRMT R74, RZ, 0x7610, R74 ;  /* 0x00007610ff4a7816 */ /* 0x000fe2000000004a */
[----:B------:R-:W-:-:S03]  /*9230*/  IMAD R31, R38, 0x44, RZ ;  /* 0x00000044261f7824 */ /* 0x000fc600078e02ff */
[----:B------:R0:W5:Y:S04]  /*9240*/  @P4 LDG.E.U16 R75, desc[UR20][R6.64] ;  /* 0x00000014064b4981 */ /* 0x000168000c1e1500 */
[----:B------:R1:W-:Y:S01]  /*9250*/  STL [R1+0x534], R82 ;  /* 0x0005345201007387 */ /* 0x0003e20000100800 */
[----:B0-----:R-:W-:Y:S02]  /*9260*/  @P1 IMAD.MOV.U32 R6, RZ, RZ, R42 ;  /* 0x000000ffff061224 */ /* 0x001fe400078e002a */
[----:B------:R-:W-:Y:S01]  /*9270*/  @P1 IMAD.MOV.U32 R7, RZ, RZ, R83 ;  /* 0x000000ffff071224 */ /* 0x000fe200078e0053 */
[----:B------:R-:W-:Y:S01]  /*9280*/  STL [R1+0x530], R85 ;  /* 0x0005305501007387 */ /* 0x000fe20000100800 */
[----:B-1----:R-:W-:-:S03]  /*9290*/  IADD3 R82, P6, PT, R31, R0, RZ ;  /* 0x000000001f527210 */ /* 0x002fc60007fde0ff */
[----:B------:R-:W-:Y:S01]  /*92a0*/  STL [R1+0x53c], R42 ;  /* 0x00053c2a01007387 */ /* 0x000fe20000100800 */
[----:B------:R-:W-:-:S03]  /*92b0*/  SHF.R.U64 R32, R5, 0x1c, RZ ;  /* 0x0000001c05207819 */ /* 0x000fc600000012ff */
[----:B------:R0:W5:Y:S04]  /*92c0*/  @P1 LDG.E.U16 R74, desc[UR20][R6.64] ;  /* 0x00000014064a1981 */ /* 0x000168000c1e1500 */
[----:B------:R1:W-:Y:S01]  /*92d0*/  STL [R1+0x538], R83 ;  /* 0x0005385301007387 */ /* 0x0003e20000100800 */
[----:B------:R-:W-:Y:S01]  /*92e0*/  LOP3.LUT P4, RZ, R32, 0x1, RZ, 0xc0, !PT ;  /* 0x0000000120ff7812 */ /* 0x000fe2000788c0ff */
[----:B0-----:R-:W-:Y:S01]  /*92f0*/  IMAD R6, R38, 0x46, RZ ;  /* 0x0000004626067824 */ /* 0x001fe200078e02ff */
[----:B------:R-:W-:Y:S02]  /*9300*/  SHF.R.U64 R7, R5, 0x1b, RZ ;  /* 0x0000001b05077819 */ /* 0x000fe400000012ff */
[----:B-1----:R-:W-:Y:S02]  /*9310*/  LEA.HI.X.SX32 R83, R30, R3, 0x1, P6 ;  /* 0x000000031e537211 */ /* 0x002fe400030f0eff */
[----:B------:R-:W-:-:S02]  /*9320*/  PRMT R76, RZ, 0x7610, R76 ;  /* 0x00007610ff4c7816 */ /* 0x000fc4000000004c */
[----:B------:R-:W-:Y:S01]  /*9330*/  LOP3.LUT P1, RZ, R7, 0x1, RZ, 0xc0, !PT ;  /* 0x0000000107ff7812 */ /* 0x000fe2000782c0ff */
[----:B------:R-:W-:Y:S01]  /*9340*/  @P0 IMAD.MOV.U32 R7, RZ, RZ, R83 ;  /* 0x000000ffff070224 */ /* 0x000fe200078e0053 */
[----:B------:R-:W-:Y:S01]  /*9350*/  IADD3 R42, P6, PT, R6, R0, RZ ;  /* 0x00000000062a7210 */ /* 0x000fe20007fde0ff */
[----:B------:R-:W-:Y:S02]  /*9360*/  @P0 IMAD.MOV.U32 R6, RZ, RZ, R82 ;  /* 0x000000ffff060224 */ /* 0x000fe400078e0052 */
[C---:B------:R-:W-:Y:S01]  /*9370*/  IMAD R30, R38.reuse, 0x23, RZ ;  /* 0x00000023261e7824 */ /* 0x040fe200078e02ff */
[----:B------:R-:W-:Y:S04]  /*9380*/  STL [R1+0x544], R82 ;  /* 0x0005445201007387 */ /* 0x000fe80000100800 */
[----:B------:R0:W5:Y:S04]  /*9390*/  @P0 LDG.E.U16 R76, desc[UR20][R6.64] ;  /* 0x00000014064c0981 */ /* 0x000168000c1e1500 */
[----:B------:R1:W-:Y:S01]  /*93a0*/  STL [R1+0x540], R83 ;  /* 0x0005405301007387 */ /* 0x0003e20000100800 */
[----:B------:R-:W-:Y:S01]  /*93b0*/  PRMT R73, RZ, 0x7610, R73 ;  /* 0x00007610ff497816 */ /* 0x000fe20000000049 */
[----:B0-----:R-:W-:Y:S01]  /*93c0*/  IMAD R6, R38, 0x48, RZ ;  /* 0x0000004826067824 */ /* 0x001fe200078e02ff */
[----:B------:R-:W-:-:S02]  /*93d0*/  SHF.R.U64 R7, R5, 0x1a, RZ ;  /* 0x0000001a05077819 */ /* 0x000fc400000012ff */
[----:B-1----:R-:W-:Y:S02]  /*93e0*/  LEA.HI.X.SX32 R83, R30, R3, 0x1, P6 ;  /* 0x000000031e537211 */ /* 0x002fe400030f0eff */
[----:B------:R-:W-:Y:S02]  /*93f0*/  LOP3.LUT P0, RZ, R7, 0x1, RZ, 0xc0, !PT ;  /* 0x0000000107ff7812 */ /* 0x000fe4000780c0ff */
[----:B------:R-:W-:Y:S01]  /*9400*/  IADD3 R82, P6, PT, R6, R0, RZ ;  /* 0x0000000006527210 */ /* 0x000fe20007fde0ff */
[----:B------:R-:W-:Y:S02]  /*9410*/  @P4 IMAD.MOV.U32 R6, RZ, RZ, R42 ;  /* 0x000000ffff064224 */ /* 0x000fe400078e002a */
[----:B------:R-:W-:Y:S01]  /*9420*/  @P4 IMAD.MOV.U32 R7, RZ, RZ, R83 ;  /* 0x000000ffff074224 */ /* 0x000fe200078e0053 */
[----:B------:R-:W-:Y:S01]  /*9430*/  SHF.R.U64 R30, R5, 0x19, RZ ;  /* 0x00000019051e7819 */ /* 0x000fe200000012ff */
[----:B------:R-:W-:Y:S04]  /*9440*/  STL [R1+0x54c], R42 ;  /* 0x00054c2a01007387 */ /* 0x000fe80000100800 */
[----:B------:R0:W5:Y:S01]  /*9450*/  @P4 LDG.E.U16 R73, desc[UR20][R6.64] ;  /* 0x0000001406494981 */ /* 0x000162000c1e1500 */
[----:B------:R-:W-:Y:S01]  /*9460*/  LOP3.LUT P4, RZ, R30, 0x1, RZ, 0xc0, !PT ;  /* 0x000000011eff7812 */ /* 0x000fe2000788c0ff */
[----:B------:R-:W-:-:S02]  /*9470*/  IMAD R30, R38, 0x25, RZ ;  /* 0x00000025261e7824 */ /* 0x000fc400078e02ff */
[----:B------:R1:W-:Y:S01]  /*9480*/  STL [R1+0x548], R83 ;  /* 0x0005485301007387 */ /* 0x0003e20000100800 */
[----:B0-----:R-:W-:Y:S01]  /*9490*/  IMAD R6, R38, 0x4a, RZ ;  /* 0x0000004a26067824 */ /* 0x001fe200078e02ff */
[----:B-1----:R-:W-:-:S04]  /*94a0*/  LEA.HI.X.SX32 R83, R29, R3, 0x1, P6 ;  /* 0x000000031d537211 */ /* 0x002fc800030f0eff */
[----:B------:R-:W-:Y:S01]  /*94b0*/  IADD3 R42, P6, PT, R6, R0, RZ ;  /* 0x00000000062a7210 */ /* 0x000fe20007fde0ff */
[----:B------:R0:W-:Y:S01]  /*94c0*/  STL [R1+0x554], R82 ;  /* 0x0005545201007387 */ /* 0x0001e20000100800 */
[----:B------:R-:W-:Y:S01]  /*94d0*/  PRMT R72, RZ, 0x7610, R72 ;  /* 0x00007610ff487816 */ /* 0x000fe20000000048 */
[----:B------:R-:W-:Y:S02]  /*94e0*/  @P1 IMAD.MOV.U32 R6, RZ, RZ, R82 ;  /* 0x000000ffff061224 */ /* 0x000fe400078e0052 */
[----:B------:R-:W-:Y:S01]  /*94f0*/  @P1 IMAD.MOV.U32 R7, RZ, RZ, R83 ;  /* 0x000000ffff071224 */ /* 0x000fe200078e0053 */
[----:B------:R-:W-:-:S04]  /*9500*/  PRMT R69, RZ, 0x7610, R69 ;  /* 0x00007610ff457816 */ /* 0x000fc80000000045 */
[----:B------:R1:W5:Y:S01]  /*9510*/  @P1 LDG.E.U16 R72, desc[UR20][R6.64] ;  /* 0x0000001406481981 */ /* 0x000362000c1e1500 */
[----:B0-----:R-:W-:Y:S01]  /*9520*/  LEA.HI.X.SX32 R82, R30, R3, 0x1, P6 ;  /* 0x000000031e527211 */ /* 0x001fe200030f0eff */
[----:B------:R-:W-:Y:S02]  /*9530*/  IMAD R30, R38, 0x4c, RZ ;  /* 0x0000004c261e7824 */ /* 0x000fe400078e02ff */
[----:B------:R-:W-:Y:S01]  /*9540*/  STL [R1+0x550], R83 ;  /* 0x0005505301007387 */ /* 0x000fe20000100800 */
[----:B------:R-:W-:Y:S01]  /*9550*/  SHF.R.U64 R29, R5, 0x18, RZ ;  /* 0x00000018051d7819 */ /* 0x000fe200000012ff */
[----:B-1----:R-:W-:Y:S02]  /*9560*/  @P0 IMAD.MOV.U32 R6, RZ, RZ, R42 ;  /* 0x000000ffff060224 */ /* 0x002fe400078e002a */
[----:B------:R-:W-:Y:S01]  /*9570*/  @P0 IMAD.MOV.U32 R7, RZ, RZ, R82 ;  /* 0x000000ffff070224 */ /* 0x000fe200078e0052 */
[----:B------:R-:W-:Y:S04]  /*9580*/  STL [R1+0x55c], R42 ;  /* 0x00055c2a01007387 */ /* 0x000fe80000100800 */
[----:B------:R0:W-:Y:S04]  /*9590*/  STL [R1+0x558], R82 ;  /* 0x0005585201007387 */ /* 0x0001e80000100800 */
[----:B------:R1:W5:Y:S01]  /*95a0*/  @P0 LDG.E.U16 R69, desc[UR20][R6.64] ;  /* 0x0000001406450981 */ /* 0x000362000c1e1500 */
[----:B------:R-:W-:-:S02]  /*95b0*/  LOP3.LUT P1, RZ, R29, 0x1, RZ, 0xc0, !PT ;  /* 0x000000011dff7812 */ /* 0x000fc4000782c0ff */
[----:B0-----:R-:W-:Y:S01]  /*95c0*/  IADD3 R82, P6, PT, R30, R0, RZ ;  /* 0x000000001e527210 */ /* 0x001fe20007fde0ff */
[----:B-1----:R-:W-:-:S03]  /*95d0*/  IMAD R7, R38, 0x4e, RZ ;  /* 0x0000004e26077824 */ /* 0x002fc600078e02ff */
[----:B------:R-:W-:Y:S01]  /*95e0*/  LEA.HI.X.SX32 R85, R28, R3, 0x1, P6 ;  /* 0x000000031c557211 */ /* 0x000fe200030f0eff */
[----:B------:R-:W-:Y:S01]  /*95f0*/  IMAD R6, R38, 0x27, RZ ;  /* 0x0000002726067824 */ /* 0x000fe200078e02ff */
[----:B------:R-:W-:-:S03]  /*9600*/  IADD3 R42, P6, PT, R7, R0, RZ ;  /* 0x00000000072a7210 */ /* 0x000fc60007fde0ff */
[----:B------:R-:W-:Y:S01]  /*9610*/  @P4 IMAD.MOV.U32 R7, RZ, RZ, R85 ;  /* 0x000000ffff074224 */ /* 0x000fe200078e0055 */
[----:B------:R-:W-:Y:S02]  /*9620*/  PRMT R68, RZ, 0x7610, R68 ;  /* 0x00007610ff447816 */ /* 0x000fe40000000044 */
[----:B------:R-:W-:Y:S01]  /*9630*/  LEA.HI.X.SX32 R83, R6, R3, 0x1, P6 ;  /* 0x0000000306537211 */ /* 0x000fe200030f0eff */
[----:B------:R-:W-:Y:S01]  /*9640*/  @P4 IMAD.MOV.U32 R6, RZ, RZ, R82 ;  /* 0x000000ffff064224 */ /* 0x000fe200078e0052 */
[----:B------:R-:W-:Y:S01]  /*9650*/  SHF.R.U64 R29, R5, 0x17, RZ ;  /* 0x00000017051d7819 */ /* 0x000fe200000012ff */
[----:B------:R-:W-:Y:S01]  /*9660*/  IMAD R28, R38, 0x50, RZ ;  /* 0x00000050261c7824 */ /* 0x000fe200078e02ff */
[----:B------:R-:W-:Y:S02]  /*9670*/  PRMT R67, RZ, 0x7610, R67 ;  /* 0x00007610ff437816 */ /* 0x000fe40000000043 */
[----:B------:R-:W-:Y:S01]  /*9680*/  LOP3.LUT P0, RZ, R29, 0x1, RZ, 0xc0, !PT ;  /* 0x000000011dff7812 */ /* 0x000fe2000780c0ff */
[----:B------:R0:W5:Y:S04]  /*9690*/  @P4 LDG.E.U16 R68, desc[UR20][R6.64] ;  /* 0x0000001406444981 */ /* 0x000168000c1e1500 */
[----:B------:R1:W-:Y:S01]  /*96a0*/  STL [R1+0x564], R82 ;  /* 0x0005645201007387 */ /* 0x0003e20000100800 */
[----:B0-----:R-:W-:-:S02]  /*96b0*/  @P1 IMAD.MOV.U32 R6, RZ, RZ, R42 ;  /* 0x000000ffff061224 */ /* 0x001fc400078e002a */
        /* <DEDUP_REMOVED lines=92> */
[-C--:B-1----:R-:W-:Y:S02]  /*9c80*/  LEA.HI.X.SX32 R83, R8, R3.reuse, 0x1, P6 ;  /* 0x0000000308537211 */ /* 0x082fe400030f0eff */
[----:B------:R-:W-:Y:S02]  /*9c90*/  LOP3.LUT P0, RZ, R7, 0x1, RZ, 0xc0, !PT ;  /* 0x0000000107ff7812 */ /* 0x000fe4000780c0ff */
[----:B------:R-:W-:Y:S01]  /*9ca0*/  IADD3 R82, P6, PT, R6, R0, RZ ;  /* 0x0000000006527210 */ /* 0x000fe20007fde0ff */
[----:B------:R-:W-:Y:S02]  /*9cb0*/  @P4 IMAD.MOV.U32 R6, RZ, RZ, R42 ;  /* 0x000000ffff064224 */ /* 0x000fe400078e002a */
[----:B------:R-:W-:Y:S01]  /*9cc0*/  @P4 IMAD.MOV.U32 R7, RZ, RZ, R83 ;  /* 0x000000ffff074224 */ /* 0x000fe200078e0053 */
[----:B------:R-:W-:Y:S04]  /*9cd0*/  STL [R1+0x5ac], R42 ;  /* 0x0005ac2a01007387 */ /* 0x000fe80000100800 */
[----:B------:R0:W5:Y:S04]  /*9ce0*/  @P4 LDG.E.U16 R27, desc[UR20][R6.64] ;  /* 0x00000014061b4981 */ /* 0x000168000c1e1500 */
[----:B------:R1:W-:Y:S01]  /*9cf0*/  STL [R1+0x5a8], R83 ;  /* 0x0005a85301007387 */ /* 0x0003e20000100800 */
[C---:B0-----:R-:W-:Y:S01]  /*9d00*/  IMAD R6, R38.reuse, 0x62, RZ ;  /* 0x0000006226067824 */ /* 0x041fe200078e02ff */
[----:B-1----:R-:W-:Y:S01]  /*9d10*/  LEA.HI.X.SX32 R83, R9, R3, 0x1, P6 ;  /* 0x0000000309537211 */ /* 0x002fe200030f0eff */
[----:B------:R-:W-:-:S03]  /*9d20*/  IMAD R9, R38, 0x31, RZ ;  /* 0x0000003126097824 */ /* 0x000fc600078e02ff */
[----:B------:R-:W-:Y:S01]  /*9d30*/  IADD3 R42, P6, PT, R6, R0, RZ ;  /* 0x00000000062a7210 */ /* 0x000fe20007fde0ff */
[----:B------:R0:W-:Y:S01]  /*9d40*/  STL [R1+0x5b4], R82 ;  /* 0x0005b45201007387 */ /* 0x0001e20000100800 */
[----:B------:R-:W-:Y:S01]  /*9d50*/  PRMT R50, RZ, 0x7610, R50 ;  /* 0x00007610ff327816 */ /* 0x000fe20000000032 */
[----:B------:R-:W-:Y:S02]  /*9d60*/  @P1 IMAD.MOV.U32 R6, RZ, RZ, R82 ;  /* 0x000000ffff061224 */ /* 0x000fe400078e0052 */
[----:B------:R-:W-:Y:S01]  /*9d70*/  @P1 IMAD.MOV.U32 R7, RZ, RZ, R83 ;  /* 0x000000ffff071224 */ /* 0x000fe200078e0053 */
[----:B------:R-:W-:Y:S02]  /*9d80*/  SHF.R.U64 R8, R5, 0xd, RZ ;  /* 0x0000000d05087819 */ /* 0x000fe400000012ff */
[----:B------:R-:W-:Y:S02]  /*9d90*/  PRMT R28, RZ, 0x7610, R28 ;  /* 0x00007610ff1c7816 */ /* 0x000fe4000000001c */
[----:B------:R1:W5:Y:S01]  /*9da0*/  @P1 LDG.E.U16 R50, desc[UR20][R6.64] ;  /* 0x0000001406321981 */ /* 0x000362000c1e1500 */
[----:B0-----:R-:W-:Y:S01]  /*9db0*/  LEA.HI.X.SX32 R82, R9, R3, 0x1, P6 ;  /* 0x0000000309527211 */ /* 0x001fe200030f0eff */
[----:B------:R-:W-:Y:S01]  /*9dc0*/  IMAD R9, R38, 0x64, RZ ;  /* 0x0000006426097824 */ /* 0x000fe200078e02ff */
[----:B------:R-:W-:Y:S01]  /*9dd0*/  LOP3.LUT P4, RZ, R8, 0x1, RZ, 0xc0, !PT ;  /* 0x0000000108ff7812 */ /* 0x000fe2000788c0ff */
[----:B------:R0:W-:Y:S01]  /*9de0*/  STL [R1+0x5b0], R83 ;  /* 0x0005b05301007387 */ /* 0x0001e20000100800 */
[----:B------:R-:W-:Y:S01]  /*9df0*/  SHF.R.U64 R8, R5, 0xc, RZ ;  /* 0x0000000c05087819 */ /* 0x000fe200000012ff */
[----:B-1----:R-:W-:-:S02]  /*9e00*/  @P0 IMAD.MOV.U32 R6, RZ, RZ, R42 ;  /* 0x000000ffff060224 */ /* 0x002fc400078e002a */
[----:B------:R-:W-:Y:S01]  /*9e10*/  @P0 IMAD.MOV.U32 R7, RZ, RZ, R82 ;  /* 0x000000ffff070224 */ /* 0x000fe200078e0052 */
[----:B0-----:R-:W-:-:S04]  /*9e20*/  IADD3 R83, P6, PT, R9, R0, RZ ;  /* 0x0000000009537210 */ /* 0x001fc80007fde0ff */
[----:B------:R0:W5:Y:S01]  /*9e30*/  @P0 LDG.E.U16 R28, desc[UR20][R6.64] ;  /* 0x00000014061c0981 */ /* 0x000162000c1e1500 */
[----:B------:R-:W-:Y:S02]  /*9e40*/  LOP3.LUT P1, RZ, R8, 0x1, RZ, 0xc0, !PT ;  /* 0x0000000108ff7812 */ /* 0x000fe4000782c0ff */
[----:B------:R-:W-:Y:S01]  /*9e50*/  LEA.HI.X.SX32 R10, R10, R3, 0x1, P6 ;  /* 0x000000030a0a7211 */ /* 0x000fe200030f0eff */
[----:B------:R1:W-:Y:S01]  /*9e60*/  STL [R1+0x5bc], R42 ;  /* 0x0005bc2a01007387 */ /* 0x0003e20000100800 */
[C---:B0-----:R-:W-:Y:S02]  /*9e70*/  IMAD R7, R38.reuse, 0x66, RZ ;  /* 0x0000006626077824 */ /* 0x041fe400078e02ff */
[----:B------:R-:W-:-:S03]  /*9e80*/  IMAD R6, R38, 0x33, RZ ;  /* 0x0000003326067824 */ /* 0x000fc600078e02ff */
[----:B-1----:R-:W-:Y:S01]  /*9e90*/  IADD3 R42, P6, PT, R7, R0, RZ ;  /* 0x00000000072a7210 */ /* 0x002fe20007fde0ff */
[----:B------:R0:W-:Y:S01]  /*9ea0*/  STL [R1+0x5b8], R82 ;  /* 0x0005b85201007387 */ /* 0x0001e20000100800 */
[----:B------:R-:W-:Y:S01]  /*9eb0*/  SHF.R.U64 R8, R5, 0xb, RZ ;  /* 0x0000000b05087819 */ /* 0x000fe200000012ff */
[----:B------:R-:W-:Y:S01]  /*9ec0*/  @P4 IMAD.MOV.U32 R7, RZ, RZ, R10 ;  /* 0x000000ffff074224 */ /* 0x000fe200078e000a */
[----:B------:R-:W-:Y:S02]  /*9ed0*/  PRMT R49, RZ, 0x7610, R49 ;  /* 0x00007610ff317816 */ /* 0x000fe40000000031 */
[----:B------:R-:W-:Y:S02]  /*9ee0*/  LOP3.LUT P0, RZ, R8, 0x1, RZ, 0xc0, !PT ;  /* 0x0000000108ff7812 */ /* 0x000fe4000780c0ff */
[----:B0-----:R-:W-:Y:S01]  /*9ef0*/  LEA.HI.X.SX32 R82, R6, R3, 0x1, P6 ;  /* 0x0000000306527211 */ /* 0x001fe200030f0eff */
[----:B------:R-:W-:Y:S01]  /*9f00*/  @P4 IMAD.MOV.U32 R6, RZ, RZ, R83 ;  /* 0x000000ffff064224 */ /* 0x000fe200078e0053 */
[----:B------:R-:W-:Y:S01]  /*9f10*/  PRMT R29, RZ, 0x7610, R29 ;  /* 0x00007610ff1d7816 */ /* 0x000fe2000000001d */
[----:B------:R-:W-:Y:S01]  /*9f20*/  IMAD R8, R38, 0x68, RZ ;  /* 0x0000006826087824 */ /* 0x000fe200078e02ff */
[----:B------:R-:W-:Y:S04]  /*9f30*/  STL [R1+0x5c4], R83 ;  /* 0x0005c45301007387 */ /* 0x000fe80000100800 */
[----:B------:R0:W5:Y:S04]  /*9f40*/  @P4 LDG.E.U16 R49, desc[UR20][R6.64] ;  /* 0x0000001406314981 */ /* 0x000168000c1e1500 */
[----:B------:R1:W-:Y:S01]  /*9f50*/  STL [R1+0x5c0], R10 ;  /* 0x0005c00a01007387 */ /* 0x0003e20000100800 */
[----:B0-----:R-:W-:-:S02]  /*9f60*/  @P1 IMAD.MOV.U32 R6, RZ, RZ, R42 ;  /* 0x000000ffff061224 */ /* 0x001fc400078e002a */
[----:B------:R-:W-:Y:S01]  /*9f70*/  @P1 IMAD.MOV.U32 R7, RZ, RZ, R82 ;  /* 0x000000ffff071224 */ /* 0x000fe200078e0052 */
[----:B-1----:R-:W-:Y:S02]  /*9f80*/  IADD3 R10, P4, PT, R8, R0, RZ ;  /* 0x00000000080a7210 */ /* 0x002fe40007f9e0ff */
[----:B------:R-:W-:Y:S02]  /*9f90*/  SHF.R.U64 R9, R5, 0xa, RZ ;  /* 0x0000000a05097819 */ /* 0x000fe400000012ff */
[----:B------:R0:W5:Y:S01]  /*9fa0*/  @P1 LDG.E.U16 R29, desc[UR20][R6.64] ;  /* 0x00000014061d1981 */ /* 0x000162000c1e1500 */
[----:B------:R-:W-:Y:S02]  /*9fb0*/  LEA.HI.X.SX32 R11, R11, R3, 0x1, P4 ;  /* 0x000000030b0b7211 */ /* 0x000fe400020f0eff */
[----:B------:R-:W-:Y:S02]  /*9fc0*/  LOP3.LUT P6, RZ, R9, 0x1, RZ, 0xc0, !PT ;  /* 0x0000000109ff7812 */ /* 0x000fe400078cc0ff */
[----:B------:R-:W-:Y:S01]  /*9fd0*/  PRMT R48, RZ, 0x7610, R48 ;  /* 0x00007610ff307816 */ /* 0x000fe20000000030 */
[C---:B0-----:R-:W-:Y:S01]  /*9fe0*/  IMAD R6, R38.reuse, 0x6a, RZ ;  /* 0x0000006a26067824 */ /* 0x041fe200078e02ff */
[----:B------:R-:W-:Y:S01]  /*9ff0*/  SHF.R.U64 R7, R5, 0x9, RZ ;  /* 0x0000000905077819 */ /* 0x000fe200000012ff */
[----:B------:R-:W-:-:S03]  /*a000*/  IMAD R8, R38, 0x35, RZ ;  /* 0x0000003526087824 */ /* 0x000fc600078e02ff */
[----:B------:R-:W-:Y:S01]  /*a010*/  LOP3.LUT P1, RZ, R7, 0x1, RZ, 0xc0, !PT ;  /* 0x0000000107ff7812 */ /* 0x000fe2000782c0ff */
[----:B------:R-:W-:Y:S01]  /*a020*/  @P0 IMAD.MOV.U32 R7, RZ, RZ, R11 ;  /* 0x000000ffff070224 */ /* 0x000fe200078e000b */
[----:B------:R-:W-:Y:S01]  /*a030*/  IADD3 R9, P4, PT, R6, R0, RZ ;  /* 0x0000000006097210 */ /* 0x000fe20007f9e0ff */
[----:B------:R-:W-:Y:S01]  /*a040*/  @P0 IMAD.MOV.U32 R6, RZ, RZ, R10 ;  /* 0x000000ffff060224 */ /* 0x000fe200078e000a */
[----:B------:R-:W-:Y:S04]  /*a050*/  STL [R1+0x5cc], R42 ;  /* 0x0005cc2a01007387 */ /* 0x000fe80000100800 */
[----:B------:R-:W-:Y:S04]  /*a060*/  STL [R1+0x5c8], R82 ;  /* 0x0005c85201007387 */ /* 0x000fe80000100800 */
[----:B------:R0:W5:Y:S04]  /*a070*/  @P0 LDG.E.U16 R48, desc[UR20][R6.64] ;  /* 0x0000001406300981 */ /* 0x000168000c1e1500 */
[----:B------:R1:W-:Y:S01]  /*a080*/  STL [R1+0x5d4], R10 ;  /* 0x0005d40a01007387 */ /* 0x0003e20000100800 */
[----:B------:R-:W-:Y:S01]  /*a090*/  PRMT R30, RZ, 0x7610, R30 ;  /* 0x00007610ff1e7816 */ /* 0x000fe2000000001e */
[----:B0-----:R-:W-:Y:S01]  /*a0a0*/  IMAD R6, R38, 0x6c, RZ ;  /* 0x0000006c26067824 */ /* 0x001fe200078e02ff */
[----:B------:R-:W-:-:S02]  /*a0b0*/  SHF.R.U64 R7, R5, 0x8, RZ ;  /* 0x0000000805077819 */ /* 0x000fc400000012ff */
[----:B-1----:R-:W-:Y:S01]  /*a0c0*/  LEA.HI.X.SX32 R10, R8, R3, 0x1, P4 ;  /* 0x00000003080a7211 */ /* 0x002fe200020f0eff */
[----:B------:R0:W-:Y:S01]  /*a0d0*/  STL [R1+0x5d0], R11 ;  /* 0x0005d00b01007387 */ /* 0x0001e20000100800 */
[----:B------:R-:W-:-:S03]  /*a0e0*/  LOP3.LUT P0, RZ, R7, 0x1, RZ, 0xc0, !PT ;  /* 0x0000000107ff7812 */ /* 0x000fc6000780c0ff */
[----:B------:R-:W-:Y:S01]  /*a0f0*/  @P6 IMAD.MOV.U32 R7, RZ, RZ, R10 ;  /* 0x000000ffff076224 */ /* 0x000fe200078e000a */
[----:B0-----:R-:W-:Y:S01]  /*a100*/  IADD3 R11, P4, PT, R6, R0, RZ ;  /* 0x00000000060b7210 */ /* 0x001fe20007f9e0ff */
[----:B------:R-:W-:Y:S01]  /*a110*/  @P6 IMAD.MOV.U32 R6, RZ, RZ, R9 ;  /* 0x000000ffff066224 */ /* 0x000fe200078e0009 */
[----:B------:R0:W-:Y:S04]  /*a120*/  STL [R1+0x5dc], R9 ;  /* 0x0005dc0901007387 */ /* 0x0001e80000100800 */
[----:B------:R1:W5:Y:S01]  /*a130*/  @P6 LDG.E.U16 R30, desc[UR20][R6.64] ;  /* 0x00000014061e6981 */ /* 0x000362000c1e1500 */
[----:B------:R-:W-:-:S03]  /*a140*/  LEA.HI.X.SX32 R42, R12, R3, 0x1, P4 ;  /* 0x000000030c2a7211 */ /* 0x000fc600020f0eff */
[----:B------:R3:W-:Y:S01]  /*a150*/  STL [R1+0x5d8], R10 ;  /* 0x0005d80a01007387 */ /* 0x0007e20000100800 */
[C---:B0-----:R-:W-:Y:S02]  /*a160*/  IMAD R9, R38.reuse, 0x37, RZ ;  /* 0x0000003726097824 */ /* 0x041fe400078e02ff */
[----:B-1----:R-:W-:Y:S01]  /*a170*/  IMAD R6, R38, 0x6e, RZ ;  /* 0x0000006e26067824 */ /* 0x002fe200078e02ff */
[----:B------:R-:W-:Y:S01]  /*a180*/  PRMT R47, RZ, 0x7610, R47 ;  /* 0x00007610ff2f7816 */ /* 0x000fe2000000002f */
[----:B------:R0:W-:Y:S03]  /*a190*/  STL [R1+0x5e4], R11 ;  /* 0x0005e40b01007387 */ /* 0x0001e60000100800 */
[----:B---3--:R-:W-:Y:S01]  /*a1a0*/  IADD3 R10, P4, PT, R6, R0, RZ ;  /* 0x00000000060a7210 */ /* 0x008fe20007f9e0ff */
[----:B------:R-:W-:Y:S02]  /*a1b0*/  @P1 IMAD.MOV.U32 R6, RZ, RZ, R11 ;  /* 0x000000ffff061224 */ /* 0x000fe400078e000b */
[----:B------:R-:W-:Y:S01]  /*a1c0*/  @P1 IMAD.MOV.U32 R7, RZ, RZ, R42 ;  /* 0x000000ffff071224 */ /* 0x000fe200078e002a */
[----:B0-----:R-:W-:-:S04]  /*a1d0*/  LEA.HI.X.SX32 R11, R9, R3, 0x1, P4 ;  /* 0x00000003090b7211 */ /* 0x001fc800020f0eff */
[----:B------:R0:W5:Y:S01]  /*a1e0*/  @P1 LDG.E.U16 R47, desc[UR20][R6.64] ;  /* 0x00000014062f1981 */ /* 0x000162000c1e1500 */
[C---:B------:R-:W-:Y:S02]  /*a1f0*/  SHF.R.U64 R8, R5.reuse, 0x7, RZ ;  /* 0x0000000705087819 */ /* 0x040fe400000012ff */
[----:B------:R-:W-:Y:S01]  /*a200*/  PRMT R31, RZ, 0x7610, R31 ;  /* 0x00007610ff1f7816 */ /* 0x000fe2000000001f */
[----:B------:R-:W-:Y:S01]  /*a210*/  IMAD R9, R38, 0x70, RZ ;  /* 0x0000007026097824 */ /* 0x000fe200078e02ff */
[----:B------:R-:W-:Y:S01]  /*a220*/  LOP3.LUT P6, RZ, R8, 0x1, RZ, 0xc0, !PT ;  /* 0x0000000108ff7812 */ /* 0x000fe200078cc0ff */
[----:B------:R-:W-:Y:S01]  /*a230*/  STL [R1+0x5e0], R42 ;  /* 0x0005e02a01007387 */ /* 0x000fe20000100800 */
[----:B0-----:R-:W-:Y:S02]  /*a240*/  @P0 IMAD.MOV.U32 R6, RZ, RZ, R10 ;  /* 0x000000ffff060224 */ /* 0x001fe400078e000a */
[----:B------:R-:W-:Y:S01]  /*a250*/  @P0 IMAD.MOV.U32 R7, RZ, RZ, R11 ;  /* 0x000000ffff070224 */ /* 0x000fe200078e000b */
[----:B------:R-:W-:Y:S01]  /*a260*/  SHF.R.U64 R8, R5, 0x6, RZ ;  /* 0x0000000605087819 */ /* 0x000fe200000012ff */
[----:B------:R0:W-:Y:S04]  /*a270*/  STL [R1+0x5ec], R10 ;  /* 0x0005ec0a01007387 */ /* 0x0001e80000100800 */
[----:B------:R1:W5:Y:S01]  /*a280*/  @P0 LDG.E.U16 R31, desc[UR20][R6.64] ;  /* 0x00000014061f0981 */ /* 0x000362000c1e1500 */
[----:B------:R-:W-:-:S02]  /*a290*/  LOP3.LUT P1, RZ, R8, 0x1, RZ, 0xc0, !PT ;  /* 0x0000000108ff7812 */ /* 0x000fc4000782c0ff */
[-C--:B0-----:R-:W-:Y:S01]  /*a2a0*/  IADD3 R10, P4, PT, R9, R0.reuse, RZ ;  /* 0x00000000090a7210 */ /* 0x081fe20007f9e0ff */
[C---:B-1----:R-:W-:Y:S01]  /*a2b0*/  IMAD R6, R38.reuse, 0x72, RZ ;  /* 0x0000007226067824 */ /* 0x042fe200078e02ff */
[----:B------:R0:W-:Y:S01]  /*a2c0*/  STL [R1+0x5e8], R11 ;  /* 0x0005e80b01007387 */ /* 0x0001e20000100800 */
[----:B------:R-:W-:Y:S01]  /*a2d0*/  IMAD R7, R38, 0x39, RZ ;  /* 0x0000003926077824 */ /* 0x000fe200078e02ff */
[----:B------:R-:W-:Y:S02]  /*a2e0*/  LEA.HI.X.SX32 R82, R13, R3, 0x1, P4 ;  /* 0x000000030d527211 */ /* 0x000fe400020f0eff */
[----:B------:R-:W-:Y:S02]  /*a2f0*/  PRMT R46, RZ, 0x7610, R46 ;  /* 0x00007610ff2e7816 */ /* 0x000fe4000000002e */
[----:B0-----:R-:W-:Y:S01]  /*a300*/  IADD3 R11, P4, PT, R6, R0, RZ ;  /* 0x00000000060b7210 */ /* 0x001fe20007f9e0ff */
[----:B------:R-:W-:Y:S01]  /*a310*/  @P6 IMAD.MOV.U32 R6, RZ, RZ, R10 ;  /* 0x000000ffff066224 */ /* 0x000fe200078e000a */
[----:B------:R-:W-:-:S02]  /*a320*/  SHF.R.U64 R8, R5, 0x5, RZ ;  /* 0x0000000505087819 */ /* 0x000fc400000012ff */
[----:B------:R-:W-:Y:S01]  /*a330*/  LEA.HI.X.SX32 R42, R7, R3, 0x1, P4 ;  /* 0x00000003072a7211 */ /* 0x000fe200020f0eff */
[----:B------:R-:W-:Y:S01]  /*a340*/  @P6 IMAD.MOV.U32 R7, RZ, RZ, R82 ;  /* 0x000000ffff076224 */ /* 0x000fe200078e0052 */
[----:B------:R-:W-:Y:S01]  /*a350*/  LOP3.LUT P0, RZ, R8, 0x1, RZ, 0xc0, !PT ;  /* 0x0000000108ff7812 */ /* 0x000fe2000780c0ff */
[----:B------:R-:W-:Y:S01]  /*a360*/  IMAD R9, R38, 0x74, RZ ;  /* 0x0000007426097824 */ /* 0x000fe200078e02ff */
[----:B------:R-:W-:Y:S02]  /*a370*/  PRMT R32, RZ, 0x7610, R32 ;  /* 0x00007610ff207816 */ /* 0x000fe40000000020 */
[----:B------:R0:W5:Y:S04]  /*a380*/  @P6 LDG.E.U16 R46, desc[UR20][R6.64] ;  /* 0x00000014062e6981 */ /* 0x000168000c1e1500 */
[----:B------:R1:W-:Y:S01]  /*a390*/  STL [R1+0x5f4], R10 ;  /* 0x0005f40a01007387 */ /* 0x0003e20000100800 */
[----:B0-----:R-:W-:-:S02]  /*a3a0*/  @P1 IMAD.MOV.U32 R6, RZ, RZ, R11 ;  /* 0x000000ffff061224 */ /* 0x001fc400078e000b */
[----:B------:R-:W-:Y:S01]  /*a3b0*/  @P1 IMAD.MOV.U32 R7, RZ, RZ, R42 ;  /* 0x000000ffff071224 */ /* 0x000fe200078e002a */
[----:B-1----:R-:W-:Y:S01]  /*a3c0*/  IADD3 R10, P6, PT, R9, R0, RZ ;  /* 0x00000000090a7210 */ /* 0x002fe20007fde0ff */
        /* <DEDUP_REMOVED lines=13> */
[----:B------:R-:W-:Y:S01]  /*a4a0*/  IMAD R8, R38, 0x3b, RZ ;  /* 0x0000003b26087824 */ /* 0x000fe200078e02ff */
[----:B------:R-:W-:Y:S04]  /*a4b0*/  STL [R1+0x5f8], R42 ;  /* 0x0005f82a01007387 */ /* 0x000fe80000100800 */
[----:B------:R0:W-:Y:S04]  /*a4c0*/  STL [R1+0x604], R10 ;  /* 0x0006040a01007387 */ /* 0x0001e80000100800 */
[----:B------:R1:W5:Y:S01]  /*a4d0*/  @P0 LDG.E.U16 R45, desc[UR20][R6.64] ;  /* 0x00000014062d0981 */ /* 0x000362000c1e1500 */
[----:B------:R-:W-:-:S02]  /*a4e0*/  PRMT R33, RZ, 0x7610, R33 ;  /* 0x00007610ff217816 */ /* 0x000fc40000000021 */
[----:B0-----:R-:W-:Y:S02]  /*a4f0*/  LEA.HI.X.SX32 R10, R8, R3, 0x1, P6 ;  /* 0x00000003080a7211 */ /* 0x001fe400030f0eff */
[----:B-1----:R-:W-:-:S03]  /*a500*/  SHF.R.U64 R6, R5, 0x2, RZ ;  /* 0x0000000205067819 */ /* 0x002fc600000012ff */
[----:B------:R-:W-:Y:S01]  /*a510*/  @P4 IMAD.MOV.U32 R7, RZ, RZ, R10 ;  /* 0x000000ffff074224 */ /* 0x000fe200078e000a */
[----:B------:R-:W-:Y:S01]  /*a520*/  LOP3.LUT P0, RZ, R6, 0x1, RZ, 0xc0, !PT ;  /* 0x0000000106ff7812 */ /* 0x000fe2000780c0ff */
[----:B------:R-:W-:Y:S01]  /*a530*/  @P4 IMAD.MOV.U32 R6, RZ, RZ, R9 ;  /* 0x000000ffff064224 */ /* 0x000fe200078e0009 */
[----:B------:R-:W-:Y:S01]  /*a540*/  SHF.R.U64 R5, R5, 0x1, RZ ;  /* 0x0000000105057819 */ /* 0x000fe200000012ff */
[C---:B------:R-:W-:Y:S01]  /*a550*/  IMAD R8, R38.reuse, 0x78, RZ ;  /* 0x0000007826087824 */ /* 0x040fe200078e02ff */
[----:B------:R0:W-:Y:S04]  /*a560*/  STL [R1+0x600], R11 ;  /* 0x0006000b01007387 */ /* 0x0001e80000100800 */
[----:B------:R1:W5:Y:S01]  /*a570*/  @P4 LDG.E.U16 R33, desc[UR20][R6.64] ;  /* 0x0000001406214981 */ /* 0x000362000c1e1500 */
[----:B------:R-:W-:Y:S01]  /*a580*/  LOP3.LUT P4, RZ, R5, 0x1, RZ, 0xc0, !PT ;  /* 0x0000000105ff7812 */ /* 0x000fe2000788c0ff */
[----:B------:R-:W-:Y:S01]  /*a590*/  IMAD R5, R38, 0x7a, RZ ;  /* 0x0000007a26057824 */ /* 0x000fe200078e02ff */
[-C--:B0-----:R-:W-:Y:S01]  /*a5a0*/  IADD3 R11, P6, PT, R8, R0.reuse, RZ ;  /* 0x00000000080b7210 */ /* 0x081fe20007fde0ff */
[----:B------:R0:W-:Y:S03]  /*a5b0*/  STL [R1+0x60c], R9 ;  /* 0x00060c0901007387 */ /* 0x0001e60000100800 */
[----:B------:R-:W-:Y:S01]  /*a5c0*/  LEA.HI.X.SX32 R42, R16, R3, 0x1, P6 ;  /* 0x00000003102a7211 */ /* 0x000fe200030f0eff */
[----:B------:R3:W-:Y:S01]  /*a5d0*/  STL [R1+0x608], R10 ;  /* 0x0006080a01007387 */ /* 0x0007e20000100800 */
[----:B------:R-:W-:Y:S01]  /*a5e0*/  IADD3 R82, P6, PT, R5, R0, RZ ;  /* 0x0000000005527210 */ /* 0x000fe20007fde0ff */
[----:B-1----:R-:W-:Y:S01]  /*a5f0*/  @P1 IMAD.MOV.U32 R6, RZ, RZ, R11 ;  /* 0x000000ffff061224 */ /* 0x002fe200078e000b */
[----:B------:R-:W-:Y:S01]  /*a600*/  PRMT R44, RZ, 0x7610, R44 ;  /* 0x00007610ff2c7816 */ /* 0x000fe2000000002c */
[----:B0-----:R-:W-:-:S02]  /*a610*/  IMAD R9, R38, 0x3d, RZ ;  /* 0x0000003d26097824 */ /* 0x001fc400078e02ff */
[----:B------:R-:W-:Y:S02]  /*a620*/  @P1 IMAD.MOV.U32 R7, RZ, RZ, R42 ;  /* 0x000000ffff071224 */ /* 0x000fe400078e002a */
[----:B---3--:R-:W-:Y:S01]  /*a630*/  IMAD R10, R38, 0x7c, RZ ;  /* 0x0000007c260a7824 */ /* 0x008fe200078e02ff */
[----:B------:R-:W-:Y:S01]  /*a640*/  LEA.HI.X.SX32 R5, R9, R3, 0x1, P6 ;  /* 0x0000000309057211 */ /* 0x000fe200030f0eff */
[----:B------:R0:W-:Y:S01]  /*a650*/  STL [R1+0x614], R11 ;  /* 0x0006140b01007387 */ /* 0x0001e20000100800 */
[----:B------:R-:W-:-:S03]  /*a660*/  PRMT R34, RZ, 0x7610, R34 ;  /* 0x00007610ff227816 */ /* 0x000fc60000000022 */
[----:B------:R1:W5:Y:S01]  /*a670*/  @P1 LDG.E.U16 R44, desc[UR20][R6.64] ;  /* 0x00000014062c1981 */ /* 0x000362000c1e1500 */
[----:B0-----:R-:W-:-:S03]  /*a680*/  IADD3 R11, P6, PT, R10, R0, RZ ;  /* 0x000000000a0b7210 */ /* 0x001fc60007fde0ff */
[----:B------:R0:W-:Y:S01]  /*a690*/  STL [R1+0x610], R42 ;  /* 0x0006102a01007387 */ /* 0x0001e20000100800 */
[----:B-1----:R-:W-:Y:S02]  /*a6a0*/  @P0 IMAD.MOV.U32 R6, RZ, RZ, R82 ;  /* 0x000000ffff060224 */ /* 0x002fe400078e0052 */
[----:B------:R-:W-:Y:S01]  /*a6b0*/  @P0 IMAD.MOV.U32 R7, RZ, RZ, R5 ;  /* 0x000000ffff070224 */ /* 0x000fe200078e0005 */
[----:B------:R-:W-:Y:S02]  /*a6c0*/  PRMT R43, RZ, 0x7610, R43 ;  /* 0x00007610ff2b7816 */ /* 0x000fe4000000002b */
[----:B0-----:R-:W-:Y:S01]  /*a6d0*/  LEA.HI.X.SX32 R42, R17, R3, 0x1, P6 ;  /* 0x00000003112a7211 */ /* 0x001fe200030f0eff */
[----:B------:R-:W-:Y:S01]  /*a6e0*/  VIADD R8, R4, 0xfffffff0 ;  /* 0xfffffff004087836 */ /* 0x000fe20000000000 */
[----:B------:R0:W5:Y:S04]  /*a6f0*/  @P0 LDG.E.U16 R34, desc[UR20][R6.64] ;  /* 0x0000001406220981 */ /* 0x000168000c1e1500 */
[----:B------:R-:W-:Y:S01]  /*a700*/  STL [R1+0x61c], R82 ;  /* 0x00061c5201007387 */ /* 0x000fe20000100800 */
[----:B------:R-:W-:-:S03]  /*a710*/  ISETP.GE.U32.AND P1, PT, R8, 0x7fffffb1, PT ;  /* 0x7fffffb10800780c */ /* 0x000fc60003f26070 */
[----:B------:R1:W-:Y:S01]  /*a720*/  STL [R1+0x618], R5 ;  /* 0x0006180501007387 */ /* 0x0003e20000100800 */
[----:B0-----:R-:W-:Y:S02]  /*a730*/  @P4 IMAD.MOV.U32 R6, RZ, RZ, R11 ;  /* 0x000000ffff064224 */ /* 0x001fe400078e000b */
[----:B------:R-:W-:Y:S01]  /*a740*/  @P4 IMAD.MOV.U32 R7, RZ, RZ, R42 ;  /* 0x000000ffff074224 */ /* 0x000fe200078e002a */
[----:B------:R0:W-:Y:S01]  /*a750*/  STL [R1+0x624], R11 ;  /* 0x0006240b01007387 */ /* 0x0001e20000100800 */
[----:B------:R-:W-:-:S03]  /*a760*/  VIADD R8, R4, 0xfffffff1 ;  /* 0xfffffff104087836 */ /* 0x000fc60000000000 */
[----:B------:R3:W5:Y:S01]  /*a770*/  @P4 LDG.E.U16 R43, desc[UR20][R6.64] ;  /* 0x00000014062b4981 */ /* 0x000762000c1e1500 */
[----:B-1----:R-:W-:Y:S01]  /*a780*/  IMAD R5, R38, 0x7e, RZ ;  /* 0x0000007e26057824 */ /* 0x002fe200078e02ff */
[----:B------:R-:W-:-:S04]  /*a790*/  ISETP.GE.U32.AND P0, PT, R8, 0x7fffffb2, PT ;  /* 0x7fffffb20800780c */ /* 0x000fc80003f06070 */
[-C--:B0-----:R-:W-:Y:S01]  /*a7a0*/  IADD3 R11, P4, PT, R5, R0.reuse, RZ ;  /* 0x00000000050b7210 */ /* 0x081fe20007f9e0ff */
[C---:B---3--:R-:W-:Y:S01]  /*a7b0*/  IMAD R6, R38.reuse, 0x3f, RZ ;  /* 0x0000003f26067824 */ /* 0x048fe200078e02ff */
[----:B------:R0:W-:Y:S01]  /*a7c0*/  STL [R1+0x620], R42 ;  /* 0x0006202a01007387 */ /* 0x0001e20000100800 */
[----:B------:R-:W-:Y:S01]  /*a7d0*/  IMAD R7, R38, 0xf, RZ ;  /* 0x0000000f26077824 */ /* 0x000fe200078e02ff */
[----:B------:R-:W-:Y:S02]  /*a7e0*/  IADD3 R8, P6, PT, R18, R0, RZ ;  /* 0x0000000012087210 */ /* 0x000fe40007fde0ff */
[----:B------:R-:W-:Y:S02]  /*a7f0*/  PRMT R35, RZ, 0x7610, R35 ;  /* 0x00007610ff237816 */ /* 0x000fe40000000023 */
[-C--:B------:R-:W-:Y:S02]  /*a800*/  LEA.HI.X.SX32 R9, R7, R3.reuse, 0x1, P6 ;  /* 0x0000000307097211 */ /* 0x080fe400030f0eff */
[----:B0-----:R-:W-:Y:S01]  /*a810*/  LEA.HI.X.SX32 R42, R6, R3, 0x1, P4 ;  /* 0x00000003062a7211 */ /* 0x001fe200020f0eff */
[----:B------:R-:W-:-:S04]  /*a820*/  @!P5 IMAD.MOV.U32 R6, RZ, RZ, R11 ;  /* 0x000000ffff06d224 */ /* 0x000fc800078e000b */
[----:B------:R-:W-:Y:S01]  /*a830*/  @!P5 IMAD.MOV.U32 R7, RZ, RZ, R42 ;  /* 0x000000ffff07d224 */ /* 0x000fe200078e002a */
[----:B------:R-:W-:-:S04]  /*a840*/  PRMT R19, RZ, 0x7610, R19 ;  /* 0x00007610ff137816 */ /* 0x000fc80000000013 */
[----:B------:R0:W5:Y:S01]  /*a850*/  @!P5 LDG.E.U16 R35, desc[UR20][R6.64] ;  /* 0x000000140623d981 */ /* 0x000162000c1e1500 */
[----:B------:R-:W-:-:S03]  /*a860*/  VIADD R5, R4, 0xfffffff2 ;  /* 0xfffffff204057836 */ /* 0x000fc60000000000 */
[----:B------:R-:W-:Y:S01]  /*a870*/  STL [R1+0x62c], R11 ;  /* 0x00062c0b01007387 */ /* 0x000fe20000100800 */
[----:B0-----:R-:W-:Y:S02]  /*a880*/  @!P1 IMAD.MOV.U32 R6, RZ, RZ, R8 ;  /* 0x000000ffff069224 */ /* 0x001fe400078e0008 */
[----:B------:R-:W-:Y:S01]  /*a890*/  @!P1 IMAD.MOV.U32 R7, RZ, RZ, R9 ;  /* 0x000000ffff079224 */ /* 0x000fe200078e0009 */
[----:B------:R0:W-:Y:S01]  /*a8a0*/  STL [R1+0x4a8], R8 ;  /* 0x0004a80801007387 */ /* 0x0001e20000100800 */
[----:B------:R-:W-:-:S03]  /*a8b0*/  ISETP.GE.U32.AND P4, PT, R5, 0x7fffffb3, PT ;  /* 0x7fffffb30500780c */ /* 0x000fc60003f86070 */
[----:B------:R1:W5:Y:S01]  /*a8c0*/  @!P1 LDG.E.U16 R19, desc[UR20][R6.64] ;  /* 0x0000001406139981 */ /* 0x000362000c1e1500 */
[----:B------:R-:W-:Y:S01]  /*a8d0*/  IADD3 R20, P1, PT, R20, R0, RZ ;  /* 0x0000000014147210 */ /* 0x000fe20007f3e0ff */
[C---:B0-----:R-:W-:Y:S02]  /*a8e0*/  IMAD R8, R38.reuse, 0xe, RZ ;  /* 0x0000000e26087824 */ /* 0x041fe400078e02ff */
[----:B------:R0:W-:Y:S01]  /*a8f0*/  STL [R1+0x628], R42 ;  /* 0x0006282a01007387 */ /* 0x0001e20000100800 */
[----:B-1----:R-:W-:-:S03]  /*a900*/  IMAD R6, R38, 0xd, RZ ;  /* 0x0000000d26067824 */ /* 0x002fc600078e02ff */
[----:B------:R1:W-:Y:S01]  /*a910*/  STL [R1+0x4a4], R9 ;  /* 0x0004a40901007387 */ /* 0x0003e20000100800 */
[----:B------:R-:W-:Y:S02]  /*a920*/  PRMT R18, RZ, 0x7610, R18 ;  /* 0x00007610ff127816 */ /* 0x000fe40000000012 */
[----:B0-----:R-:W-:Y:S02]  /*a930*/  LEA.HI.X.SX32 R42, R8, R3, 0x1, P1 ;  /* 0x00000003082a7211 */ /* 0x001fe400008f0eff */
[----:B-1----:R-:W-:-:S03]  /*a940*/  IADD3 R9, P6, PT, R21, R0, RZ ;  /* 0x0000000015097210 */ /* 0x002fc60007fde0ff */
[----:B------:R-:W-:Y:S01]  /*a950*/  @!P0 IMAD.MOV.U32 R7, RZ, RZ, R42 ;  /* 0x000000ffff078224 */ /* 0x000fe200078e002a */
[----:B------:R-:W-:Y:S01]  /*a960*/  LEA.HI.X.SX32 R11, R6, R3, 0x1, P6 ;  /* 0x00000003060b7211 */ /* 0x000fe200030f0eff */
[----:B------:R-:W-:Y:S02]  /*a970*/  @!P0 IMAD.MOV.U32 R6, RZ, RZ, R20 ;  /* 0x000000ffff068224 */ /* 0x000fe400078e0014 */
[C---:B------:R-:W-:Y:S01]  /*a980*/  VIADD R5, R4.reuse, 0xfffffff3 ;  /* 0xfffffff304057836 */ /* 0x040fe20000000000 */
[----:B------:R-:W-:Y:S02]  /*a990*/  PRMT R16, RZ, 0x7610, R16 ;  /* 0x00007610ff107816 */ /* 0x000fe40000000010 */
[----:B------:R0:W5:Y:S02]  /*a9a0*/  @!P0 LDG.E.U16 R18, desc[UR20][R6.64] ;  /* 0x0000001406128981 */ /* 0x000164000c1e1500 */
[----:B------:R-:W-:Y:S01]  /*a9b0*/  ISETP.GE.U32.AND P5, PT, R5, 0x7fffffb4, PT ;  /* 0x7fffffb40500780c */ /* 0x000fe20003fa6070 */
[----:B------:R-:W-:Y:S01]  /*a9c0*/  VIADD R5, R4, 0xfffffff4 ;  /* 0xfffffff404057836 */ /* 0x000fe20000000000 */
[----:B------:R1:W-:Y:S01]  /*a9d0*/  STL [R1+0x4a0], R20 ;  /* 0x0004a01401007387 */ /* 0x0003e20000100800 */
[----:B0-----:R-:W-:-:S02]  /*a9e0*/  @!P4 IMAD.MOV.U32 R6, RZ, RZ, R9 ;  /* 0x000000ffff06c224 */ /* 0x001fc400078e0009 */
[----:B------:R-:W-:Y:S02]  /*a9f0*/  @!P4 IMAD.MOV.U32 R7, RZ, RZ, R11 ;  /* 0x000000ffff07c224 */ /* 0x000fe400078e000b */
[----:B-1----:R-:W-:-:S03]  /*aa00*/  IMAD R20, R38, 0xc, RZ ;  /* 0x0000000c26147824 */ /* 0x002fc600078e02ff */
[----:B------:R0:W5:Y:S01]  /*aa10*/  @!P4 LDG.E.U16 R16, desc[UR20][R6.64] ;  /* 0x000000140610c981 */ /* 0x000162000c1e1500 */
[-C--:B------:R-:W-:Y:S02]  /*aa20*/  IADD3 R21, P4, PT, R37, R0.reuse, RZ ;  /* 0x0000000025157210 */ /* 0x080fe40007f9e0ff */
[----:B------:R-:W-:Y:S01]  /*aa30*/  ISETP.GE.U32.AND P1, PT, R5, 0x7fffffb5, PT ;  /* 0x7fffffb50500780c */ /* 0x000fe20003f26070 */
[----:B------:R1:W-:Y:S04]  /*aa40*/  STL [R1+0x498], R9 ;  /* 0x0004980901007387 */ /* 0x0003e80000100800 */
[----:B------:R3:W-:Y:S01]  /*aa50*/  STL [R1+0x49c], R42 ;  /* 0x00049c2a01007387 */ /* 0x0007e20000100800 */
[----:B0-----:R-:W-:Y:S01]  /*aa60*/  IMAD R6, R38, 0xb, RZ ;  /* 0x0000000b26067824 */ /* 0x001fe200078e02ff */
[----:B-1----:R-:W-:-:S02]  /*aa70*/  IADD3 R9, P6, PT, R36, R0, RZ ;  /* 0x0000000024097210 */ /* 0x002fc40007fde0ff */
[----:B------:R0:W-:Y:S01]  /*aa80*/  STL [R1+0x494], R11 ;  /* 0x0004940b01007387 */ /* 0x0001e20000100800 */
[-C--:B---3--:R-:W-:Y:S02]  /*aa90*/  LEA.HI.X.SX32 R42, R20, R3.reuse, 0x1, P4 ;  /* 0x00000003142a7211 */ /* 0x088fe400020f0eff */
[----:B------:R-:W-:Y:S01]  /*aaa0*/  PRMT R17, RZ, 0x7610, R17 ;  /* 0x00007610ff117816 */ /* 0x000fe20000000011 */
[----:B------:R-:W-:Y:S02]  /*aab0*/  VIADD R5, R4, 0xfffffff5 ;  /* 0xfffffff504057836 */ /* 0x000fe40000000000 */
[----:B------:R-:W-:Y:S01]  /*aac0*/  @!P5 IMAD.MOV.U32 R7, RZ, RZ, R42 ;  /* 0x000000ffff07d224 */ /* 0x000fe200078e002a */
[----:B0-----:R-:W-:Y:S01]  /*aad0*/  LEA.HI.X.SX32 R11, R6, R3, 0x1, P6 ;  /* 0x00000003060b7211 */ /* 0x001fe200030f0eff */
[----:B------:R-:W-:Y:S01]  /*aae0*/  @!P5 IMAD.MOV.U32 R6, RZ, RZ, R21 ;  /* 0x000000ffff06d224 */ /* 0x000fe200078e0015 */
[----:B------:R-:W-:Y:S01]  /*aaf0*/  PRMT R14, RZ, 0x7610, R14 ;  /* 0x00007610ff0e7816 */ /* 0x000fe2000000000e */
[----:B------:R-:W-:Y:S01]  /*ab00*/  STL [R1+0x490], R21 ;  /* 0x0004901501007387 */ /* 0x000fe20000100800 */
[----:B------:R-:W-:-:S03]  /*ab10*/  ISETP.GE.U32.AND P0, PT, R5, 0x7fffffb6, PT ;  /* 0x7fffffb60500780c */ /* 0x000fc60003f06070 */
[----:B------:R0:W5:Y:S01]  /*ab20*/  @!P5 LDG.E.U16 R17, desc[UR20][R6.64] ;  /* 0x000000140611d981 */ /* 0x000162000c1e1500 */
[----:B------:R-:W-:-:S03]  /*ab30*/  VIADD R5, R4, 0xfffffff6 ;  /* 0xfffffff604057836 */ /* 0x000fc60000000000 */
[----:B------:R-:W-:Y:S01]  /*ab40*/  STL [R1+0x488], R9 ;  /* 0x0004880901007387 */ /* 0x000fe20000100800 */
[----:B0-----:R-:W-:Y:S02]  /*ab50*/  @!P1 IMAD.MOV.U32 R6, RZ, RZ, R9 ;  /* 0x000000ffff069224 */ /* 0x001fe400078e0009 */
[----:B------:R-:W-:Y:S01]  /*ab60*/  @!P1 IMAD.MOV.U32 R7, RZ, RZ, R11 ;  /* 0x000000ffff079224 */ /* 0x000fe200078e000b */
[----:B------:R-:W-:Y:S01]  /*ab70*/  STL [R1+0x48c], R42 ;  /* 0x00048c2a01007387 */ /* 0x000fe20000100800 */
[----:B------:R-:W-:-:S03]  /*ab80*/  ISETP.GE.U32.AND P4, PT, R5, 0x7fffffb7, PT ;  /* 0x7fffffb70500780c */ /* 0x000fc60003f86070 */
[----:B------:R0:W-:Y:S01]  /*ab90*/  STL [R1+0x484], R11 ;  /* 0x0004840b01007387 */ /* 0x0001e20000100800 */
[----:B------:R-:W-:-:S03]  /*aba0*/  VIADD R5, R4, 0xfffffff7 ;  /* 0xfffffff704057836 */ /* 0x000fc60000000000 */
[----:B------:R1:W5:Y:S01]  /*abb0*/  @!P1 LDG.E.U16 R14, desc[UR20][R6.64] ;  /* 0x00000014060e9981 */ /* 0x000362000c1e1500 */
[-C--:B------:R-:W-:Y:S01]  /*abc0*/  IADD3 R36, P1, PT, R41, R0.reuse, RZ ;  /* 0x0000000029247210 */ /* 0x080fe20007f3e0ff */
[----:B0-----:R-:W-:Y:S01]  /*abd0*/  IMAD R11, R38, 0xa, RZ ;  /* 0x0000000a260b7824 */ /* 0x001fe200078e02ff */
[----:B------:R-:W-:Y:S01]  /*abe0*/  IADD3 R9, P6, PT, R40, R0, RZ ;  /* 0x0000000028097210 */ /* 0x000fe20007fde0ff */
[----:B-1----:R-:W-:-:S03]  /*abf0*/  IMAD R6, R38, 0x9, RZ ;  /* 0x0000000926067824 */ /* 0x002fc600078e02ff */
[-C--:B------:R-:W-:Y:S02]  /*ac00*/  LEA.HI.X.SX32 R37, R11, R3.reuse, 0x1, P1 ;  /* 0x000000030b257211 */ /* 0x080fe400008f0eff */
[----:B------:R-:W-:Y:S01]  /*ac10*/  ISETP.GE.U32.AND P5, PT, R5, 0x7fffffb8, PT ;  /* 0x7fffffb80500780c */ /* 0x000fe20003fa6070 */
[----:B------:R-:W-:Y:S01]  /*ac20*/  VIADD R5, R4, 0xfffffff8 ;  /* 0xfffffff804057836 */ /* 0x000fe20000000000 */
[----:B------:R-:W-:Y:S01]  /*ac30*/  PRMT R15, RZ, 0x7610, R15 ;  /* 0x00007610ff0f7816 */ /* 0x000fe2000000000f */
[----:B------:R-:W-:Y:S01]  /*ac40*/  @!P0 IMAD.MOV.U32 R7, RZ, RZ, R37 ;  /* 0x000000ffff078224 */ /* 0x000fe200078e0025 */
[----:B------:R-:W-:Y:S01]  /*ac50*/  LEA.HI.X.SX32 R21, R6, R3, 0x1, P6 ;  /* 0x0000000306157211 */ /* 0x000fe200030f0eff */
[----:B------:R-:W-:Y:S01]  /*ac60*/  @!P0 IMAD.MOV.U32 R6, RZ, RZ, R36 ;  /* 0x000000ffff068224 */ /* 0x000fe200078e0024 */
[----:B------:R-:W-:Y:S01]  /*ac70*/  ISETP.GE.U32.AND P1, PT, R5, 0x7fffffb9, PT ;  /* 0x7fffffb90500780c */ /* 0x000fe20003f26070 */
[----:B------:R-:W-:Y:S01]  /*ac80*/  VIADD R5, R4, 0xfffffff9 ;  /* 0xfffffff904057836 */ /* 0x000fe20000000000 */
[----:B------:R-:W-:-:S02]  /*ac90*/  PRMT R12, RZ, 0x7610, R12 ;  /* 0x00007610ff0c7816 */ /* 0x000fc4000000000c */
[----:B------:R0:W5:Y:S02]  /*aca0*/  @!P0 LDG.E.U16 R15, desc[UR20][R6.64] ;  /* 0x00000014060f8981 */ /* 0x000164000c1e1500 */
[----:B------:R-:W-:Y:S01]  /*acb0*/  ISETP.GE.U32.AND P0, PT, R5, 0x7fffffba, PT ;  /* 0x7fffffba0500780c */ /* 0x000fe20003f06070 */
[C---:B------:R-:W-:Y:S01]  /*acc0*/  IMAD.SHL.U32 R5, R38.reuse, 0x8, RZ ;  /* 0x0000000826057824 */ /* 0x040fe200078e00ff */
[----:B------:R1:W-:Y:S01]  /*acd0*/  STL [R1+0x480], R36 ;  /* 0x0004802401007387 */ /* 0x0003e20000100800 */
[----:B0-----:R-:W-:Y:S02]  /*ace0*/  @!P4 IMAD.MOV.U32 R6, RZ, RZ, R9 ;  /* 0x000000ffff06c224 */ /* 0x001fe400078e0009 */
[----:B------:R-:W-:Y:S01]  /*acf0*/  @!P4 IMAD.MOV.U32 R7, RZ, RZ, R21 ;  /* 0x000000ffff07c224 */ /* 0x000fe200078e0015 */
[----:B------:R0:W-:Y:S04]  /*ad00*/  STL [R1+0x478], R9 ;  /* 0x0004780901007387 */ /* 0x0001e80000100800 */
[----:B------:R3:W5:Y:S01]  /*ad10*/  @!P4 LDG.E.U16 R12, desc[UR20][R6.64] ;  /* 0x00000014060cc981 */ /* 0x000762000c1e1500 */
[----:B-1----:R-:W-:-:S03]  /*ad20*/  LEA R36, P4, R38, R0, 0x4 ;  /* 0x0000000026247211 */ /* 0x002fc600078820ff */
[----:B------:R1:W-:Y:S01]  /*ad30*/  STL [R1+0x47c], R37 ;  /* 0x00047c2501007387 */ /* 0x0003e20000100800 */
[-C--:B0-----:R-:W-:Y:S01]  /*ad40*/  IADD3 R9, P6, PT, R8, R0.reuse, RZ ;  /* 0x0000000008097210 */ /* 0x081fe20007fde0ff */
[----:B---3--:R-:W-:Y:S02]  /*ad50*/  VIADD R6, R4, 0xfffffffa ;  /* 0xfffffffa04067836 */ /* 0x008fe40000000000 */
[----:B------:R-:W-:Y:S01]  /*ad60*/  IMAD R7, R38, 0x7, RZ ;  /* 0x0000000726077824 */ /* 0x000fe200078e02ff */
[-C--:B-1----:R-:W-:Y:S01]  /*ad70*/  LEA.HI.X.SX32 R37, R5, R3.reuse, 0x1, P4 ;  /* 0x0000000305257211 */ /* 0x082fe200020f0eff */
[----:B------:R0:W-:Y:S01]  /*ad80*/  STL [R1+0x474], R21 ;  /* 0x0004741501007387 */ /* 0x0001e20000100800 */
[----:B------:R-:W-:Y:S01]  /*ad90*/  ISETP.GE.U32.AND P4, PT, R6, 0x7fffffbb, PT ;  /* 0x7fffffbb0600780c */ /* 0x000fe20003f86070 */
[----:B------:R-:W-:Y:S01]  /*ada0*/  @!P5 IMAD.MOV.U32 R6, RZ, RZ, R36 ;  /* 0x000000ffff06d224 */ /* 0x000fe200078e0024 */
[----:B------:R-:W-:Y:S02]  /*adb0*/  PRMT R13, RZ, 0x7610, R13 ;  /* 0x00007610ff0d7816 */ /* 0x000fe4000000000d */
[----:B0-----:R-:W-:Y:S01]  /*adc0*/  LEA.HI.X.SX32 R21, R7, R3, 0x1, P6 ;  /* 0x0000000307157211 */ /* 0x001fe200030f0eff */
[----:B------:R-:W-:Y:S01]  /*add0*/  @!P5 IMAD.MOV.U32 R7, RZ, RZ, R37 ;  /* 0x000000ffff07d224 */ /* 0x000fe200078e0025 */
[----:B------:R-:W-:Y:S01]  /*ade0*/  PRMT R10, RZ, 0x7610, R10 ;  /* 0x00007610ff0a7816 */ /* 0x000fe2000000000a */
[----:B------:R-:W-:Y:S04]  /*adf0*/  STL [R1+0x470], R36 ;  /* 0x0004702401007387 */ /* 0x000fe80000100800 */
[----:B------:R0:W5:Y:S01]  /*ae00*/  @!P5 LDG.E.U16 R13, desc[UR20][R6.64] ;  /* 0x00000014060dd981 */ /* 0x000162000c1e1500 */
[----:B------:R-:W-:-:S03]  /*ae10*/  IADD3 R20, P6, PT, R20, R0, RZ ;  /* 0x0000000014147210 */ /* 0x000fc60007fde0ff */
[----:B------:R1:W-:Y:S01]  /*ae20*/  STL [R1+0x468], R9 ;  /* 0x0004680901007387 */ /* 0x0003e20000100800 */
[----:B------:R-:W-:Y:S02]  /*ae30*/  VIADD R5, R4, 0xfffffffb ;  /* 0xfffffffb04057836 */ /* 0x000fe40000000000 */
[----:B0-----:R-:W-:Y:S02]  /*ae40*/  @!P1 IMAD.MOV.U32 R6, RZ, RZ, R9 ;  /* 0x000000ffff069224 */ /* 0x001fe400078e0009 */
[----:B------:R-:W-:Y:S02]  /*ae50*/  @!P1 IMAD.MOV.U32 R7, RZ, RZ, R21 ;  /* 0x000000ffff079224 */ /* 0x000fe400078e0015 */
[C---:B-1----:R-:W-:Y:S01]  /*ae60*/  IMAD R9, R38.reuse, 0x6, RZ ;  /* 0x0000000626097824 */ /* 0x042fe200078e02ff */
[----:B------:R0:W-:Y:S04]  /*ae70*/  STL [R1+0x46c], R37 ;  /* 0x00046c2501007387 */ /* 0x0001e80000100800 */
[----:B------:R1:W5:Y:S04]  /*ae80*/  @!P1 LDG.E.U16 R10, desc[UR20][R6.64] ;  /* 0x00000014060a9981 */ /* 0x000368000c1e1500 */
[----:B------:R3:W-:Y:S01]  /*ae90*/  STL [R1+0x464], R21 ;  /* 0x0004641501007387 */ /* 0x0007e20000100800 */
[----:B0-----:R-:W-:Y:S01]  /*aea0*/  LEA.HI.X.SX32 R37, R9, R3, 0x1, P6 ;  /* 0x0000000309257211 */ /* 0x001fe200030f0eff */
[----:B-1----:R-:W-:Y:S01]  /*aeb0*/  IMAD R6, R38, 0x5, RZ ;  /* 0x0000000526067824 */ /* 0x002fe200078e02ff */
[----:B------:R-:W-:-:S02]  /*aec0*/  ISETP.GE.U32.AND P5, PT, R5, 0x7fffffbc, PT ;  /* 0x7fffffbc0500780c */ /* 0x000fc40003fa6070 */
[----:B---3--:R-:W-:Y:S01]  /*aed0*/  IADD3 R21, P1, PT, R11, R0, RZ ;  /* 0x000000000b157210 */ /* 0x008fe20007f3e0ff */
[----:B------:R-:W-:Y:S01]  /*aee0*/  VIADD R5, R4, 0xfffffffc ;  /* 0xfffffffc04057836 */ /* 0x000fe20000000000 */
[----:B------:R-:W-:Y:S01]  /*aef0*/  PRMT R11, RZ, 0x7610, R11 ;  /* 0x00007610ff0b7816 */ /* 0x000fe2000000000b */
[----:B------:R-:W-:Y:S01]  /*af00*/  @!P0 IMAD.MOV.U32 R7, RZ, RZ, R37 ;  /* 0x000000ffff078224 */ /* 0x000fe200078e0025 */
[----:B------:R-:W-:Y:S01]  /*af10*/  LEA.HI.X.SX32 R36, R6, R3, 0x1, P1 ;  /* 0x0000000306247211 */ /* 0x000fe200008f0eff */
[----:B------:R-:W-:Y:S01]  /*af20*/  @!P0 IMAD.MOV.U32 R6, RZ, RZ, R20 ;  /* 0x000000ffff068224 */ /* 0x000fe200078e0014 */
[----:B------:R-:W0:Y:S01]  /*af30*/  S2R R83, SR_TID.X ;  /* 0x0000000000537919 */ /* 0x000e220000002100 */
[----:B------:R-:W-:Y:S01]  /*af40*/  ISETP.GE.U32.AND P6, PT, R5, 0x7fffffbd, PT ;  /* 0x7fffffbd0500780c */ /* 0x000fe20003fc6070 */
[----:B------:R-:W-:Y:S01]  /*af50*/  VIADD R5, R4, 0xfffffffd ;  /* 0xfffffffd04057836 */ /* 0x000fe20000000000 */
[----:B------:R-:W-:Y:S01]  /*af60*/  PRMT R8, RZ, 0x7610, R8 ;  /* 0x00007610ff087816 */ /* 0x000fe20000000008 */
[----:B------:R1:W5:Y:S03]  /*af70*/  @!P0 LDG.E.U16 R11, desc[UR20][R6.64] ;  /* 0x00000014060b8981 */ /* 0x000366000c1e1500 */
[----:B------:R-:W-:Y:S01]  /*af80*/  ISETP.GE.U32.AND P1, PT, R5, 0x7fffffbe, PT ;  /* 0x7fffffbe0500780c */ /* 0x000fe20003f26070 */
[----:B------:R3:W-:Y:S01]  /*af90*/  STL [R1+0x460], R20 ;  /* 0x0004601401007387 */ /* 0x0007e20000100800 */
[----:B------:R-:W-:-:S02]  /*afa0*/  IMAD.SHL.U32 R5, R38, 0x4, RZ ;  /* 0x0000000426057824 */ /* 0x000fc400078e00ff */
[----:B-1----:R-:W-:Y:S02]  /*afb0*/  @!P4 IMAD.MOV.U32 R6, RZ, RZ, R21 ;  /* 0x000000ffff06c224 */ /* 0x002fe400078e0015 */
[----:B------:R-:W-:Y:S01]  /*afc0*/  @!P4 IMAD.MOV.U32 R7, RZ, RZ, R36 ;  /* 0x000000ffff07c224 */ /* 0x000fe200078e0024 */
[----:B------:R1:W-:Y:S04]  /*afd0*/  STL [R1+0x458], R21 ;  /* 0x0004581501007387 */ /* 0x0003e80000100800 */
[----:B------:R-:W-:Y:S04]  /*afe0*/  STL [R1+0x45c], R37 ;  /* 0x00045c2501007387 */ /* 0x000fe80000100800 */
[----:B------:R0:W5:Y:S01]  /*aff0*/  @!P4 LDG.E.U16 R8, desc[UR20][R6.64] ;  /* 0x000000140608c981 */ /* 0x000162000c1e1500 */
[----:B---3--:R-:W-:-:S03]  /*b000*/  LEA R20, P4, R38, R0, 0x3 ;  /* 0x0000000026147211 */ /* 0x008fc600078818ff */
[----:B------:R3:W-:Y:S01]  /*b010*/  STL [R1+0x454], R36 ;  /* 0x0004542401007387 */ /* 0x0007e20000100800 */
[-C--:B-1----:R-:W-:Y:S01]  /*b020*/  LEA.HI.X.SX32 R21, R5, R3.reuse, 0x1, P4 ;  /* 0x0000000305157211 */ /* 0x082fe200020f0eff */
[----:B0-----:R-:W-:Y:S01]  /*b030*/  IMAD R6, R38, 0x3, RZ ;  /* 0x0000000326067824 */ /* 0x001fe200078e02ff */
[----:B---3--:R-:W-:Y:S02]  /*b040*/  IADD3 R36, P0, PT, R9, R0, RZ ;  /* 0x0000000009247210 */ /* 0x008fe40007f1e0ff */
[----:B------:R-:W-:Y:S02]  /*b050*/  PRMT R9, RZ, 0x7610, R9 ;  /* 0x00007610ff097816 */ /* 0x000fe40000000009 */
[----:B------:R-:W-:Y:S01]  /*b060*/  LEA.HI.X.SX32 R37, R6, R3, 0x1, P0 ;  /* 0x0000000306257211 */ /* 0x000fe200000f0eff */
[----:B------:R0:W-:Y:S01]  /*b070*/  STL [R1+0x450], R20 ;  /* 0x0004501401007387 */ /* 0x0001e20000100800 */
[----:B------:R-:W-:Y:S01]  /*b080*/  PRMT R6, RZ, 0x7610, R6 ;  /* 0x00007610ff067816 */ /* 0x000fe20000000006 */
[----:B------:R-:W-:-:S02]  /*b090*/  VIADD R7, R4, 0xfffffffe ;  /* 0xfffffffe04077836 */ /* 0x000fc40000000000 */
[----:B------:R-:W-:Y:S01]  /*b0a0*/  STL [R1+0x448], R36 ;  /* 0x0004482401007387 */ /* 0x000fe20000100800 */
[----:B------:R-:W-:-:S03]  /*b0b0*/  IMAD.SHL.U32 R5, R38, 0x2, RZ ;  /* 0x0000000226057824 */ /* 0x000fc600078e00ff */
[----:B------:R1:W-:Y:S04]  /*b0c0*/  STL [R1+0x44c], R21 ;  /* 0x00044c1501007387 */ /* 0x0003e80000100800 */
[----:B------:R0:W5:Y:S01]  /*b0d0*/  @!P5 LDG.E.U16 R9, desc[UR20][R20.64] ;  /* 0x000000141409d981 */ /* 0x000162000c1e1500 */
[----:B------:R-:W-:Y:S01]  /*b0e0*/  ISETP.GE.U32.AND P4, PT, R7, 0x7fffffbf, PT ;  /* 0x7fffffbf0700780c */ /* 0x000fe20003f86070 */
[----:B------:R-:W-:Y:S02]  /*b0f0*/  VIADD R7, R4, 0xffffffff ;  /* 0xffffffff04077836 */ /* 0x000fe40000000000 */
[----:B0-----:R-:W-:Y:S02]  /*b100*/  @!P6 IMAD.MOV.U32 R20, RZ, RZ, R36 ;  /* 0x000000ffff14e224 */ /* 0x001fe400078e0024 */
[----:B-1----:R-:W-:-:S02]  /*b110*/  @!P6 IMAD.MOV.U32 R21, RZ, RZ, R37 ;  /* 0x000000ffff15e224 */ /* 0x002fc400078e0025 */
[----:B------:R-:W-:-:S03]  /*b120*/  VIADD R36, R4, 0x3f ;  /* 0x0000003f04247836 */ /* 0x000fc60000000000 */
[----:B------:R0:W5:Y:S01]  /*b130*/  @!P6 LDG.E.U16 R6, desc[UR20][R20.64] ;  /* 0x000000141406e981 */ /* 0x000162000c1e1500 */
[-C--:B------:R-:W-:Y:S02]  /*b140*/  IADD3 R42, P6, PT, R5, R0.reuse, RZ ;  /* 0x00000000052a7210 */ /* 0x080fe40007fde0ff */
[C---:B------:R-:W-:Y:S01]  /*b150*/  LEA R40, P0, R38.reuse, R0, 0x2 ;  /* 0x0000000026287211 */ /* 0x040fe200078010ff */
[----:B------:R1:W-:Y:S01]  /*b160*/  STL [R1+0x444], R37 ;  /* 0x0004442501007387 */ /* 0x0003e20000100800 */
[-C--:B------:R-:W-:Y:S02]  /*b170*/  LEA.HI.X.SX32 R82, R38, R3.reuse, 0x1, P6 ;  /* 0x0000000326527211 */ /* 0x080fe400030f0eff */
[----:B------:R-:W-:Y:S02]  /*b180*/  ISETP.GE.U32.AND P6, PT, R7, 0x7fffffc0, PT ;  /* 0x7fffffc00700780c */ /* 0x000fe40003fc6070 */
[----:B------:R-:W-:Y:S02]  /*b190*/  ISETP.GT.AND P5, PT, R36, 0x3f, PT ;  /* 0x0000003f2400780c */ /* 0x000fe40003fa4270 */
[----:B------:R-:W-:-:S02]  /*b1a0*/  LEA.HI.X.SX32 R5, R5, R3, 0x1, P0 ;  /* 0x0000000305057211 */ /* 0x000fc400000f0eff */
[----:B-1----:R-:W-:Y:S02]  /*b1b0*/  LOP3.LUT R37, R83, 0x3f, RZ, 0xc0, !PT ;  /* 0x0000003f53257812 */ /* 0x002fe400078ec0ff */
[----:B------:R-:W-:Y:S02]  /*b1c0*/  PRMT R7, RZ, 0x7610, R7 ;  /* 0x00007610ff077816 */ /* 0x000fe40000000007 */
[C---:B------:R-:W-:Y:S01]  /*b1d0*/  ISETP.LT.AND P0, PT, R37.reuse, R4, P5 ;  /* 0x000000042500720c */ /* 0x040fe20002f01270 */
[----:B------:R-:W-:Y:S01]  /*b1e0*/  @!P1 IMAD.MOV.U32 R4, RZ, RZ, R40 ;  /* 0x000000ffff049224 */ /* 0x000fe200078e0028 */
[----:B------:R-:W-:Y:S01]  /*b1f0*/  STL [R1+0x640], R36 ;  /* 0x0006402401007387 */ /* 0x000fe20000100800 */
[----:B------:R-:W-:-:S03]  /*b200*/  IMAD R37, R37, R39, RZ ;  /* 0x0000002725257224 */ /* 0x000fc600078e02ff */
[----:B------:R-:W-:Y:S04]  /*b210*/  STL [R1+0x438], R42 ;  /* 0x0004382a01007387 */ /* 0x000fe80000100800 */
[----:B------:R1:W-:Y:S01]  /*b220*/  STL [R1+0x440], R40 ;  /* 0x0004402801007387 */ /* 0x0003e20000100800 */
[----:B0-----:R-:W-:-:S03]  /*b230*/  @!P6 IMAD.MOV.U32 R20, RZ, RZ, R0 ;  /* 0x000000ffff14e224 */ /* 0x001fc600078e0000 */
[----:B------:R-:W-:Y:S01]  /*b240*/  STL [R1+0x434], R82 ;  /* 0x0004345201007387 */ /* 0x000fe20000100800 */
[----:B------:R-:W-:-:S03]  /*b250*/  @!P6 IMAD.MOV.U32 R21, RZ, RZ, R3 ;  /* 0x000000ffff15e224 */ /* 0x000fc600078e0003 */
[----:B------:R0:W-:Y:S01]  /*b260*/  STL [R1+0x43c], R5 ;  /* 0x00043c0501007387 */ /* 0x0001e20000100800 */
[----:B----4-:R-:W-:-:S03]  /*b270*/  IMAD R41, R121, UR11, RZ ;  /* 0x0000000b79297c24 */ /* 0x010fc6000f8e02ff */
[----:B------:R0:W5:Y:S01]  /*b280*/  @!P1 LDG.E.U16 R7, desc[UR20][R4.64] ;  /* 0x0000001404079981 */ /* 0x000162000c1e1500 */
[----:B-1----:R-:W-:Y:S01]  /*b290*/  LEA R40, P1, R37, UR14, 0x1 ;  /* 0x0000000e25287c11 */ /* 0x002fe2000f8208ff */
[----:B--2---:R-:W-:-:S04]  /*b2a0*/  @!UP1 UIADD3 UR4, UPT, UPT, -UR7, 0x100000, URZ ;  /* 0x0010000007049890 */ /* 0x004fc8000fffe1ff */
[----:B------:R-:W-:Y:S02]  /*b2b0*/  @!UP1 USHF.L.U32 UR5, UR4, 0xb, URZ ;  /* 0x0000000b04059899 */ /* 0x000fe400080006ff */
[----:B------:R-:W-:Y:S01]  /*b2c0*/  @!UP1 USHF.L.U32 UR4, UR4, 0x1, URZ ;  /* 0x0000000104049899 */ /* 0x000fe200080006ff */
[----:B0-----:R-:W-:Y:S02]  /*b2d0*/  PRMT R5, RZ, 0x7610, R5 ;  /* 0x00007610ff057816 */ /* 0x001fe40000000005 */
[----:B------:R-:W-:-:S04]  /*b2e0*/  SHF.R.S32.HI R36, RZ, 0x6, R83 ;  /* 0x00000006ff247819 */ /* 0x000fc80000011453 */
[----:B------:R0:W5:Y:S01]  /*b2f0*/  @!P6 LDG.E.U16 R5, desc[UR20][R20.64] ;  /* 0x000000141405e981 */ /* 0x000162000c1e1500 */
[----:B------:R-:W-:Y:S01]  /*b300*/  PRMT R4, RZ, 0x7610, R4 ;  /* 0x00007610ff047816 */ /* 0x000fe20000000004 */
[----:B------:R-:W-:Y:S01]  /*b310*/  VOTEU.ALL UP1, P2 ;  /* 0x0000000000ff7886 */ /* 0x000fe20001020000 */
[----:B------:R-:W-:Y:S02]  /*b320*/  SGXT R36, R36, 0x1 ;  /* 0x000000012424781a */ /* 0x000fe40000000200 */
[----:B0-----:R-:W-:Y:S01]  /*b330*/  LEA R20, P6, R41, R40, 0x1 ;  /* 0x0000002829147211 */ /* 0x001fe200078c08ff */
[----:B------:R-:W-:Y:S01]  /*b340*/  @!P4 IMAD.MOV.U32 R21, RZ, RZ, R82 ;  /* 0x000000ffff15c224 */ /* 0x000fe200078e0052 */
[----:B------:R-:W-:Y:S01]  /*b350*/  LEA.HI.X.SX32 R37, R37, UR15, 0x1, P1 ;  /* 0x0000000f25257c11 */ /* 0x000fe200088f0eff */
[----:B------:R-:W-:Y:S01]  /*b360*/  IMAD.SHL.U32 R83, R83, 0x2, RZ ;  /* 0x0000000253537824 */ /* 0x000fe200078e00ff */
[----:B------:R0:W1:Y:S01]  /*b370*/  @!UP1 SYNCS.EXCH.64 URZ, [UR9+0x10008], UR4 ;  /* 0x0100080409ff95b2 */ /* 0x0000620008000100 */
[----:B------:R2:W-:Y:S01]  /*b380*/  STL [R1+0x518], R20 ;  /* 0x0005181401007387 */ /* 0x0005e20000100800 */
[----:B------:R-:W-:Y:S01]  /*b390*/  LOP3.LUT R36, R36, 0x90, RZ, 0xc0, !PT ;  /* 0x0000009024247812 */ /* 0x000fe200078ec0ff */
[----:B--2---:R-:W-:-:S02]  /*b3a0*/  @!P4 IMAD.MOV.U32 R20, RZ, RZ, R42 ;  /* 0x000000ffff14c224 */ /* 0x004fc400078e002a */
[----:B------:R-:W-:-:S03]  /*b3b0*/  IMAD R42, R122, UR11, RZ ;  /* 0x0000000b7a2a7c24 */ /* 0x000fc6000f8e02ff */
[----:B------:R0:W5:Y:S01]  /*b3c0*/  @!P4 LDG.E.U16 R4, desc[UR20][R20.64] ;  /* 0x000000141404c981 */ /* 0x000162000c1e1500 */
[----:B------:R-:W-:Y:S01]  /*b3d0*/  LOP3.LUT R36, R36, 0x7e, R83, 0x78, !PT ;  /* 0x0000007e24247812 */ /* 0x000fe200078e7853 */
[----:B------:R-:W-:Y:S06]  /*b3e0*/  @!P5 BRA `(.L_x_6) ;  /* 0x000000000084d947 */ /* 0x000fec0003800000 */
[----:B-----5:R-:W-:Y:S02]  /*b3f0*/  PRMT R4, R5, 0x5410, R4 ;  /* 0x0000541005047816 */ /* 0x020fe40000000004 */
[----:B------:R-:W-:Y:S02]  /*b400*/  PRMT R5, R7, 0x5410, R6 ;  /* 0x0000541007057816 */ /* 0x000fe40000000006 */
[----:B------:R-:W-:Y:S02]  /*b410*/  PRMT R6, R9, 0x5410, R8 ;  /* 0x0000541009067816 */ /* 0x000fe40000000008 */
[----:B------:R-:W-:Y:S02]  /*b420*/  PRMT R7, R11, 0x5410, R10 ;  /* 0x000054100b077816 */ /* 0x000fe4000000000a */
[----:B------:R-:W-:Y:S02]  /*b430*/  PRMT R8, R13, 0x5410, R12 ;  /* 0x000054100d087816 */ /* 0x000fe4000000000c */
[----:B------:R-:W-:-:S02]  /*b440*/  PRMT R9, R15, 0x5410, R14 ;  /* 0x000054100f097816 */ /* 0x000fc4000000000e */
[----:B------:R-:W-:Y:S02]  /*b450*/  PRMT R10, R17, 0x5410, R16 ;  /* 0x00005410110a7816 */ /* 0x000fe40000000010 */
        /* <DEDUP_REMOVED lines=9> */
[----:B0-----:R-:W-:Y:S02]  /*b4f0*/  PRMT R20, R75, 0x5410, R74 ;  /* 0x000054104b147816 */ /* 0x001fe4000000004a */
        /* <DEDUP_REMOVED lines=14> */
[----:B------:R-:W-:-:S04]  /*b5e0*/  PRMT R35, R43, 0x5410, R35 ;  /* 0x000054102b237816 */ /* 0x000fc80000000023 */
[----:B------:R2:W-:Y:S03]  /*b5f0*/  STTM.x32 tmem[UR10+0x100], R4 ;  /* 0x00010004000079ed */ /* 0x0005e600082c000a */
.L_x_6:
[----:B--2--5:R-:W2:Y:S04]  /*b600*/  LDL.LU R4, [R1+0x8] ;  /* 0x0000080001047983 */ /* 0x024ea80000300800 */
[----:B------:R-:W3:Y:S04]  /*b610*/  LDL.LU R5, [R1] ;  /* 0x0000000001057983 */ /* 0x000ee80000300800 */
[----:B------:R-:W4:Y:S01]  /*b620*/  LDL R6, [R1+0x518] ;  /* 0x0005180001067983 */ /* 0x000f220000100800 */
[----:B------:R-:W0:Y:S01]  /*b630*/  FENCE.VIEW.ASYNC.T ;  /* 0x00000000000073c6 */ /* 0x000e220000000200 */
[----:B------:R-:W-:-:S02]  /*b640*/  LEA R17, P1, R42, R40, 0x1 ;  /* 0x000000282a117211 */ /* 0x000fc400078208ff */
[----:B------:R-:W4:Y:S01]  /*b650*/  LDL.LU R13, [R1+0xc] ;  /* 0x00000c00010d7983 */ /* 0x000f220000300800 */
[----:B------:R-:W-:Y:S02]  /*b660*/  PRMT R119, RZ, 0x7610, R119 ;  /* 0x00007610ff777816 */ /* 0x000fe40000000077 */
[-C--:B------:R-:W-:Y:S01]  /*b670*/  LEA.HI.X.SX32 R7, R41, R37.reuse, 0x1, P6 ;  /* 0x0000002529077211 */ /* 0x080fe200030f0eff */
[----:B01----:R-:W-:Y:S01]  /*b680*/  BAR.SYNC.DEFER_BLOCKING 0x0 ;  /* 0x0000000000007b1d */ /* 0x003fe20000010000 */
[----:B------:R-:W-:-:S05]  /*b690*/  LEA.HI.X.SX32 R18, R42, R37, 0x1, P1 ;  /* 0x000000252a127211 */ /* 0x000fca00008f0eff */
[----:B------:R-:W4:Y:S01]  /*b6a0*/  LDL.LU R9, [R1+0x4] ;  /* 0x0000040001097983 */ /* 0x000f220000300800 */
[----:B------:R-:W-:-:S03]  /*b6b0*/  PRMT R8, RZ, 0x7610, R8 ;  /* 0x00007610ff087816 */ /* 0x000fc60000000008 */
[----:B------:R-:W-:Y:S04]  /*b6c0*/  STL [R1+0x658], R39 ;  /* 0x0006582701007387 */ /* 0x000fe80000100800 */
[----:B------:R-:W-:Y:S04]  /*b6d0*/  STL [R1+0x654], R38 ;  /* 0x0006542601007387 */ /* 0x000fe80000100800 */
[----:B------:R-:W-:Y:S04]  /*b6e0*/  STL [R1+0x650], R3 ;  /* 0x0006500301007387 */ /* 0x000fe80000100800 */
[----:B------:R-:W-:Y:S04]  /*b6f0*/  STL [R1+0x64c], R2 ;  /* 0x00064c0201007387 */ /* 0x000fe80000100800 */
[----:B------:R-:W-:Y:S04]  /*b700*/  STL [R1+0x648], R0 ;  /* 0x0006480001007387 */ /* 0x000fe80000100800 */
[----:B------:R0:W-:Y:S04]  /*b710*/  STL [R1+0x38], R7 ;  /* 0x0000380701007387 */ /* 0x0001e80000100800 */
[----:B------:R-:W-:Y:S04]  /*b720*/  STL [R1+0x58], R17 ;  /* 0x0000581101007387 */ /* 0x000fe80000100800 */
[----:B------:R-:W4:Y:S04]  /*b730*/  LDL.LU R20, [R1+0x14] ;  /* 0x0000140001147983 */ /* 0x000f280000300800 */
[----:B------:R-:W4:Y:S01]  /*b740*/  LDL.LU R19, [R1+0x10] ;  /* 0x0000100001137983 */ /* 0x000f220000300800 */
[----:B------:R-:W-:-:S02]  /*b750*/  PRMT R99, RZ, 0x7610, R99 ;  /* 0x00007610ff637816 */ /* 0x000fc40000000063 */
[----:B------:R-:W-:Y:S01]  /*b760*/  PRMT R12, RZ, 0x7610, R12 ;  /* 0x00007610ff0c7816 */ /* 0x000fe2000000000c */
[----:B--2---:R-:W-:Y:S02]  /*b770*/  IMAD R4, R4, UR11, RZ ;  /* 0x0000000b04047c24 */ /* 0x004fe4000f8e02ff */
[----:B---3--:R-:W-:Y:S01]  /*b780*/  IMAD R5, R5, UR11, RZ ;  /* 0x0000000b05057c24 */ /* 0x008fe2000f8e02ff */
[----:B----4-:R1:W2:Y:S02]  /*b790*/  @P0 LDG.E.U16 R119, desc[UR20][R6.64] ;  /* 0x0000001406770981 */ /* 0x0102a4000c1e1500 */
[----:B-1----:R-:W-:Y:S02]  /*b7a0*/  @P0 IMAD.MOV.U32 R6, RZ, RZ, R17 ;  /* 0x000000ffff060224 */ /* 0x002fe400078e0011 */
[----:B0-----:R-:W-:-:S05]  /*b7b0*/  @P0 IMAD.MOV.U32 R7, RZ, RZ, R18 ;  /* 0x000000ffff070224 */ /* 0x001fca00078e0012 */
[----:B------:R-:W3:Y:S01]  /*b7c0*/  @P0 LDG.E.U16 R8, desc[UR20][R6.64] ;  /* 0x0000001406080981 */ /* 0x000ee2000c1e1500 */
[----:B------:R-:W-:-:S03]  /*b7d0*/  LEA R3, P1, R4, R40, 0x1 ;  /* 0x0000002804037211 */ /* 0x000fc600078208ff */
[----:B------:R-:W-:Y:S01]  /*b7e0*/  STL [R1+0x54], R18 ;  /* 0x0000541201007387 */ /* 0x000fe20000100800 */
[----:B------:R-:W-:-:S03]  /*b7f0*/  LEA.HI.X.SX32 R4, R4, R37, 0x1, P1 ;  /* 0x0000002504047211 */ /* 0x000fc600008f0eff */
[----:B---3--:R0:W-:Y:S04]  /*b800*/  STL [R1+0x28], R8 ;  /* 0x0000280801007387 */ /* 0x0081e80000100800 */
[----:B------:R-:W-:Y:S01]  /*b810*/  STL [R1+0x78], R3 ;  /* 0x0000780301007387 */ /* 0x000fe20000100800 */
[----:B0-----:R-:W-:-:S04]  /*b820*/  LEA R8, P4, R5, R40, 0x1 ;  /* 0x0000002805087211 */ /* 0x001fc800078808ff */
[----:B------:R-:W-:Y:S01]  /*b830*/  LEA.HI.X.SX32 R7, R5, R37, 0x1, P4 ;  /* 0x0000002505077211 */ /* 0x000fe200020f0eff */
[----:B------:R-:W-:Y:S01]  /*b840*/  STL [R1+0x98], R8 ;  /* 0x0000980801007387 */ /* 0x000fe20000100800 */
[----:B------:R-:W-:-:S03]  /*b850*/  @P0 IMAD.MOV.U32 R5, RZ, RZ, R4 ;  /* 0x000000ffff050224 */ /* 0x000fc600078e0004 */
[----:B------:R0:W-:Y:S02]  /*b860*/  STL [R1+0x74], R4 ;  /* 0x0000740401007387 */ /* 0x0001e40000100800 */
[----:B0-----:R-:W-:-:S05]  /*b870*/  @P0 IMAD.MOV.U32 R4, RZ, RZ, R3 ;  /* 0x000000ffff040224 */ /* 0x001fca00078e0003 */
[----:B------:R0:W3:Y:S02]  /*b880*/  @P0 LDG.E.U16 R99, desc[UR20][R4.64] ;  /* 0x0000001404630981 */ /* 0x0000e4000c1e1500 */
[----:B0-----:R-:W-:Y:S02]  /*b890*/  IMAD R4, R9, UR11, RZ ;  /* 0x0000000b09047c24 */ /* 0x001fe4000f8e02ff */
[----:B------:R-:W-:-:S05]  /*b8a0*/  @P0 IMAD.MOV.U32 R9, RZ, RZ, R7 ;  /* 0x000000ffff090224 */ /* 0x000fca00078e0007 */
[----:B------:R-:W4:Y:S01]  /*b8b0*/  @P0 LDG.E.U16 R12, desc[UR20][R8.64] ;  /* 0x00000014080c0981 */ /* 0x000f22000c1e1500 */
[----:B------:R-:W-:Y:S01]  /*b8c0*/  IMAD R6, R13, UR11, RZ ;  /* 0x0000000b0d067c24 */ /* 0x000fe2000f8e02ff */
[-C--:B------:R-:W-:Y:S02]  /*b8d0*/  LEA R18, P4, R4, R40.reuse, 0x1 ;  /* 0x0000002804127211 */ /* 0x080fe400078808ff */
[----:B------:R-:W2:Y:S02]  /*b8e0*/  LDL.LU R13, [R1+0x2c] ;  /* 0x00002c00010d7983 */ /* 0x000ea40000300800 */
[----:B------:R-:W-:-:S04]  /*b8f0*/  LEA R3, P1, R6, R40, 0x1 ;  /* 0x0000002806037211 */ /* 0x000fc800078208ff */
[-C--:B------:R-:W-:Y:S01]  /*b900*/  LEA.HI.X.SX32 R6, R6, R37.reuse, 0x1, P1 ;  /* 0x0000002506067211 */ /* 0x080fe200008f0eff */
[----:B------:R-:W-:Y:S01]  /*b910*/  IMAD R5, R20, UR11, RZ ;  /* 0x0000000b14057c24 */ /* 0x000fe2000f8e02ff */
[----:B------:R-:W-:Y:S02]  /*b920*/  PRMT R116, RZ, 0x7610, R116 ;  /* 0x00007610ff747816 */ /* 0x000fe40000000074 */
[----:B------:R-:W-:Y:S02]  /*b930*/  LEA.HI.X.SX32 R20, R4, R37, 0x1, P4 ;  /* 0x0000002504147211 */ /* 0x000fe400020f0eff */
[----:B------:R-:W-:Y:S01]  /*b940*/  PRMT R16, RZ, 0x7610, R16 ;  /* 0x00007610ff107816 */ /* 0x000fe20000000010 */
[----:B---3--:R-:W-:Y:S04]  /*b950*/  STL [R1+0x79c], R99 ;  /* 0x00079c6301007387 */ /* 0x008fe80000100800 */
[----:B------:R0:W-:Y:S04]  /*b960*/  STL [R1+0x94], R7 ;  /* 0x0000940701007387 */ /* 0x0001e80000100800 */
[----:B------:R-:W3:Y:S04]  /*b970*/  LDL.LU R17, [R1+0x18] ;  /* 0x0000180001117983 */ /* 0x000ee80000300800 */
[----:B----4-:R1:W-:Y:S01]  /*b980*/  STL [R1+0x24], R12 ;  /* 0x0000240c01007387 */ /* 0x0103e20000100800 */
[----:B0-----:R-:W-:-:S03]  /*b990*/  @P0 IMAD.MOV.U32 R7, RZ, RZ, R6 ;  /* 0x000000ffff070224 */ /* 0x001fc600078e0006 */
[----:B-1----:R-:W4:Y:S04]  /*b9a0*/  LDL.LU R12, [R1+0x34] ;  /* 0x00003400010c7983 */ /* 0x002f280000300800 */
[----:B------:R-:W-:Y:S04]  /*b9b0*/  STL [R1+0xb8], R3 ;  /* 0x0000b80301007387 */ /* 0x000fe80000100800 */
[----:B------:R-:W-:Y:S04]  /*b9c0*/  STL [R1+0xd8], R18 ;  /* 0x0000d81201007387 */ /* 0x000fe80000100800 */
[----:B------:R0:W-:Y:S02]  /*b9d0*/  STL [R1+0xb4], R6 ;  /* 0x0000b40601007387 */ /* 0x0001e40000100800 */
[----:B0-----:R-:W-:-:S05]  /*b9e0*/  @P0 IMAD.MOV.U32 R6, RZ, RZ, R3 ;  /* 0x000000ffff060224 */ /* 0x001fca00078e0003 */
[----:B------:R0:W2:Y:S02]  /*b9f0*/  @P0 LDG.E.U16 R116, desc[UR20][R6.64] ;  /* 0x0000001406740981 */ /* 0x0000a4000c1e1500 */
[----:B0-----:R-:W-:Y:S02]  /*ba00*/  @P0 IMAD.MOV.U32 R6, RZ, RZ, R18 ;  /* 0x000000ffff060224 */ /* 0x001fe400078e0012 */
[----:B------:R-:W-:-:S05]  /*ba10*/  @P0 IMAD.MOV.U32 R7, RZ, RZ, R20 ;  /* 0x000000ffff070224 */ /* 0x000fca00078e0014 */
[----:B------:R0:W3:Y:S01]  /*ba20*/  @P0 LDG.E.U16 R16, desc[UR20][R6.64] ;  /* 0x0000001406100981 */ /* 0x0000e2000c1e1500 */
[----:B------:R-:W-:Y:S01]  /*ba30*/  LEA R3, P1, R5, R40, 0x1 ;  /* 0x0000002805037211 */ /* 0x000fe200078208ff */
[----:B------:R-:W-:Y:S02]  /*ba40*/  IMAD R4, R19, UR11, RZ ;  /* 0x0000000b13047c24 */ /* 0x000fe4000f8e02ff */
[----:B------:R-:W4:Y:S04]  /*ba50*/  LDL.LU R19, [R1+0x30] ;  /* 0x0000300001137983 */ /* 0x000f280000300800 */
[----:B------:R1:W-:Y:S01]  /*ba60*/  STL [R1+0xd4], R20 ;  /* 0x0000d41401007387 */ /* 0x0003e20000100800 */
[----:B------:R-:W-:Y:S01]  /*ba70*/  PRMT R98, RZ, 0x7610, R98 ;  /* 0x00007610ff627816 */ /* 0x000fe20000000062 */
[----:B0-----:R-:W-:Y:S01]  /*ba80*/  @P0 IMAD.MOV.U32 R6, RZ, RZ, R3 ;  /* 0x000000ffff060224 */ /* 0x001fe200078e0003 */
[----:B-1----:R-:W-:-:S05]  /*ba90*/  LEA.HI.X.SX32 R20, R5, R37, 0x1, P1 ;  /* 0x0000002505147211 */ /* 0x002fca00008f0eff */
[----:B------:R-:W-:Y:S01]  /*baa0*/  @P0 IMAD.MOV.U32 R7, RZ, RZ, R20 ;  /* 0x000000ffff070224 */ /* 0x000fe200078e0014 */
[----:B------:R-:W-:-:S04]  /*bab0*/  PRMT R15, RZ, 0x7610, R15 ;  /* 0x00007610ff0f7816 */ /* 0x000fc8000000000f */
[----:B------:R0:W4:Y:S04]  /*bac0*/  @P0 LDG.E.U16 R98, desc[UR20][R6.64] ;  /* 0x0000001406620981 */ /* 0x000128000c1e1500 */
[----:B--2---:R-:W-:Y:S04]  /*bad0*/  STL [R1+0x798], R116 ;  /* 0x0007987401007387 */ /* 0x004fe80000100800 */
[----:B---3--:R1:W-:Y:S02]  /*bae0*/  STL [R1+0x20], R16 ;  /* 0x0000201001007387 */ /* 0x0083e40000100800 */
[----:B-1----:R-:W-:-:S04]  /*baf0*/  LEA R16, P4, R4, R40, 0x1 ;  /* 0x0000002804107211 */ /* 0x002fc800078808ff */
[----:B------:R-:W-:Y:S01]  /*bb00*/  LEA.HI.X.SX32 R18, R4, R37, 0x1, P4 ;  /* 0x0000002504127211 */ /* 0x000fe200020f0eff */
[----:B0-----:R-:W-:-:S04]  /*bb10*/  @P0 IMAD.MOV.U32 R6, RZ, RZ, R16 ;  /* 0x000000ffff060224 */ /* 0x001fc800078e0010 */
[----:B------:R-:W-:-:S05]  /*bb20*/  @P0 IMAD.MOV.U32 R7, RZ, RZ, R18 ;  /* 0x000000ffff070224 */ /* 0x000fca00078e0012 */
[----:B------:R0:W2:Y:S01]  /*bb30*/  @P0 LDG.E.U16 R15, desc[UR20][R6.64] ;  /* 0x00000014060f0981 */ /* 0x0000a2000c1e1500 */
[----:B------:R-:W-:-:S03]  /*bb40*/  IMAD R5, R13, UR11, RZ ;  /* 0x0000000b0d057c24 */ /* 0x000fc6000f8e02ff */
[----:B------:R1:W-:Y:S01]  /*bb50*/  STL [R1+0xf8], R3 ;  /* 0x0000f80301007387 */ /* 0x0003e20000100800 */
[----:B------:R-:W-:-:S03]  /*bb60*/  IMAD R4, R17, UR11, RZ ;  /* 0x0000000b11047c24 */ /* 0x000fc6000f8e02ff */
[----:B------:R-:W-:Y:S04]  /*bb70*/  STL [R1+0x118], R16 ;  /* 0x0001181001007387 */ /* 0x000fe80000100800 */
[----:B------:R-:W-:Y:S01]  /*bb80*/  STL [R1+0xf4], R20 ;  /* 0x0000f41401007387 */ /* 0x000fe20000100800 */
[----:B-1----:R-:W-:-:S03]  /*bb90*/  LEA R3, P1, R5, R40, 0x1 ;  /* 0x0000002805037211 */ /* 0x002fc600078208ff */
[----:B------:R-:W3:Y:S04]  /*bba0*/  LDL.LU R13, [R1+0x40] ;  /* 0x00004000010d7983 */ /* 0x000ee80000300800 */
[----:B----4-:R-:W-:Y:S04]  /*bbb0*/  STL [R1+0x794], R98 ;  /* 0x0007946201007387 */ /* 0x010fe80000100800 */
[----:B------:R1:W-:Y:S04]  /*bbc0*/  STL [R1+0x114], R18 ;  /* 0x0001141201007387 */ /* 0x0003e80000100800 */
[----:B------:R-:W4:Y:S04]  /*bbd0*/  LDL.LU R17, [R1+0x3c] ;  /* 0x00003c0001117983 */ /* 0x000f280000300800 */
[----:B------:R-:W-:Y:S01]  /*bbe0*/  STL [R1+0x138], R3 ;  /* 0x0001380301007387 */ /* 0x000fe20000100800 */
[----:B-1----:R-:W-:Y:S01]  /*bbf0*/  LEA.HI.X.SX32 R18, R5, R37, 0x1, P1 ;  /* 0x0000002505127211 */ /* 0x002fe200008f0eff */
[----:B0-----:R-:W-:Y:S01]  /*bc00*/  @P0 IMAD.MOV.U32 R6, RZ, RZ, R3 ;  /* 0x000000ffff060224 */ /* 0x001fe200078e0003 */
[----:B------:R-:W-:-:S03]  /*bc10*/  PRMT R113, RZ, 0x7610, R113 ;  /* 0x00007610ff717816 */ /* 0x000fc60000000071 */
[----:B------:R-:W-:Y:S01]  /*bc20*/  @P0 IMAD.MOV.U32 R7, RZ, RZ, R18 ;  /* 0x000000ffff070224 */ /* 0x000fe200078e0012 */
[----:B------:R-:W-:-:S04]  /*bc30*/  PRMT R14, RZ, 0x7610, R14 ;  /* 0x00007610ff0e7816 */ /* 0x000fc8000000000e */
[----:B------:R0:W3:Y:S04]  /*bc40*/  @P0 LDG.E.U16 R113, desc[UR20][R6.64] ;  /* 0x0000001406710981 */ /* 0x0000e8000c1e1500 */
[----:B--2---:R1:W-:Y:S02]  /*bc50*/  STL [R1+0x1c], R15 ;  /* 0x00001c0f01007387 */ /* 0x0043e40000100800 */
[----:B-1----:R-:W-:-:S04]  /*bc60*/  LEA R15, P4, R4, R40, 0x1 ;  /* 0x00000028040f7211 */ /* 0x002fc800078808ff */
[----:B------:R-:W-:Y:S01]  /*bc70*/  LEA.HI.X.SX32 R16, R4, R37, 0x1, P4 ;  /* 0x0000002504107211 */ /* 0x000fe200020f0eff */
[----:B0-----:R-:W-:-:S04]  /*bc80*/  @P0 IMAD.MOV.U32 R6, RZ, RZ, R15 ;  /* 0x000000ffff060224 */ /* 0x001fc800078e000f */
[----:B------:R-:W-:-:S05]  /*bc90*/  @P0 IMAD.MOV.U32 R7, RZ, RZ, R16 ;  /* 0x000000ffff070224 */ /* 0x000fca00078e0010 */
[----:B------:R0:W2:Y:S01]  /*bca0*/  @P0 LDG.E.U16 R14, desc[UR20][R6.64] ;  /* 0x00000014060e0981 */ /* 0x0000a2000c1e1500 */
[----:B------:R-:W-:-:S03]  /*bcb0*/  IMAD R5, R12, UR11, RZ ;  /* 0x0000000b0c057c24 */ /* 0x000fc6000f8e02ff */
[----:B------:R-:W-:Y:S02]  /*bcc0*/  STL [R1+0x158], R15 ;  /* 0x0001580f01007387 */ /* 0x000fe40000100800 */
[----:B------:R-:W-:Y:S02]  /*bcd0*/  LEA R3, P1, R5, R40, 0x1 ;  /* 0x0000002805037211 */ /* 0x000fe400078208ff */
[----:B------:R1:W-:Y:S01]  /*bce0*/  STL [R1+0x134], R18 ;  /* 0x0001341201007387 */ /* 0x0003e20000100800 */
[----:B------:R-:W-:-:S03]  /*bcf0*/  IMAD R4, R19, UR11, RZ ;  /* 0x0000000b13047c24 */ /* 0x000fc6000f8e02ff */
[----:B------:R-:W2:Y:S04]  /*bd00*/  LDL.LU R12, [R1+0x48] ;  /* 0x00004800010c7983 */ /* 0x000ea80000300800 */
[----:B-1----:R-:W2:Y:S04]  /*bd10*/  LDL.LU R18, [R1+0x44] ;  /* 0x0000440001127983 */ /* 0x002ea80000300800 */
[----:B------:R1:W-:Y:S04]  /*bd20*/  STL [R1+0x154], R16 ;  /* 0x0001541001007387 */ /* 0x0003e80000100800 */
[----:B---3--:R-:W-:Y:S04]  /*bd30*/  STL [R1+0x790], R113 ;  /* 0x0007907101007387 */ /* 0x008fe80000100800 */
[----:B------:R-:W-:Y:S01]  /*bd40*/  STL [R1+0x178], R3 ;  /* 0x0001780301007387 */ /* 0x000fe20000100800 */
[----:B------:R-:W-:Y:S01]  /*bd50*/  LEA R15, P4, R4, R40, 0x1 ;  /* 0x00000028040f7211 */ /* 0x000fe200078808ff */
[----:B0-----:R-:W-:Y:S01]  /*bd60*/  @P0 IMAD.MOV.U32 R6, RZ, RZ, R3 ;  /* 0x000000ffff060224 */ /* 0x001fe200078e0003 */
[----:B------:R-:W-:-:S02]  /*bd70*/  PRMT R97, RZ, 0x7610, R97 ;  /* 0x00007610ff617816 */ /* 0x000fc40000000061 */
[-C--:B-1----:R-:W-:Y:S01]  /*bd80*/  LEA.HI.X.SX32 R16, R4, R37.reuse, 0x1, P4 ;  /* 0x0000002504107211 */ /* 0x082fe200020f0eff */
[----:B----4-:R-:W-:Y:S01]  /*bd90*/  IMAD R4, R17, UR11, RZ ;  /* 0x0000000b11047c24 */ /* 0x010fe2000f8e02ff */
[----:B------:R-:W-:Y:S02]  /*bda0*/  PRMT R10, RZ, 0x7610, R10 ;  /* 0x00007610ff0a7816 */ /* 0x000fe4000000000a */
[----:B------:R-:W-:Y:S02]  /*bdb0*/  PRMT R110, RZ, 0x7610, R110 ;  /* 0x00007610ff6e7816 */ /* 0x000fe4000000006e */
[----:B------:R-:W-:Y:S01]  /*bdc0*/  PRMT R11, RZ, 0x7610, R11 ;  /* 0x00007610ff0b7816 */ /* 0x000fe2000000000b */
[----:B--2---:R0:W-:Y:S02]  /*bdd0*/  STL [R1+0x18], R14 ;  /* 0x0000180e01007387 */ /* 0x0041e40000100800 */
[----:B0-----:R-:W-:Y:S01]  /*bde0*/  LEA.HI.X.SX32 R14, R5, R37, 0x1, P1 ;  /* 0x00000025050e7211 */ /* 0x001fe200008f0eff */
[----:B------:R-:W-:-:S04]  /*bdf0*/  IMAD R5, R13, UR11, RZ ;  /* 0x0000000b0d057c24 */ /* 0x000fc8000f8e02ff */
[----:B------:R-:W-:Y:S01]  /*be00*/  @P0 IMAD.MOV.U32 R7, RZ, RZ, R14 ;  /* 0x000000ffff070224 */ /* 0x000fe200078e000e */
[C---:B------:R-:W-:Y:S01]  /*be10*/  LEA R3, P1, R5.reuse, R40, 0x1 ;  /* 0x0000002805037211 */ /* 0x040fe200078208ff */
[----:B------:R0:W-:Y:S04]  /*be20*/  STL [R1+0x1ac], R15 ;  /* 0x0001ac0f01007387 */ /* 0x0001e80000100800 */
[----:B------:R1:W2:Y:S01]  /*be30*/  @P0 LDG.E.U16 R97, desc[UR20][R6.64] ;  /* 0x0000001406610981 */ /* 0x0002a2000c1e1500 */
[----:B------:R-:W-:-:S03]  /*be40*/  LEA.HI.X.SX32 R17, R5, R37, 0x1, P1 ;  /* 0x0000002505117211 */ /* 0x000fc600008f0eff */
[----:B------:R3:W-:Y:S04]  /*be50*/  STL [R1+0x174], R14 ;  /* 0x0001740e01007387 */ /* 0x0007e80000100800 */
[----:B------:R-:W4:Y:S01]  /*be60*/  LDL.LU R13, [R1+0x50] ;  /* 0x00005000010d7983 */ /* 0x000f220000300800 */
[----:B-1----:R-:W-:Y:S02]  /*be70*/  @P0 IMAD.MOV.U32 R6, RZ, RZ, R15 ;  /* 0x000000ffff060224 */ /* 0x002fe400078e000f */
[----:B------:R-:W-:Y:S01]  /*be80*/  @P0 IMAD.MOV.U32 R7, RZ, RZ, R16 ;  /* 0x000000ffff070224 */ /* 0x000fe200078e0010 */
[----:B0-----:R-:W-:Y:S01]  /*be90*/  LEA R15, P4, R4, R40, 0x1 ;  /* 0x00000028040f7211 */ /* 0x001fe200078808ff */
[----:B---3--:R-:W3:Y:S04]  /*bea0*/  LDL.LU R14, [R1+0x4c] ;  /* 0x00004c00010e7983 */ /* 0x008ee80000300800 */
[----:B------:R0:W3:Y:S04]  /*beb0*/  @P0 LDG.E.U16 R10, desc[UR20][R6.64] ;  /* 0x00000014060a0981 */ /* 0x0000e8000c1e1500 */
[----:B------:R1:W-:Y:S01]  /*bec0*/  STL [R1+0x1a8], R16 ;  /* 0x0001a81001007387 */ /* 0x0003e20000100800 */
[----:B0-----:R-:W-:-:S02]  /*bed0*/  @P0 IMAD.MOV.U32 R6, RZ, RZ, R3 ;  /* 0x000000ffff060224 */ /* 0x001fc400078e0003 */
[----:B------:R-:W-:Y:S01]  /*bee0*/  @P0 IMAD.MOV.U32 R7, RZ, RZ, R17 ;  /* 0x000000ffff070224 */ /* 0x000fe200078e0011 */
[----:B-1----:R-:W-:-:S04]  /*bef0*/  LEA.HI.X.SX32 R16, R4, R37, 0x1, P4 ;  /* 0x0000002504107211 */ /* 0x002fc800020f0eff */
[----:B------:R0:W4:Y:S02]  /*bf00*/  @P0 LDG.E.U16 R110, desc[UR20][R6.64] ;  /* 0x00000014066e0981 */ /* 0x000124000c1e1500 */
[----:B0-----:R-:W-:Y:S02]  /*bf10*/  @P0 IMAD.MOV.U32 R6, RZ, RZ, R15 ;  /* 0x000000ffff060224 */ /* 0x001fe400078e000f */
[----:B------:R-:W-:-:S05]  /*bf20*/  @P0 IMAD.MOV.U32 R7, RZ, RZ, R16 ;  /* 0x000000ffff070224 */ /* 0x000fca00078e0010 */
[----:B------:R-:W4:Y:S01]  /*bf30*/  @P0 LDG.E.U16 R11, desc[UR20][R6.64] ;  /* 0x00000014060b0981 */ /* 0x000f22000c1e1500 */
[----:B------:R-:W-:Y:S02]  /*bf40*/  IMAD R5, R12, UR11, RZ ;  /* 0x0000000b0c057c24 */ /* 0x000fe4000f8e02ff */
[----:B------:R-:W-:Y:S01]  /*bf50*/  IMAD R4, R18, UR11, RZ ;  /* 0x0000000b12047c24 */ /* 0x000fe2000f8e02ff */
[----:B------:R-:W-:Y:S02]  /*bf60*/  PRMT R96, RZ, 0x7610, R96 ;  /* 0x00007610ff607816 */ /* 0x000fe40000000060 */
[----:B------:R-:W-:Y:S01]  /*bf70*/  PRMT R9, RZ, 0x7610, R9 ;  /* 0x00007610ff097816 */ /* 0x000fe20000000009 */
[----:B--2---:R-:W-:Y:S04]  /*bf80*/  STL [R1+0x78c], R97 ;  /* 0x00078c6101007387 */ /* 0x004fe80000100800 */
[----:B---3--:R0:W-:Y:S04]  /*bf90*/  STL [R1+0x14], R10 ;  /* 0x0000140a01007387 */ /* 0x0081e80000100800 */
[----:B0-----:R-:W2:Y:S04]  /*bfa0*/  LDL.LU R10, [R1+0x60] ;  /* 0x00006000010a7983 */ /* 0x001ea80000300800 */
[----:B------:R0:W-:Y:S04]  /*bfb0*/  STL [R1+0x1cc], R3 ;  /* 0x0001cc0301007387 */ /* 0x0001e80000100800 */
[----:B------:R1:W-:Y:S04]  /*bfc0*/  STL [R1+0x1ec], R15 ;  /* 0x0001ec0f01007387 */ /* 0x0003e80000100800 */
[----:B------:R-:W-:Y:S01]  /*bfd0*/  STL [R1+0x1c8], R17 ;  /* 0x0001c81101007387 */ /* 0x000fe20000100800 */
[----:B0-----:R-:W-:-:S03]  /*bfe0*/  LEA R3, P1, R5, R40, 0x1 ;  /* 0x0000002805037211 */ /* 0x001fc600078208ff */
[----:B------:R-:W3:Y:S01]  /*bff0*/  LDL.LU R12, [R1+0x5c] ;  /* 0x00005c00010c7983 */ /* 0x000ee20000300800 */
[----:B-1----:R-:W-:-:S03]  /*c000*/  LEA.HI.X.SX32 R15, R5, R37, 0x1, P1 ;  /* 0x00000025050f7211 */ /* 0x002fc600008f0eff */
[----:B------:R-:W-:Y:S04]  /*c010*/  STL [R1+0x1e8], R16 ;  /* 0x0001e81001007387 */ /* 0x000fe80000100800 */
[----:B----4-:R-:W-:Y:S04]  /*c020*/  STL [R1+0x780], R110 ;  /* 0x0007806e01007387 */ /* 0x010fe80000100800 */
[----:B------:R0:W-:Y:S01]  /*c030*/  STL [R1+0x10], R11 ;  /* 0x0000100b01007387 */ /* 0x0001e20000100800 */
[----:B------:R-:W-:Y:S02]  /*c040*/  IMAD R5, R13, UR11, RZ ;  /* 0x0000000b0d057c24 */ /* 0x000fe4000f8e02ff */
[----:B------:R-:W-:-:S02]  /*c050*/  @P0 IMAD.MOV.U32 R6, RZ, RZ, R3 ;  /* 0x000000ffff060224 */ /* 0x000fc400078e0003 */
[----:B------:R-:W-:Y:S01]  /*c060*/  @P0 IMAD.MOV.U32 R7, RZ, RZ, R15 ;  /* 0x000000ffff070224 */ /* 0x000fe200078e000f */
[----:B0-----:R-:W-:-:S04]  /*c070*/  LEA R11, P4, R4, R40, 0x1 ;  /* 0x00000028040b7211 */ /* 0x001fc800078808ff */
[----:B------:R0:W4:Y:S01]  /*c080*/  @P0 LDG.E.U16 R96, desc[UR20][R6.64] ;  /* 0x0000001406600981 */ /* 0x000122000c1e1500 */
[----:B------:R-:W-:Y:S01]  /*c090*/  LEA.HI.X.SX32 R13, R4, R37, 0x1, P4 ;  /* 0x00000025040d7211 */ /* 0x000fe200020f0eff */
[----:B0-----:R-:W-:-:S04]  /*c0a0*/  @P0 IMAD.MOV.U32 R6, RZ, RZ, R11 ;  /* 0x000000ffff060224 */ /* 0x001fc800078e000b */
[----:B------:R-:W-:-:S05]  /*c0b0*/  @P0 IMAD.MOV.U32 R7, RZ, RZ, R13 ;  /* 0x000000ffff070224 */ /* 0x000fca00078e000d */
[----:B------:R0:W3:Y:S01]  /*c0c0*/  @P0 LDG.E.U16 R9, desc[UR20][R6.64] ;  /* 0x0000001406090981 */ /* 0x0000e2000c1e1500 */
[----:B------:R-:W-:-:S03]  /*c0d0*/  IMAD R4, R14, UR11, RZ ;  /* 0x0000000b0e047c24 */ /* 0x000fc6000f8e02ff */
[----:B------:R1:W-:Y:S04]  /*c0e0*/  STL [R1+0x20c], R3 ;  /* 0x00020c0301007387 */ /* 0x0003e80000100800 */
[----:B------:R0:W-:Y:S04]  /*c0f0*/  STL [R1+0x22c], R11 ;  /* 0x00022c0b01007387 */ /* 0x0001e80000100800 */
[----:B------:R-:W-:Y:S01]  /*c100*/  STL [R1+0x208], R15 ;  /* 0x0002080f01007387 */ /* 0x000fe20000100800 */
[----:B-1----:R-:W-:-:S04]  /*c110*/  LEA R3, P1, R5, R40, 0x1 ;  /* 0x0000002805037211 */ /* 0x002fc800078208ff */
[----:B0-----:R-:W-:Y:S01]  /*c120*/  LEA.HI.X.SX32 R11, R5, R37, 0x1, P1 ;  /* 0x00000025050b7211 */ /* 0x001fe200008f0eff */
[----:B------:R-:W-:Y:S01]  /*c130*/  @P0 IMAD.MOV.U32 R6, RZ, RZ, R3 ;  /* 0x000000ffff060224 */ /* 0x000fe200078e0003 */
[----:B------:R-:W-:-:S03]  /*c140*/  PRMT R107, RZ, 0x7610, R107 ;  /* 0x00007610ff6b7816 */ /* 0x000fc6000000006b */
[----:B------:R-:W-:Y:S01]  /*c150*/  @P0 IMAD.MOV.U32 R7, RZ, RZ, R11 ;  /* 0x000000ffff070224 */ /* 0x000fe200078e000b */
[----:B------:R-:W-:-:S04]  /*c160*/  PRMT R8, RZ, 0x7610, R8 ;  /* 0x00007610ff087816 */ /* 0x000fc80000000008 */
[----:B------:R0:W3:Y:S01]  /*c170*/  @P0 LDG.E.U16 R107, desc[UR20][R6.64] ;  /* 0x00000014066b0981 */ /* 0x0000e2000c1e1500 */
[----:B--2---:R-:W-:-:S03]  /*c180*/  IMAD R5, R10, UR11, RZ ;  /* 0x0000000b0a057c24 */ /* 0x004fc6000f8e02ff */
[----:B----4-:R-:W-:Y:S04]  /*c190*/  STL [R1+0x770], R96 ;  /* 0x0007706001007387 */ /* 0x010fe80000100800 */
[----:B------:R-:W-:Y:S04]  /*c1a0*/  STL [R1+0x228], R13 ;  /* 0x0002280d01007387 */ /* 0x000fe80000100800 */
[----:B------:R-:W-:Y:S04]  /*c1b0*/  STL [R1+0x24c], R3 ;  /* 0x00024c0301007387 */ /* 0x000fe80000100800 */
[----:B---3--:R1:W-:Y:S02]  /*c1c0*/  STL [R1+0xc], R9 ;  /* 0x00000c0901007387 */ /* 0x0083e40000100800 */
[----:B-1----:R-:W-:-:S04]  /*c1d0*/  LEA R9, P4, R4, R40, 0x1 ;  /* 0x0000002804097211 */ /* 0x002fc800078808ff */
[----:B------:R-:W-:Y:S01]  /*c1e0*/  LEA.HI.X.SX32 R10, R4, R37, 0x1, P4 ;  /* 0x00000025040a7211 */ /* 0x000fe200020f0eff */
[----:B0-----:R-:W-:-:S04]  /*c1f0*/  @P0 IMAD.MOV.U32 R6, RZ, RZ, R9 ;  /* 0x000000ffff060224 */ /* 0x001fc800078e0009 */
[----:B------:R-:W-:-:S05]  /*c200*/  @P0 IMAD.MOV.U32 R7, RZ, RZ, R10 ;  /* 0x000000ffff070224 */ /* 0x000fca00078e000a */
[----:B------:R0:W2:Y:S01]  /*c210*/  @P0 LDG.E.U16 R8, desc[UR20][R6.64] ;  /* 0x0000001406080981 */ /* 0x0000a2000c1e1500 */
[----:B------:R-:W-:Y:S01]  /*c220*/  LEA R3, P1, R5, R40, 0x1 ;  /* 0x0000002805037211 */ /* 0x000fe200078208ff */
[----:B------:R-:W-:Y:S02]  /*c230*/  IMAD R4, R12, UR11, RZ ;  /* 0x0000000b0c047c24 */ /* 0x000fe4000f8e02ff */
[----:B------:R-:W-:Y:S04]  /*c240*/  STL [R1+0x26c], R9 ;  /* 0x00026c0901007387 */ /* 0x000fe80000100800 */
[----:B------:R-:W-:Y:S04]  /*c250*/  STL [R1+0x248], R11 ;  /* 0x0002480b01007387 */ /* 0x000fe80000100800 */
[----:B------:R1:W-:Y:S04]  /*c260*/  STL [R1+0x268], R10 ;  /* 0x0002680a01007387 */ /* 0x0003e80000100800 */
[----:B------:R-:W-:Y:S01]  /*c270*/  STL [R1+0x760], R107 ;  /* 0x0007606b01007387 */ /* 0x000fe20000100800 */
[----:B------:R-:W-:-:S02]  /*c280*/  PRMT R95, RZ, 0x7610, R95 ;  /* 0x00007610ff5f7816 */ /* 0x000fc4000000005f */
[----:B-1----:R-:W-:Y:S01]  /*c290*/  LEA.HI.X.SX32 R10, R5, R37, 0x1, P1 ;  /* 0x00000025050a7211 */ /* 0x002fe200008f0eff */
[----:B0-----:R-:W-:-:S04]  /*c2a0*/  @P0 IMAD.MOV.U32 R6, RZ, RZ, R3 ;  /* 0x000000ffff060224 */ /* 0x001fc800078e0003 */
        /* <DEDUP_REMOVED lines=15> */
[----:B---3--:R-:W-:Y:S04]  /*c3a0*/  STL [R1+0x750], R95 ;  /* 0x0007505f01007387 */ /* 0x008fe80000100800 */
[----:B------:R1:W-:Y:S04]  /*c3b0*/  STL [R1+0x2a8], R9 ;  /* 0x0002a80901007387 */ /* 0x0003e80000100800 */
[----:B------:R-:W-:Y:S01]  /*c3c0*/  STL [R1+0x2cc], R3 ;  /* 0x0002cc0301007387 */ /* 0x000fe20000100800 */
[----:B------:R-:W-:Y:S02]  /*c3d0*/  PRMT R104, RZ, 0x7610, R104 ;  /* 0x00007610ff687816 */ /* 0x000fe40000000068 */
        /* <DEDUP_REMOVED lines=13> */
[C---:B------:R-:W-:Y:S02]  /*c4b0*/  LEA R3, P1, R5.reuse, R40, 0x1 ;  /* 0x0000002805037211 */ /* 0x040fe400078208ff */
[----:B------:R-:W-:Y:S04]  /*c4c0*/  STL [R1+0x2c8], R9 ;  /* 0x0002c80901007387 */ /* 0x000fe80000100800 */
[----:B------:R1:W-:Y:S01]  /*c4d0*/  STL [R1+0x2e8], R8 ;  /* 0x0002e80801007387 */ /* 0x0003e20000100800 */
[----:B------:R-:W-:Y:S01]  /*c4e0*/  PRMT R94, RZ, 0x7610, R94 ;  /* 0x00007610ff5e7816 */ /* 0x000fe2000000005e */
[----:B0-----:R-:W-:Y:S01]  /*c4f0*/  @P0 IMAD.MOV.U32 R6, RZ, RZ, R3 ;  /* 0x000000ffff060224 */ /* 0x001fe200078e0003 */
[----:B-1----:R-:W-:-:S05]  /*c500*/  LEA.HI.X.SX32 R8, R5, R37, 0x1, P1 ;  /* 0x0000002505087211 */ /* 0x002fca00008f0eff */
[----:B------:R-:W-:Y:S02]  /*c510*/  @P0 IMAD.MOV.U32 R7, RZ, RZ, R8 ;  /* 0x000000ffff070224 */ /* 0x000fe400078e0008 */
[----:B------:R-:W-:-:S03]  /*c520*/  IMAD R4, R92, UR11, RZ ;  /* 0x0000000b5c047c24 */ /* 0x000fc6000f8e02ff */
[----:B------:R0:W4:Y:S04]  /*c530*/  @P0 LDG.E.U16 R94, desc[UR20][R6.64] ;  /* 0x00000014065e0981 */ /* 0x000128000c1e1500 */
[----:B---3--:R-:W-:Y:S01]  /*c540*/  STL [R1+0x740], R104 ;  /* 0x0007406801007387 */ /* 0x008fe20000100800 */
[----:B------:R-:W-:-:S03]  /*c550*/  PRMT R125, RZ, 0x7610, R125 ;  /* 0x00007610ff7d7816 */ /* 0x000fc6000000007d */
[----:B--2---:R1:W-:Y:S02]  /*c560*/  STL [R1], R0 ;  /* 0x0000000001007387 */ /* 0x0043e40000100800 */
        /* <DEDUP_REMOVED lines=8> */
[----:B------:R3:W-:Y:S01]  /*c5f0*/  STL [R1+0x32c], R0 ;  /* 0x00032c0001007387 */ /* 0x0007e20000100800 */
[----:B-1----:R-:W-:-:S03]  /*c600*/  LEA R3, P1, R5, R40, 0x1 ;  /* 0x0000002805037211 */ /* 0x002fc600078208ff */
[----:B------:R1:W-:Y:S01]  /*c610*/  STL [R1+0x308], R8 ;  /* 0x0003080801007387 */ /* 0x0003e20000100800 */
[----:B------:R-:W-:Y:S02]  /*c620*/  PRMT R101, RZ, 0x7610, R101 ;  /* 0x00007610ff657816 */ /* 0x000fe40000000065 */
[----:B---3--:R-:W-:Y:S01]  /*c630*/  LEA R0, P4, R4, R40, 0x1 ;  /* 0x0000002804007211 */ /* 0x008fe200078808ff */
[----:B----4-:R-:W-:Y:S01]  /*c640*/  STL [R1+0x730], R94 ;  /* 0x0007305e01007387 */ /* 0x010fe20000100800 */
[----:B0-----:R-:W-:Y:S01]  /*c650*/  @P0 IMAD.MOV.U32 R6, RZ, RZ, R3 ;  /* 0x000000ffff060224 */ /* 0x001fe200078e0003 */
[----:B-1----:R-:W-:Y:S02]  /*c660*/  LEA.HI.X.SX32 R8, R5, R37, 0x1, P1 ;  /* 0x0000002505087211 */ /* 0x002fe400008f0eff */
[----:B------:R0:W-:Y:S03]  /*c670*/  STL [R1+0x328], R2 ;  /* 0x0003280201007387 */ /* 0x0001e60000100800 */
[----:B------:R-:W-:Y:S01]  /*c680*/  @P0 IMAD.MOV.U32 R7, RZ, RZ, R8 ;  /* 0x000000ffff070224 */ /* 0x000fe200078e0008 */
[----:B------:R-:W-:-:S04]  /*c690*/  PRMT R124, RZ, 0x7610, R124 ;  /* 0x00007610ff7c7816 */ /* 0x000fc8000000007c */
[----:B------:R1:W3:Y:S01]  /*c6a0*/  @P0 LDG.E.U16 R101, desc[UR20][R6.64] ;  /* 0x0000001406650981 */ /* 0x0002e2000c1e1500 */
[----:B0-----:R-:W-:Y:S01]  /*c6b0*/  LEA.HI.X.SX32 R2, R4, R37, 0x1, P4 ;  /* 0x0000002504027211 */ /* 0x001fe200020f0eff */
[----:B-1----:R-:W-:-:S04]  /*c6c0*/  @P0 IMAD.MOV.U32 R6, RZ, RZ, R0 ;  /* 0x000000ffff060224 */ /* 0x002fc800078e0000 */
[----:B------:R-:W-:-:S05]  /*c6d0*/  @P0 IMAD.MOV.U32 R7, RZ, RZ, R2 ;  /* 0x000000ffff070224 */ /* 0x000fca00078e0002 */
[----:B------:R0:W4:Y:S01]  /*c6e0*/  @P0 LDG.E.U16 R124, desc[UR20][R6.64] ;  /* 0x00000014067c0981 */ /* 0x000122000c1e1500 */
[----:B------:R-:W-:Y:S02]  /*c6f0*/  IMAD R5, R78, UR11, RZ ;  /* 0x0000000b4e057c24 */ /* 0x000fe4000f8e02ff */
[----:B------:R-:W-:Y:S01]  /*c700*/  IMAD R4, R108, UR11, RZ ;  /* 0x0000000b6c047c24 */ /* 0x000fe2000f8e02ff */
[----:B------:R-:W-:Y:S02]  /*c710*/  PRMT R93, RZ, 0x7610, R93 ;  /* 0x00007610ff5d7816 */ /* 0x000fe4000000005d */
[----:B------:R-:W-:Y:S01]  /*c720*/  PRMT R123, RZ, 0x7610, R123 ;  /* 0x00007610ff7b7816 */ /* 0x000fe2000000007b */
[----:B--2---:R-:W-:Y:S04]  /*c730*/  STL [R1+0x728], R125 ;  /* 0x0007287d01007387 */ /* 0x004fe80000100800 */
[----:B------:R1:W-:Y:S04]  /*c740*/  STL [R1+0x34c], R3 ;  /* 0x00034c0301007387 */ /* 0x0003e80000100800 */
[----:B------:R2:W-:Y:S01]  /*c750*/  STL [R1+0x36c], R0 ;  /* 0x00036c0001007387 */ /* 0x0005e20000100800 */
[----:B-1----:R-:W-:-:S03]  /*c760*/  LEA R3, P1, R5, R40, 0x1 ;  /* 0x0000002805037211 */ /* 0x002fc600078208ff */
[----:B------:R1:W-:Y:S01]  /*c770*/  STL [R1+0x348], R8 ;  /* 0x0003480801007387 */ /* 0x0003e20000100800 */
[----:B--2---:R-:W-:Y:S01]  /*c780*/  LEA R0, P4, R4, R40, 0x1 ;  /* 0x0000002804007211 */ /* 0x004fe200078808ff */
[----:B0-----:R-:W-:Y:S01]  /*c790*/  @P0 IMAD.MOV.U32 R6, RZ, RZ, R3 ;  /* 0x000000ffff060224 */ /* 0x001fe200078e0003 */
[----:B-1----:R-:W-:Y:S01]  /*c7a0*/  LEA.HI.X.SX32 R8, R5, R37, 0x1, P1 ;  /* 0x0000002505087211 */ /* 0x002fe200008f0eff */
[----:B------:R0:W-:Y:S04]  /*c7b0*/  STL [R1+0x368], R2 ;  /* 0x0003680201007387 */ /* 0x0001e80000100800 */
[----:B------:R-:W-:-:S05]  /*c7c0*/  @P0 IMAD.MOV.U32 R7, RZ, RZ, R8 ;  /* 0x000000ffff070224 */ /* 0x000fca00078e0008 */
[----:B------:R1:W2:Y:S01]  /*c7d0*/  @P0 LDG.E.U16 R93, desc[UR20][R6.64] ;  /* 0x00000014065d0981 */ /* 0x0002a2000c1e1500 */
[----:B0-----:R-:W-:Y:S01]  /*c7e0*/  LEA.HI.X.SX32 R2, R4, R37, 0x1, P4 ;  /* 0x0000002504027211 */ /* 0x001fe200020f0eff */
[----:B-1----:R-:W-:-:S04]  /*c7f0*/  @P0 IMAD.MOV.U32 R6, RZ, RZ, R0 ;  /* 0x000000ffff060224 */ /* 0x002fc800078e0000 */
[----:B------:R-:W-:-:S05]  /*c800*/  @P0 IMAD.MOV.U32 R7, RZ, RZ, R2 ;  /* 0x000000ffff070224 */ /* 0x000fca00078e0002 */
[----:B------:R0:W2:Y:S01]  /*c810*/  @P0 LDG.E.U16 R123, desc[UR20][R6.64] ;  /* 0x00000014067b0981 */ /* 0x0000a2000c1e1500 */
[----:B------:R-:W-:-:S03]  /*c820*/  IMAD R5, R112, UR11, RZ ;  /* 0x0000000b70057c24 */ /* 0x000fc6000f8e02ff */
[----:B---3--:R-:W-:Y:S01]  /*c830*/  STL [R1+0x720], R101 ;  /* 0x0007206501007387 */ /* 0x008fe20000100800 */
[----:B------:R-:W-:-:S03]  /*c840*/  IMAD R4, R79, UR11, RZ ;  /* 0x0000000b4f047c24 */ /* 0x000fc6000f8e02ff */
[----:B----4-:R-:W-:Y:S04]  /*c850*/  STL [R1+0x718], R124 ;  /* 0x0007187c01007387 */ /* 0x010fe80000100800 */
[----:B------:R1:W-:Y:S04]  /*c860*/  STL [R1+0x38c], R3 ;  /* 0x00038c0301007387 */ /* 0x0003e80000100800 */
[----:B------:R3:W-:Y:S01]  /*c870*/  STL [R1+0x3ac], R0 ;  /* 0x0003ac0001007387 */ /* 0x0007e20000100800 */
[----:B-1----:R-:W-:-:S03]  /*c880*/  LEA R3, P1, R5, R40, 0x1 ;  /* 0x0000002805037211 */ /* 0x002fc600078208ff */
[----:B------:R1:W-:Y:S01]  /*c890*/  STL [R1+0x388], R8 ;  /* 0x0003880801007387 */ /* 0x0003e20000100800 */
[----:B------:R-:W-:Y:S02]  /*c8a0*/  PRMT R100, RZ, 0x7610, R100 ;  /* 0x00007610ff647816 */ /* 0x000fe40000000064 */
[----:B---3--:R-:W-:Y:S01]  /*c8b0*/  LEA R0, P4, R4, R40, 0x1 ;  /* 0x0000002804007211 */ /* 0x008fe200078808ff */
[----:B------:R-:W3:Y:S01]  /*c8c0*/  LDL.LU R13, [R1+0x68] ;  /* 0x00006800010d7983 */ /* 0x000ee20000300800 */
[----:B0-----:R-:W-:Y:S01]  /*c8d0*/  @P0 IMAD.MOV.U32 R6, RZ, RZ, R3 ;  /* 0x000000ffff060224 */ /* 0x001fe200078e0003 */
[----:B-1----:R-:W-:Y:S02]  /*c8e0*/  LEA.HI.X.SX32 R8, R5, R37, 0x1, P1 ;  /* 0x0000002505087211 */ /* 0x002fe400008f0eff */
[----:B------:R0:W-:Y:S03]  /*c8f0*/  STL [R1+0x3a8], R2 ;  /* 0x0003a80201007387 */ /* 0x0001e60000100800 */
[----:B------:R-:W-:Y:S01]  /*c900*/  @P0 IMAD.MOV.U32 R7, RZ, RZ, R8 ;  /* 0x000000ffff070224 */ /* 0x000fe200078e0008 */
[----:B------:R-:W-:-:S04]  /*c910*/  PRMT R122, RZ, 0x7610, R122 ;  /* 0x00007610ff7a7816 */ /* 0x000fc8000000007a */
[----:B------:R1:W4:Y:S01]  /*c920*/  @P0 LDG.E.U16 R100, desc[UR20][R6.64] ;  /* 0x0000001406640981 */ /* 0x000322000c1e1500 */
        /* <DEDUP_REMOVED lines=9> */
[----:B------:R-:W2:Y:S04]  /*c9c0*/  LDL.LU R12, [R1+0x64] ;  /* 0x00006400010c7983 */ /* 0x000ea80000300800 */
[----:B------:R-:W2:Y:S04]  /*c9d0*/  LDL.LU R11, [R1+0x70] ;  /* 0x00007000010b7983 */ /* 0x000ea80000300800 */
[----:B------:R1:W-:Y:S04]  /*c9e0*/  STL [R1+0x3cc], R3 ;  /* 0x0003cc0301007387 */ /* 0x0003e80000100800 */
[----:B------:R-:W-:Y:S01]  /*c9f0*/  STL [R1+0x708], R123 ;  /* 0x0007087b01007387 */ /* 0x000fe20000100800 */
[----:B-1----:R-:W-:-:S03]  /*ca00*/  LEA R3, P1, R5, R40, 0x1 ;  /* 0x0000002805037211 */ /* 0x002fc600078208ff */
[----:B------:R1:W-:Y:S04]  /*ca10*/  STL [R1+0x3ec], R0 ;  /* 0x0003ec0001007387 */ /* 0x0003e80000100800 */
[----:B------:R1:W-:Y:S01]  /*ca20*/  STL [R1+0x3c8], R8 ;  /* 0x0003c80801007387 */ /* 0x0003e20000100800 */
[----:B0-----:R-:W-:-:S03]  /*ca30*/  @P0 IMAD.MOV.U32 R6, RZ, RZ, R3 ;  /* 0x000000ffff060224 */ /* 0x001fc600078e0003 */
[----:B------:R-:W2:Y:S01]  /*ca40*/  LDL.LU R10, [R1+0x6c] ;  /* 0x00006c00010a7983 */ /* 0x000ea20000300800 */
[----:B-1----:R-:W-:Y:S02]  /*ca50*/  LEA R0, P4, R4, R40, 0x1 ;  /* 0x0000002804007211 */ /* 0x002fe400078808ff */
[----:B------:R-:W-:Y:S01]  /*ca60*/  LEA.HI.X.SX32 R8, R5, R37, 0x1, P1 ;  /* 0x0000002505087211 */ /* 0x000fe200008f0eff */
[----:B------:R0:W-:Y:S04]  /*ca70*/  STL [R1+0x3e8], R2 ;  /* 0x0003e80201007387 */ /* 0x0001e80000100800 */
[----:B------:R-:W-:-:S05]  /*ca80*/  @P0 IMAD.MOV.U32 R7, RZ, RZ, R8 ;  /* 0x000000ffff070224 */ /* 0x000fca00078e0008 */
[----:B------:R1:W2:Y:S01]  /*ca90*/  @P0 LDG.E.U16 R92, desc[UR20][R6.64] ;  /* 0x00000014065c0981 */ /* 0x0002a2000c1e1500 */
[----:B0-----:R-:W-:Y:S01]  /*caa0*/  LEA.HI.X.SX32 R2, R4, R37, 0x1, P4 ;  /* 0x0000002504027211 */ /* 0x001fe200020f0eff */
[----:B-1----:R-:W-:-:S04]  /*cab0*/  @P0 IMAD.MOV.U32 R6, RZ, RZ, R0 ;  /* 0x000000ffff060224 */ /* 0x002fc800078e0000 */
[----:B------:R-:W-:-:S05]  /*cac0*/  @P0 IMAD.MOV.U32 R7, RZ, RZ, R2 ;  /* 0x000000ffff070224 */ /* 0x000fca00078e0002 */
[----:B------:R0:W2:Y:S01]  /*cad0*/  @P0 LDG.E.U16 R121, desc[UR20][R6.64] ;  /* 0x0000001406790981 */ /* 0x0000a2000c1e1500 */
[----:B---3--:R-:W-:-:S03]  /*cae0*/  IMAD R5, R13, UR11, RZ ;  /* 0x0000000b0d057c24 */ /* 0x008fc6000f8e02ff */
[----:B----4-:R-:W-:Y:S04]  /*caf0*/  STL [R1+0x704], R100 ;  /* 0x0007046401007387 */ /* 0x010fe80000100800 */
[----:B------:R-:W-:Y:S04]  /*cb00*/  STL [R1+0x6f8], R122 ;  /* 0x0006f87a01007387 */ /* 0x000fe80000100800 */
[----:B------:R1:W-:Y:S04]  /*cb10*/  STL [R1+0x408], R3 ;  /* 0x0004080301007387 */ /* 0x0003e80000100800 */
[----:B------:R-:W-:Y:S01]  /*cb20*/  STL [R1+0x420], R0 ;  /* 0x0004200001007387 */ /* 0x000fe20000100800 */
[----:B-1----:R-:W-:-:S03]  /*cb30*/  LEA R3, P1, R5, R40, 0x1 ;  /* 0x0000002805037211 */ /* 0x002fc600078208ff */
[----:B------:R1:W-:Y:S01]  /*cb40*/  STL [R1+0x404], R8 ;  /* 0x0004040801007387 */ /* 0x0003e20000100800 */
[----:B------:R-:W-:-:S03]  /*cb50*/  PRMT R91, RZ, 0x7610, R91 ;  /* 0x00007610ff5b7816 */ /* 0x000fc6000000005b */
[----:B------:R-:W3:Y:S01]  /*cb60*/  LDL.LU R13, [R1+0x88] ;  /* 0x00008800010d7983 */ /* 0x000ee20000300800 */
[----:B0-----:R-:W-:Y:S01]  /*cb70*/  @P0 IMAD.MOV.U32 R6, RZ, RZ, R3 ;  /* 0x000000ffff060224 */ /* 0x001fe200078e0003 */
[----:B-1----:R-:W-:Y:S02]  /*cb80*/  LEA.HI.X.SX32 R8, R5, R37, 0x1, P1 ;  /* 0x0000002505087211 */ /* 0x002fe400008f0eff */
[----:B------:R0:W-:Y:S03]  /*cb90*/  STL [R1+0x41c], R2 ;  /* 0x00041c0201007387 */ /* 0x0001e60000100800 */
[----:B------:R-:W-:Y:S01]  /*cba0*/  @P0 IMAD.MOV.U32 R7, RZ, RZ, R8 ;  /* 0x000000ffff070224 */ /* 0x000fe200078e0008 */
[----:B------:R-:W-:-:S04]  /*cbb0*/  PRMT R118, RZ, 0x7610, R118 ;  /* 0x00007610ff767816 */ /* 0x000fc80000000076 */
[----:B------:R1:W4:Y:S01]  /*cbc0*/  @P0 LDG.E.U16 R91, desc[UR20][R6.64] ;  /* 0x00000014065b0981 */ /* 0x000322000c1e1500 */
[----:B------:R-:W-:Y:S02]  /*cbd0*/  PRMT R89, RZ, 0x7610, R89 ;  /* 0x00007610ff597816 */ /* 0x000fe40000000059 */
[----:B------:R-:W-:Y:S01]  /*cbe0*/  PRMT R117, RZ, 0x7610, R117 ;  /* 0x00007610ff757816 */ /* 0x000fe20000000075 */
[----:B--2---:R-:W-:-:S05]  /*cbf0*/  IMAD R4, R12, UR11, RZ ;  /* 0x0000000b0c047c24 */ /* 0x004fca000f8e02ff */
[----:B------:R-:W-:-:S04]  /*cc00*/  LEA R0, P4, R4, R40, 0x1 ;  /* 0x0000002804007211 */ /* 0x000fc800078808ff */
[----:B0-----:R-:W-:Y:S01]  /*cc10*/  LEA.HI.X.SX32 R2, R4, R37, 0x1, P4 ;  /* 0x0000002504027211 */ /* 0x001fe200020f0eff */
[----:B-1----:R-:W-:-:S04]  /*cc20*/  @P0 IMAD.MOV.U32 R6, RZ, RZ, R0 ;  /* 0x000000ffff060224 */ /* 0x002fc800078e0000 */
[----:B------:R-:W-:Y:S02]  /*cc30*/  @P0 IMAD.MOV.U32 R7, RZ, RZ, R2 ;  /* 0x000000ffff070224 */ /* 0x000fe400078e0002 */
[----:B------:R-:W-:-:S03]  /*cc40*/  IMAD R5, R11, UR11, RZ ;  /* 0x0000000b0b057c24 */ /* 0x000fc6000f8e02ff */
[----:B------:R0:W2:Y:S01]  /*cc50*/  @P0 LDG.E.U16 R118, desc[UR20][R6.64] ;  /* 0x0000001406760981 */ /* 0x0000a2000c1e1500 */
[----:B------:R-:W-:-:S03]  /*cc60*/  IMAD R4, R10, UR11, RZ ;  /* 0x0000000b0a047c24 */ /* 0x000fc6000f8e02ff */
[----:B------:R-:W-:Y:S04]  /*cc70*/  STL [R1+0x6fc], R92 ;  /* 0x0006fc5c01007387 */ /* 0x000fe80000100800 */
        /* <DEDUP_REMOVED lines=8> */
[----:B-1----:R-:W-:-:S03]  /*cd00*/  LEA R0, P4, R4, R40, 0x1 ;  /* 0x0000002804007211 */ /* 0x002fc600078808ff */
[----:B------:R-:W2:Y:S01]  /*cd10*/  LDL.LU R10, [R1+0x8c] ;  /* 0x00008c00010a7983 */ /* 0x000ea20000300800 */
[----:B------:R-:W-:-:S03]  /*cd20*/  LEA.HI.X.SX32 R8, R5, R37, 0x1, P1 ;  /* 0x0000002505087211 */ /* 0x000fc600008f0eff */
[----:B------:R0:W-:Y:S02]  /*cd30*/  STL [R1+0x5c], R2 ;  /* 0x00005c0201007387 */ /* 0x0001e40000100800 */
[----:B------:R-:W-:-:S05]  /*cd40*/  @P0 IMAD.MOV.U32 R7, RZ, RZ, R8 ;  /* 0x000000ffff070224 */ /* 0x000fca00078e0008 */
[----:B------:R1:W2:Y:S01]  /*cd50*/  @P0 LDG.E.U16 R89, desc[UR20][R6.64] ;  /* 0x0000001406590981 */ /* 0x0002a2000c1e1500 */
[----:B0-----:R-:W-:Y:S01]  /*cd60*/  LEA.HI.X.SX32 R2, R4, R37, 0x1, P4 ;  /* 0x0000002504027211 */ /* 0x001fe200020f0eff */
[----:B-1----:R-:W-:-:S04]  /*cd70*/  @P0 IMAD.MOV.U32 R6, RZ, RZ, R0 ;  /* 0x000000ffff060224 */ /* 0x002fc800078e0000 */
[----:B------:R-:W-:-:S05]  /*cd80*/  @P0 IMAD.MOV.U32 R7, RZ, RZ, R2 ;  /* 0x000000ffff070224 */ /* 0x000fca00078e0002 */
[----:B------:R0:W2:Y:S01]  /*cd90*/  @P0 LDG.E.U16 R117, desc[UR20][R6.64] ;  /* 0x0000001406750981 */ /* 0x0000a2000c1e1500 */
[----:B---3--:R-:W-:-:S03]  /*cda0*/  IMAD R5, R13, UR11, RZ ;  /* 0x0000000b0d057c24 */ /* 0x008fc6000f8e02ff */
[----:B----4-:R-:W-:Y:S01]  /*cdb0*/  STL [R1+0x6f4], R91 ;  /* 0x0006f45b01007387 */ /* 0x010fe20000100800 */
[----:B------:R-:W-:Y:S02]  /*cdc0*/  PRMT R90, RZ, 0x7610, R90 ;  /* 0x00007610ff5a7816 */ /* 0x000fe4000000005a */
[----:B------:R-:W-:Y:S02]  /*cdd0*/  PRMT R115, RZ, 0x7610, R115 ;  /* 0x00007610ff737816 */ /* 0x000fe40000000073 */
[----:B------:R-:W-:Y:S02]  /*cde0*/  PRMT R88, RZ, 0x7610, R88 ;  /* 0x00007610ff587816 */ /* 0x000fe40000000058 */
[----:B------:R-:W-:Y:S01]  /*cdf0*/  PRMT R114, RZ, 0x7610, R114 ;  /* 0x00007610ff727816 */ /* 0x000fe20000000072 */
[----:B--2---:R-:W-:Y:S04]  /*ce00*/  STL [R1+0x6ec], R118 ;  /* 0x0006ec7601007387 */ /* 0x004fe80000100800 */
[----:B------:R1:W-:Y:S04]  /*ce10*/  STL [R1+0x80], R3 ;  /* 0x0000800301007387 */ /* 0x0003e80000100800 */
[----:B------:R-:W-:Y:S01]  /*ce20*/  STL [R1+0xa0], R0 ;  /* 0x0000a00001007387 */ /* 0x000fe20000100800 */
[----:B-1----:R-:W-:-:S03]  /*ce30*/  LEA R3, P1, R5, R40, 0x1 ;  /* 0x0000002805037211 */ /* 0x002fc600078208ff */
[----:B------:R1:W-:Y:S04]  /*ce40*/  STL [R1+0x7c], R8 ;  /* 0x00007c0801007387 */ /* 0x0003e80000100800 */
[----:B------:R-:W2:Y:S01]  /*ce50*/  LDL.LU R13, [R1+0xa8] ;  /* 0x0000a800010d7983 */ /* 0x000ea20000300800 */
[----:B0-----:R-:W-:Y:S01]  /*ce60*/  @P0 IMAD.MOV.U32 R6, RZ, RZ, R3 ;  /* 0x000000ffff060224 */ /* 0x001fe200078e0003 */
[----:B-1----:R-:W-:Y:S01]  /*ce70*/  LEA.HI.X.SX32 R8, R5, R37, 0x1, P1 ;  /* 0x0000002505087211 */ /* 0x002fe200008f0eff */
[----:B------:R-:W-:Y:S01]  /*ce80*/  IMAD R4, R12, UR11, RZ ;  /* 0x0000000b0c047c24 */ /* 0x000fe2000f8e02ff */
[----:B------:R0:W-:Y:S03]  /*ce90*/  STL [R1+0x9c], R2 ;  /* 0x00009c0201007387 */ /* 0x0001e60000100800 */
[----:B------:R-:W-:Y:S01]  /*cea0*/  @P0 IMAD.MOV.U32 R7, RZ, RZ, R8 ;  /* 0x000000ffff070224 */ /* 0x000fe200078e0008 */
[----:B------:R-:W-:-:S04]  /*ceb0*/  LEA R0, P4, R4, R40, 0x1 ;  /* 0x0000002804007211 */ /* 0x000fc800078808ff */
[----:B------:R1:W3:Y:S01]  /*cec0*/  @P0 LDG.E.U16 R90, desc[UR20][R6.64] ;  /* 0x00000014065a0981 */ /* 0x0002e2000c1e1500 */
[----:B0-----:R-:W-:Y:S01]  /*ced0*/  LEA.HI.X.SX32 R2, R4, R37, 0x1, P4 ;  /* 0x0000002504027211 */ /* 0x001fe200020f0eff */
[----:B-1----:R-:W-:-:S04]  /*cee0*/  @P0 IMAD.MOV.U32 R6, RZ, RZ, R0 ;  /* 0x000000ffff060224 */ /* 0x002fc800078e0000 */
[----:B------:R-:W-:-:S05]  /*cef0*/  @P0 IMAD.MOV.U32 R7, RZ, RZ, R2 ;  /* 0x000000ffff070224 */ /* 0x000fca00078e0002 */
[----:B------:R0:W4:Y:S01]  /*cf00*/  @P0 LDG.E.U16 R115, desc[UR20][R6.64] ;  /* 0x0000001406730981 */ /* 0x000122000c1e1500 */
[----:B------:R-:W-:Y:S02]  /*cf10*/  IMAD R5, R11, UR11, RZ ;  /* 0x0000000b0b057c24 */ /* 0x000fe4000f8e02ff */
[----:B------:R-:W-:Y:S01]  /*cf20*/  IMAD R4, R10, UR11, RZ ;  /* 0x0000000b0a047c24 */ /* 0x000fe2000f8e02ff */
[----:B------:R-:W-:Y:S04]  /*cf30*/  STL [R1+0x700], R89 ;  /* 0x0007005901007387 */ /* 0x000fe80000100800 */
[----:B------:R-:W4:Y:S04]  /*cf40*/  LDL.LU R12, [R1+0xa4] ;  /* 0x0000a400010c7983 */ /* 0x000f280000300800 */
[----:B------:R1:W-:Y:S04]  /*cf50*/  STL [R1+0xc0], R3 ;  /* 0x0000c00301007387 */ /* 0x0003e80000100800 */
[----:B------:R-:W-:Y:S01]  /*cf60*/  STL [R1+0x6e8], R117 ;  /* 0x0006e87501007387 */ /* 0x000fe20000100800 */
[----:B-1----:R-:W-:-:S03]  /*cf70*/  LEA R3, P1, R5, R40, 0x1 ;  /* 0x0000002805037211 */ /* 0x002fc600078208ff */
[----:B------:R1:W-:Y:S04]  /*cf80*/  STL [R1+0xe0], R0 ;  /* 0x0000e00001007387 */ /* 0x0003e80000100800 */
[----:B------:R1:W-:Y:S01]  /*cf90*/  STL [R1+0xbc], R8 ;  /* 0x0000bc0801007387 */ /* 0x0003e20000100800 */
[----:B0-----:R-:W-:-:S03]  /*cfa0*/  @P0 IMAD.MOV.U32 R6, RZ, RZ, R3 ;  /* 0x000000ffff060224 */ /* 0x001fc600078e0003 */
[----:B------:R-:W4:Y:S01]  /*cfb0*/  LDL.LU R11, [R1+0xb0] ;  /* 0x0000b000010b7983 */ /* 0x000f220000300800 */
[----:B-1----:R-:W-:-:S03]  /*cfc0*/  LEA R0, P4, R4, R40, 0x1 ;  /* 0x0000002804007211 */ /* 0x002fc600078808ff */
[----:B------:R-:W4:Y:S01]  /*cfd0*/  LDL.LU R10, [R1+0xac] ;  /* 0x0000ac00010a7983 */ /* 0x000f220000300800 */
[----:B------:R-:W-:-:S03]  /*cfe0*/  LEA.HI.X.SX32 R8, R5, R37, 0x1, P1 ;  /* 0x0000002505087211 */ /* 0x000fc600008f0eff */
[----:B------:R0:W-:Y:S02]  /*cff0*/  STL [R1+0xdc], R2 ;  /* 0x0000dc0201007387 */ /* 0x0001e40000100800 */
[----:B------:R-:W-:-:S05]  /*d000*/  @P0 IMAD.MOV.U32 R7, RZ, RZ, R8 ;  /* 0x000000ffff070224 */ /* 0x000fca00078e0008 */
[----:B------:R1:W4:Y:S01]  /*d010*/  @P0 LDG.E.U16 R88, desc[UR20][R6.64] ;  /* 0x0000001406580981 */ /* 0x000322000c1e1500 */
[----:B0-----:R-:W-:Y:S01]  /*d020*/  LEA.HI.X.SX32 R2, R4, R37, 0x1, P4 ;  /* 0x0000002504027211 */ /* 0x001fe200020f0eff */
[----:B-1----:R-:W-:-:S04]  /*d030*/  @P0 IMAD.MOV.U32 R6, RZ, RZ, R0 ;  /* 0x000000ffff060224 */ /* 0x002fc800078e0000 */
[----:B------:R-:W-:-:S05]  /*d040*/  @P0 IMAD.MOV.U32 R7, RZ, RZ, R2 ;  /* 0x000000ffff070224 */ /* 0x000fca00078e0002 */
[----:B------:R0:W4:Y:S01]  /*d050*/  @P0 LDG.E.U16 R114, desc[UR20][R6.64] ;  /* 0x0000001406720981 */ /* 0x000122000c1e1500 */
[----:B------:R-:W-:Y:S02]  /*d060*/  PRMT R87, RZ, 0x7610, R87 ;  /* 0x00007610ff577816 */ /* 0x000fe40000000057 */
[----:B------:R-:W-:Y:S02]  /*d070*/  PRMT R112, RZ, 0x7610, R112 ;  /* 0x00007610ff707816 */ /* 0x000fe40000000070 */
[----:B------:R-:W-:Y:S02]  /*d080*/  PRMT R86, RZ, 0x7610, R86 ;  /* 0x00007610ff567816 */ /* 0x000fe40000000056 */
[----:B------:R-:W-:Y:S01]  /*d090*/  PRMT R111, RZ, 0x7610, R111 ;  /* 0x00007610ff6f7816 */ /* 0x000fe2000000006f */
[----:B--2---:R-:W-:Y:S01]  /*d0a0*/  IMAD R5, R13, UR11, RZ ;  /* 0x0000000b0d057c24 */ /* 0x004fe2000f8e02ff */
[----:B---3--:R-:W-:Y:S04]  /*d0b0*/  STL [R1+0x6e4], R90 ;  /* 0x0006e45a01007387 */ /* 0x008fe80000100800 */
[----:B----4-:R-:W-:Y:S04]  /*d0c0*/  STL [R1+0x6e0], R115 ;  /* 0x0006e07301007387 */ /* 0x010fe80000100800 */
[----:B------:R1:W-:Y:S04]  /*d0d0*/  STL [R1+0x100], R3 ;  /* 0x0001000301007387 */ /* 0x0003e80000100800 */
[----:B------:R-:W-:Y:S01]  /*d0e0*/  STL [R1+0x120], R0 ;  /* 0x0001200001007387 */ /* 0x000fe20000100800 */
[----:B-1----:R-:W-:-:S03]  /*d0f0*/  LEA R3, P1, R5, R40, 0x1 ;  /* 0x0000002805037211 */ /* 0x002fc600078208ff */
[----:B------:R1:W-:Y:S04]  /*d100*/  STL [R1+0xfc], R8 ;  /* 0x0000fc0801007387 */ /* 0x0003e80000100800 */
[----:B------:R-:W2:Y:S01]  /*d110*/  LDL.LU R13, [R1+0xc8] ;  /* 0x0000c800010d7983 */ /* 0x000ea20000300800 */
[----:B------:R-:W-:Y:S01]  /*d120*/  IMAD R4, R12, UR11, RZ ;  /* 0x0000000b0c047c24 */ /* 0x000fe2000f8e02ff */
[----:B-1----:R-:W-:-:S04]  /*d130*/  LEA.HI.X.SX32 R8, R5, R37, 0x1, P1 ;  /* 0x0000002505087211 */ /* 0x002fc800008f0eff */
[----:B------:R-:W-:Y:S01]  /*d140*/  LEA R0, P4, R4, R40, 0x1 ;  /* 0x0000002804007211 */ /* 0x000fe200078808ff */
[----:B------:R1:W-:Y:S01]  /*d150*/  STL [R1+0x11c], R2 ;  /* 0x00011c0201007387 */ /* 0x0003e20000100800 */
[----:B0-----:R-:W-:Y:S02]  /*d160*/  @P0 IMAD.MOV.U32 R6, RZ, RZ, R3 ;  /* 0x000000ffff060224 */ /* 0x001fe400078e0003 */
[----:B------:R-:W-:-:S05]  /*d170*/  @P0 IMAD.MOV.U32 R7, RZ, RZ, R8 ;  /* 0x000000ffff070224 */ /* 0x000fca00078e0008 */
[----:B------:R0:W3:Y:S01]  /*d180*/  @P0 LDG.E.U16 R87, desc[UR20][R6.64] ;  /* 0x0000001406570981 */ /* 0x0000e2000c1e1500 */
[----:B-1----:R-:W-:Y:S01]  /*d190*/  LEA.HI.X.SX32 R2, R4, R37, 0x1, P4 ;  /* 0x0000002504027211 */ /* 0x002fe200020f0eff */
[----:B0-----:R-:W-:-:S04]  /*d1a0*/  @P0 IMAD.MOV.U32 R6, RZ, RZ, R0 ;  /* 0x000000ffff060224 */ /* 0x001fc800078e0000 */
[----:B------:R-:W-:Y:S02]  /*d1b0*/  @P0 IMAD.MOV.U32 R7, RZ, RZ, R2 ;  /* 0x000000ffff070224 */ /* 0x000fe400078e0002 */
[----:B------:R-:W-:-:S03]  /*d1c0*/  IMAD R5, R11, UR11, RZ ;  /* 0x0000000b0b057c24 */ /* 0x000fc6000f8e02ff */
[----:B------:R0:W4:Y:S01]  /*d1d0*/  @P0 LDG.E.U16 R112, desc[UR20][R6.64] ;  /* 0x0000001406700981 */ /* 0x000122000c1e1500 */
[----:B------:R-:W-:-:S03]  /*d1e0*/  IMAD R4, R10, UR11, RZ ;  /* 0x0000000b0a047c24 */ /* 0x000fc6000f8e02ff */
        /* <DEDUP_REMOVED lines=27> */
[----:B------:R2:W-:Y:S01]  /*d3a0*/  STL [R1+0x1b4], R0 ;  /* 0x0001b40001007387 */ /* 0x0005e20000100800 */
[----:B------:R-:W-:Y:S01]  /*d3b0*/  IMAD R4, R12, UR11, RZ ;  /* 0x0000000b0c047c24 */ /* 0x000fe2000f8e02ff */
[----:B-1----:R-:W-:-:S02]  /*d3c0*/  LEA R3, P1, R5, R40, 0x1 ;  /* 0x0000002805037211 */ /* 0x002fc400078208ff */
[----:B------:R1:W-:Y:S02]  /*d3d0*/  STL [R1+0x17c], R8 ;  /* 0x00017c0801007387 */ /* 0x0003e40000100800 */
[----:B--2---:R-:W-:Y:S02]  /*d3e0*/  LEA R0, P4, R4, R40, 0x1 ;  /* 0x0000002804007211 */ /* 0x004fe400078808ff */
[----:B------:R-:W2:Y:S01]  /*d3f0*/  LDL.LU R13, [R1+0xe8] ;  /* 0x0000e800010d7983 */ /* 0x000ea20000300800 */
[----:B0-----:R-:W-:Y:S01]  /*d400*/  @P0 IMAD.MOV.U32 R6, RZ, RZ, R3 ;  /* 0x000000ffff060224 */ /* 0x001fe200078e0003 */
[----:B-1----:R-:W-:Y:S02]  /*d410*/  LEA.HI.X.SX32 R8, R5, R37, 0x1, P1 ;  /* 0x0000002505087211 */ /* 0x002fe400008f0eff */
[----:B------:R0:W-:Y:S03]  /*d420*/  STL [R1+0x1b0], R2 ;  /* 0x0001b00201007387 */ /* 0x0001e60000100800 */
[----:B------:R-:W-:-:S05]  /*d430*/  @P0 IMAD.MOV.U32 R7, RZ, RZ, R8 ;  /* 0x000000ffff070224 */ /* 0x000fca00078e0008 */
[----:B------:R1:W3:Y:S01]  /*d440*/  @P0 LDG.E.U16 R85, desc[UR20][R6.64] ;  /* 0x0000001406550981 */ /* 0x0002e2000c1e1500 */
[----:B0-----:R-:W-:Y:S01]  /*d450*/  LEA.HI.X.SX32 R2, R4, R37, 0x1, P4 ;  /* 0x0000002504027211 */ /* 0x001fe200020f0eff */
[----:B------:R-:W-:Y:S02]  /*d460*/  IMAD R5, R11, UR11, RZ ;  /* 0x0000000b0b057c24 */ /* 0x000fe4000f8e02ff */
[----:B-1----:R-:W-:Y:S02]  /*d470*/  @P0 IMAD.MOV.U32 R6, RZ, RZ, R0 ;  /* 0x000000ffff060224 */ /* 0x002fe400078e0000 */
[----:B------:R-:W-:Y:S02]  /*d480*/  @P0 IMAD.MOV.U32 R7, RZ, RZ, R2 ;  /* 0x000000ffff070224 */ /* 0x000fe400078e0002 */
[----:B------:R-:W-:-:S03]  /*d490*/  IMAD R4, R10, UR11, RZ ;  /* 0x0000000b0a047c24 */ /* 0x000fc6000f8e02ff */
[----:B------:R0:W4:Y:S04]  /*d4a0*/  @P0 LDG.E.U16 R109, desc[UR20][R6.64] ;  /* 0x00000014066d0981 */ /* 0x000128000c1e1500 */
        /* <DEDUP_REMOVED lines=26> */
[----:B------:R1:W-:Y:S01]  /*d650*/  STL [R1+0x214], R3 ;  /* 0x0002140301007387 */ /* 0x0003e20000100800 */
[----:B------:R-:W-:-:S03]  /*d660*/  IMAD R4, R12, UR11, RZ ;  /* 0x0000000b0c047c24 */ /* 0x000fc6000f8e02ff */
[----:B------:R2:W-:Y:S01]  /*d670*/  STL [R1+0x234], R0 ;  /* 0x0002340001007387 */ /* 0x0005e20000100800 */
[----:B-1----:R-:W-:-:S03]  /*d680*/  LEA R3, P1, R5, R40, 0x1 ;  /* 0x0000002805037211 */ /* 0x002fc600078208ff */
[----:B------:R1:W-:Y:S01]  /*d690*/  STL [R1+0x210], R8 ;  /* 0x0002100801007387 */ /* 0x0003e20000100800 */
[----:B--2---:R-:W-:-:S03]  /*d6a0*/  LEA R0, P4, R4, R40, 0x1 ;  /* 0x0000002804007211 */ /* 0x004fc600078808ff */
[----:B------:R-:W2:Y:S01]  /*d6b0*/  LDL.LU R13, [R1+0x108] ;  /* 0x00010800010d7983 */ /* 0x000ea20000300800 */
[----:B-1----:R-:W-:-:S03]  /*d6c0*/  LEA.HI.X.SX32 R8, R5, R37, 0x1, P1 ;  /* 0x0000002505087211 */ /* 0x002fc600008f0eff */
[----:B------:R1:W-:Y:S01]  /*d6d0*/  STL [R1+0x230], R2 ;  /* 0x0002300201007387 */ /* 0x0003e20000100800 */
[----:B0-----:R-:W-:Y:S02]  /*d6e0*/  @P0 IMAD.MOV.U32 R6, RZ, RZ, R3 ;  /* 0x000000ffff060224 */ /* 0x001fe400078e0003 */
[----:B------:R-:W-:Y:S02]  /*d6f0*/  @P0 IMAD.MOV.U32 R7, RZ, RZ, R8 ;  /* 0x000000ffff070224 */ /* 0x000fe400078e0008 */
[----:B------:R-:W-:-:S03]  /*d700*/  IMAD R5, R11, UR11, RZ ;  /* 0x0000000b0b057c24 */ /* 0x000fc6000f8e02ff */
[----:B------:R0:W3:Y:S01]  /*d710*/  @P0 LDG.E.U16 R83, desc[UR20][R6.64] ;  /* 0x0000001406530981 */ /* 0x0000e2000c1e1500 */
[----:B-1----:R-:W-:Y:S01]  /*d720*/  LEA.HI.X.SX32 R2, R4, R37, 0x1, P4 ;  /* 0x0000002504027211 */ /* 0x002fe200020f0eff */
[----:B------:R-:W-:Y:S02]  /*d730*/  IMAD R4, R10, UR11, RZ ;  /* 0x0000000b0a047c24 */ /* 0x000fe4000f8e02ff */
[----:B0-----:R-:W-:Y:S01]  /*d740*/  @P0 IMAD.MOV.U32 R6, RZ, RZ, R0 ;  /* 0x000000ffff060224 */ /* 0x001fe200078e0000 */
[----:B------:R-:W-:Y:S01]  /*d750*/  STL [R1+0x6bc], R84 ;  /* 0x0006bc5401007387 */ /* 0x000fe20000100800 */
[----:B------:R-:W-:-:S03]  /*d760*/  @P0 IMAD.MOV.U32 R7, RZ, RZ, R2 ;  /* 0x000000ffff070224 */ /* 0x000fc600078e0002 */
[----:B------:R-:W4:Y:S04]  /*d770*/  LDL.LU R12, [R1+0x104] ;  /* 0x00010400010c7983 */ /* 0x000f280000300800 */
[----:B------:R0:W-:Y:S04]  /*d780*/  STL [R1+0x254], R3 ;  /* 0x0002540301007387 */ /* 0x0001e80000100800 */
[----:B------:R1:W4:Y:S04]  /*d790*/  @P0 LDG.E.U16 R106, desc[UR20][R6.64] ;  /* 0x00000014066a0981 */ /* 0x000328000c1e1500 */
[----:B------:R-:W-:Y:S01]  /*d7a0*/  STL [R1+0x6b8], R108 ;  /* 0x0006b86c01007387 */ /* 0x000fe20000100800 */
[----:B0-----:R-:W-:-:S03]  /*d7b0*/  LEA R3, P1, R5, R40, 0x1 ;  /* 0x0000002805037211 */ /* 0x001fc600078208ff */
[----:B------:R0:W-:Y:S04]  /*d7c0*/  STL [R1+0x274], R0 ;  /* 0x0002740001007387 */ /* 0x0001e80000100800 */
[----:B------:R0:W-:Y:S01]  /*d7d0*/  STL [R1+0x250], R8 ;  /* 0x0002500801007387 */ /* 0x0001e20000100800 */
[----:B-1----:R-:W-:-:S03]  /*d7e0*/  @P0 IMAD.MOV.U32 R6, RZ, RZ, R3 ;  /* 0x000000ffff060224 */ /* 0x002fc600078e0003 */
[----:B------:R-:W4:Y:S01]  /*d7f0*/  LDL.LU R11, [R1+0x110] ;  /* 0x00011000010b7983 */ /* 0x000f220000300800 */
[----:B0-----:R-:W-:-:S03]  /*d800*/  LEA R0, P4, R4, R40, 0x1 ;  /* 0x0000002804007211 */ /* 0x001fc600078808ff */
        /* <DEDUP_REMOVED lines=11> */
[----:B------:R-:W-:Y:S01]  /*d8c0*/  PRMT R80, RZ, 0x7610, R80 ;  /* 0x00007610ff507816 */ /* 0x000fe20000000050 */
[----:B--2---:R-:W-:Y:S01]  /*d8d0*/  IMAD R5, R13, UR11, RZ ;  /* 0x0000000b0d057c24 */ /* 0x004fe2000f8e02ff */
[----:B---3--:R-:W-:Y:S01]  /*d8e0*/  STL [R1+0x6b4], R83 ;  /* 0x0006b45301007387 */ /* 0x008fe20000100800 */
[----:B----4-:R-:W-:-:S03]  /*d8f0*/  IMAD R4, R12, UR11, RZ ;  /* 0x0000000b0c047c24 */ /* 0x010fc6000f8e02ff */
[----:B------:R-:W-:Y:S04]  /*d900*/  STL [R1+0x6b0], R106 ;  /* 0x0006b06a01007387 */ /* 0x000fe80000100800 */
[----:B------:R1:W-:Y:S04]  /*d910*/  STL [R1+0x294], R3 ;  /* 0x0002940301007387 */ /* 0x0003e80000100800 */
[----:B------:R2:W-:Y:S01]  /*d920*/  STL [R1+0x2b4], R0 ;  /* 0x0002b40001007387 */ /* 0x0005e20000100800 */
[----:B-1----:R-:W-:-:S03]  /*d930*/  LEA R3, P1, R5, R40, 0x1 ;  /* 0x0000002805037211 */ /* 0x002fc600078208ff */
[----:B------:R1:W-:Y:S01]  /*d940*/  STL [R1+0x290], R8 ;  /* 0x0002900801007387 */ /* 0x0003e20000100800 */
[----:B--2---:R-:W-:-:S03]  /*d950*/  LEA R0, P4, R4, R40, 0x1 ;  /* 0x0000002804007211 */ /* 0x004fc600078808ff */
[----:B------:R-:W2:Y:S01]  /*d960*/  LDL.LU R14, [R1+0x128] ;  /* 0x00012800010e7983 */ /* 0x000ea20000300800 */
[----:B0-----:R-:W-:Y:S01]  /*d970*/  @P0 IMAD.MOV.U32 R6, RZ, RZ, R3 ;  /* 0x000000ffff060224 */ /* 0x001fe200078e0003 */
[-C--:B-1----:R-:W-:Y:S01]  /*d980*/  LEA.HI.X.SX32 R8, R5, R37.reuse, 0x1, P1 ;  /* 0x0000002505087211 */ /* 0x082fe200008f0eff */
[----:B------:R-:W-:Y:S01]  /*d990*/  IMAD R5, R11, UR11, RZ ;  /* 0x0000000b0b057c24 */ /* 0x000fe2000f8e02ff */
[----:B------:R0:W-:Y:S03]  /*d9a0*/  STL [R1+0x2b0], R2 ;  /* 0x0002b00201007387 */ /* 0x0001e60000100800 */
[----:B------:R-:W-:Y:S01]  /*d9b0*/  @P0 IMAD.MOV.U32 R7, RZ, RZ, R8 ;  /* 0x000000ffff070224 */ /* 0x000fe200078e0008 */
[----:B------:R-:W-:Y:S01]  /*d9c0*/  STL [R1+0x6ac], R82 ;  /* 0x0006ac5201007387 */ /* 0x000fe20000100800 */
[----:B0-----:R-:W-:-:S03]  /*d9d0*/  LEA.HI.X.SX32 R2, R4, R37, 0x1, P4 ;  /* 0x0000002504027211 */ /* 0x001fc600020f0eff */
[----:B------:R-:W3:Y:S04]  /*d9e0*/  LDL.LU R13, [R1+0x124] ;  /* 0x00012400010d7983 */ /* 0x000ee80000300800 */
[----:B------:R0:W-:Y:S04]  /*d9f0*/  STL [R1+0x2d4], R3 ;  /* 0x0002d40301007387 */ /* 0x0001e80000100800 */
[----:B------:R1:W4:Y:S04]  /*da00*/  @P0 LDG.E.U16 R81, desc[UR20][R6.64] ;  /* 0x0000001406510981 */ /* 0x000328000c1e1500 */
[----:B------:R-:W-:Y:S01]  /*da10*/  STL [R1+0x6a8], R105 ;  /* 0x0006a86901007387 */ /* 0x000fe20000100800 */
[----:B0-----:R-:W-:-:S03]  /*da20*/  LEA R3, P1, R5, R40, 0x1 ;  /* 0x0000002805037211 */ /* 0x001fc600078208ff */
[----:B------:R-:W-:Y:S01]  /*da30*/  STL [R1+0x2f4], R0 ;  /* 0x0002f40001007387 */ /* 0x000fe20000100800 */
[----:B-1----:R-:W-:Y:S02]  /*da40*/  @P0 IMAD.MOV.U32 R6, RZ, RZ, R0 ;  /* 0x000000ffff060224 */ /* 0x002fe400078e0000 */
[----:B------:R-:W-:Y:S01]  /*da50*/  @P0 IMAD.MOV.U32 R7, RZ, RZ, R2 ;  /* 0x000000ffff070224 */ /* 0x000fe200078e0002 */
[----:B------:R0:W-:Y:S04]  /*da60*/  STL [R1+0x2d0], R8 ;  /* 0x0002d00801007387 */ /* 0x0001e80000100800 */
[----:B------:R1:W4:Y:S01]  /*da70*/  @P0 LDG.E.U16 R103, desc[UR20][R6.64] ;  /* 0x0000001406670981 */ /* 0x000322000c1e1500 */
[----:B------:R-:W-:-:S03]  /*da80*/  IMAD R4, R10, UR11, RZ ;  /* 0x0000000b0a047c24 */ /* 0x000fc6000f8e02ff */
[----:B------:R-:W4:Y:S01]  /*da90*/  LDL.LU R12, [R1+0x130] ;  /* 0x00013000010c7983 */ /* 0x000f220000300800 */
[----:B0-----:R-:W-:Y:S01]  /*daa0*/  LEA.HI.X.SX32 R8, R5, R37, 0x1, P1 ;  /* 0x0000002505087211 */ /* 0x001fe200008f0eff */
[----:B-1----:R-:W-:-:S04]  /*dab0*/  @P0 IMAD.MOV.U32 R6, RZ, RZ, R3 ;  /* 0x000000ffff060224 */ /* 0x002fc800078e0003 */
[----:B------:R-:W-:-:S05]  /*dac0*/  @P0 IMAD.MOV.U32 R7, RZ, RZ, R8 ;  /* 0x000000ffff070224 */ /* 0x000fca00078e0008 */
[----:B------:R0:W4:Y:S01]  /*dad0*/  @P0 LDG.E.U16 R80, desc[UR20][R6.64] ;  /* 0x0000001406500981 */ /* 0x000122000c1e1500 */
[----:B------:R-:W-:-:S03]  /*dae0*/  LEA R0, P4, R4, R40, 0x1 ;  /* 0x0000002804007211 */ /* 0x000fc600078808ff */
[----:B------:R1:W-:Y:S04]  /*daf0*/  STL [R1+0x2f0], R2 ;  /* 0x0002f00201007387 */ /* 0x0003e80000100800 */
[----:B------:R-:W4:Y:S01]  /*db00*/  LDL.LU R11, [R1+0x12c] ;  /* 0x00012c00010b7983 */ /* 0x000f220000300800 */
[----:B------:R-:W-:Y:S02]  /*db10*/  PRMT R102, RZ, 0x7610, R102 ;  /* 0x00007610ff667816 */ /* 0x000fe40000000066 */
[----:B-1----:R-:W-:Y:S01]  /*db20*/  LEA.HI.X.SX32 R2, R4, R37, 0x1, P4 ;  /* 0x0000002504027211 */ /* 0x002fe200020f0eff */
[----:B0-----:R-:W-:-:S04]  /*db30*/  @P0 IMAD.MOV.U32 R6, RZ, RZ, R0 ;  /* 0x000000ffff060224 */ /* 0x001fc800078e0000 */
[----:B------:R-:W-:Y:S01]  /*db40*/  @P0 IMAD.MOV.U32 R7, RZ, RZ, R2 ;  /* 0x000000ffff070224 */ /* 0x000fe200078e0002 */
[----:B------:R-:W-:-:S04]  /*db50*/  PRMT R79, RZ, 0x7610, R79 ;  /* 0x00007610ff4f7816 */ /* 0x000fc8000000004f */
[----:B------:R0:W4:Y:S01]  /*db60*/  @P0 LDG.E.U16 R102, desc[UR20][R6.64] ;  /* 0x0000001406660981 */ /* 0x000122000c1e1500 */
[----:B------:R-:W-:Y:S01]  /*db70*/  PRMT R78, RZ, 0x7610, R78 ;  /* 0x00007610ff4e7816 */ /* 0x000fe2000000004e */
[----:B--2---:R-:W-:Y:S02]  /*db80*/  IMAD R5, R14, UR11, RZ ;  /* 0x0000000b0e057c24 */ /* 0x004fe4000f8e02ff */
[----:B---3--:R-:W-:Y:S01]  /*db90*/  IMAD R4, R13, UR11, RZ ;  /* 0x0000000b0d047c24 */ /* 0x008fe2000f8e02ff */
[----:B----4-:R-:W-:Y:S04]  /*dba0*/  STL [R1+0x6a4], R81 ;  /* 0x0006a45101007387 */ /* 0x010fe80000100800 */
[----:B------:R-:W2:Y:S04]  /*dbb0*/  LDL.LU R10, [R1+0x144] ;  /* 0x00014400010a7983 */ /* 0x000ea80000300800 */
[----:B------:R1:W-:Y:S04]  /*dbc0*/  STL [R1+0x314], R3 ;  /* 0x0003140301007387 */ /* 0x0003e80000100800 */
[----:B------:R-:W-:Y:S01]  /*dbd0*/  STL [R1+0x6a0], R103 ;  /* 0x0006a06701007387 */ /* 0x000fe20000100800 */
[----:B-1----:R-:W-:-:S03]  /*dbe0*/  LEA R3, P1, R5, R40, 0x1 ;  /* 0x0000002805037211 */ /* 0x002fc600078208ff */
[----:B------:R1:W-:Y:S04]  /*dbf0*/  STL [R1+0x334], R0 ;  /* 0x0003340001007387 */ /* 0x0003e80000100800 */
[----:B------:R3:W-:Y:S01]  /*dc00*/  STL [R1+0x310], R8 ;  /* 0x0003100801007387 */ /* 0x0007e20000100800 */
[----:B0-----:R-:W-:Y:S01]  /*dc10*/  @P0 IMAD.MOV.U32 R6, RZ, RZ, R3 ;  /* 0x000000ffff060224 */ /* 0x001fe200078e0003 */
[----:B-1----:R-:W-:Y:S02]  /*dc20*/  LEA R0, P4, R4, R40, 0x1 ;  /* 0x0000002804007211 */ /* 0x002fe400078808ff */
[----:B---3--:R-:W-:Y:S01]  /*dc30*/  LEA.HI.X.SX32 R8, R5, R37, 0x1, P1 ;  /* 0x0000002505087211 */ /* 0x008fe200008f0eff */
[----:B------:R-:W-:Y:S04]  /*dc40*/  STL [R1+0x698], R80 ;  /* 0x0006985001007387 */ /* 0x000fe80000100800 */
[----:B------:R0:W-:Y:S01]  /*dc50*/  STL [R1+0x330], R2 ;  /* 0x0003300201007387 */ /* 0x0001e20000100800 */
[----:B------:R-:W-:-:S03]  /*dc60*/  @P0 IMAD.MOV.U32 R7, RZ, RZ, R8 ;  /* 0x000000ffff070224 */ /* 0x000fc600078e0008 */
[----:B------:R-:W3:Y:S04]  /*dc70*/  LDL.LU R14, [R1+0x150] ;  /* 0x00015000010e7983 */ /* 0x000ee80000300800 */
[----:B------:R1:W4:Y:S01]  /*dc80*/  @P0 LDG.E.U16 R79, desc[UR20][R6.64] ;  /* 0x00000014064f0981 */ /* 0x000322000c1e1500 */
[----:B0-----:R-:W-:-:S03]  /*dc90*/  LEA.HI.X.SX32 R2, R4, R37, 0x1, P4 ;  /* 0x0000002504027211 */ /* 0x001fc600020f0eff */
[----:B------:R-:W2:Y:S01]  /*dca0*/  LDL.LU R13, [R1+0x14c] ;  /* 0x00014c00010d7983 */ /* 0x000ea20000300800 */
[----:B-1----:R-:W-:Y:S02]  /*dcb0*/  @P0 IMAD.MOV.U32 R6, RZ, RZ, R0 ;  /* 0x000000ffff060224 */ /* 0x002fe400078e0000 */
[----:B------:R-:W-:-:S05]  /*dcc0*/  @P0 IMAD.MOV.U32 R7, RZ, RZ, R2 ;  /* 0x000000ffff070224 */ /* 0x000fca00078e0002 */
[----:B------:R-:W2:Y:S01]  /*dcd0*/  @P0 LDG.E.U16 R78, desc[UR20][R6.64] ;  /* 0x00000014064e0981 */ /* 0x000ea2000c1e1500 */
[----:B------:R-:W-:Y:S02]  /*dce0*/  IMAD R5, R12, UR11, RZ ;  /* 0x0000000b0c057c24 */ /* 0x000fe4000f8e02ff */
[----:B------:R-:W-:Y:S01]  /*dcf0*/  IMAD R4, R11, UR11, RZ ;  /* 0x0000000b0b047c24 */ /* 0x000fe2000f8e02ff */
[----:B------:R-:W-:Y:S04]  /*dd00*/  STL [R1+0x354], R3 ;  /* 0x0003540301007387 */ /* 0x000fe80000100800 */
[----:B------:R-:W-:Y:S04]  /*dd10*/  STL [R1+0x690], R102 ;  /* 0x0006906601007387 */ /* 0x000fe80000100800 */
[----:B------:R-:W-:Y:S04]  /*dd20*/  STL [R1+0x374], R0 ;  /* 0x0003740001007387 */ /* 0x000fe80000100800 */
[----:B------:R0:W-:Y:S04]  /*dd30*/  STL [R1+0x350], R8 ;  /* 0x0003500801007387 */ /* 0x0001e80000100800 */
[----:B------:R-:W3:Y:S04]  /*dd40*/  LDL.LU R12, [R1+0x148] ;  /* 0x00014800010c7983 */ /* 0x000ee80000300800 */
[----:B------:R1:W-:Y:S01]  /*dd50*/  STL [R1+0x370], R2 ;  /* 0x0003700201007387 */ /* 0x0003e20000100800 */
[----:B0-----:R-:W-:-:S02]  /*dd60*/  LEA R8, P1, R5, R40, 0x1 ;  /* 0x0000002805087211 */ /* 0x001fc400078208ff */
[----:B------:R-:W-:Y:S02]  /*dd70*/  PRMT R77, RZ, 0x7610, R77 ;  /* 0x00007610ff4d7816 */ /* 0x000fe4000000004d */
[C---:B-1----:R-:W-:Y:S02]  /*dd80*/  LEA R2, P4, R4.reuse, R40, 0x1 ;  /* 0x0000002804027211 */ /* 0x042fe400078808ff */
[-C--:B------:R-:W-:Y:S02]  /*dd90*/  LEA.HI.X.SX32 R5, R5, R37.reuse, 0x1, P1 ;  /* 0x0000002505057211 */ /* 0x080fe400008f0eff */
[----:B------:R-:W-:Y:S01]  /*dda0*/  LEA.HI.X.SX32 R3, R4, R37, 0x1, P4 ;  /* 0x0000002504037211 */ /* 0x000fe200020f0eff */
[----:B------:R-:W-:Y:S01]  /*ddb0*/  @P0 IMAD.MOV.U32 R4, RZ, RZ, R8 ;  /* 0x000000ffff040224 */ /* 0x000fe200078e0008 */
[----:B------:R-:W-:-:S04]  /*ddc0*/  PRMT R76, RZ, 0x7610, R76 ;  /* 0x00007610ff4c7816 */ /* 0x000fc8000000004c */
[----:B------:R0:W3:Y:S02]  /*ddd0*/  @P0 LDG.E.U16 R77, desc[UR20][R4.64] ;  /* 0x00000014044d0981 */ /* 0x0000e4000c1e1500 */
[----:B0-----:R-:W-:Y:S02]  /*dde0*/  @P0 IMAD.MOV.U32 R4, RZ, RZ, R2 ;  /* 0x000000ffff040224 */ /* 0x001fe400078e0002 */
[----:B----4-:R-:W-:Y:S04]  /*ddf0*/  STL [R1+0x688], R79 ;  /* 0x0006884f01007387 */ /* 0x010fe80000100800 */
[----:B--2---:R-:W-:Y:S04]  /*de00*/  STL [R1+0x680], R78 ;  /* 0x0006804e01007387 */ /* 0x004fe80000100800 */
[----:B------:R-:W-:Y:S04]  /*de10*/  STL [R1+0x394], R8 ;  /* 0x0003940801007387 */ /* 0x000fe80000100800 */
[----:B------:R-:W-:Y:S04]  /*de20*/  STL [R1+0x3b4], R2 ;  /* 0x0003b40201007387 */ /* 0x000fe80000100800 */
[----:B------:R0:W-:Y:S02]  /*de30*/  STL [R1+0x390], R5 ;  /* 0x0003900501007387 */ /* 0x0001e40000100800 */
[----:B0-----:R-:W-:-:S05]  /*de40*/  @P0 IMAD.MOV.U32 R5, RZ, RZ, R3 ;  /* 0x000000ffff050224 */ /* 0x001fca00078e0003 */
[----:B------:R3:W2:Y:S01]  /*de50*/  @P0 LDG.E.U16 R76, desc[UR20][R4.64] ;  /* 0x00000014044c0981 */ /* 0x0006a2000c1e1500 */
[----:B------:R-:W-:-:S05]  /*de60*/  IMAD R6, R10, UR11, RZ ;  /* 0x0000000b0a067c24 */ /* 0x000fca000f8e02ff */
[----:B------:R-:W-:Y:S01]  /*de70*/  LEA R0, P1, R6, R40, 0x1 ;  /* 0x0000002806007211 */ /* 0x000fe200078208ff */
[----:B---3--:R-:W-:-:S03]  /*de80*/  IMAD R4, R14, UR11, RZ ;  /* 0x0000000b0e047c24 */ /* 0x008fc6000f8e02ff */
[-C--:B------:R-:W-:Y:S01]  /*de90*/  LEA.HI.X.SX32 R2, R6, R37.reuse, 0x1, P1 ;  /* 0x0000002506027211 */ /* 0x080fe200008f0eff */
[----:B------:R-:W-:Y:S02]  /*dea0*/  IMAD R5, R13, UR11, RZ ;  /* 0x0000000b0d057c24 */ /* 0x000fe4000f8e02ff */
[----:B------:R-:W-:Y:S01]  /*deb0*/  IMAD R6, R12, UR11, RZ ;  /* 0x0000000b0c067c24 */ /* 0x000fe2000f8e02ff */
[C---:B------:R-:W-:Y:S01]  /*dec0*/  LEA R12, P1, R4.reuse, R40, 0x1 ;  /* 0x00000028040c7211 */ /* 0x040fe200078208ff */
[----:B------:R0:W-:Y:S03]  /*ded0*/  STL [R1+0x3b0], R3 ;  /* 0x0003b00301007387 */ /* 0x0001e60000100800 */
[----:B------:R-:W-:Y:S01]  /*dee0*/  LEA.HI.X.SX32 R13, R4, R37, 0x1, P1 ;  /* 0x00000025040d7211 */ /* 0x000fe200008f0eff */
[----:B------:R-:W3:Y:S01]  /*def0*/  LDL.LU R11, [R1+0x340] ;  /* 0x00034000010b7983 */ /* 0x000ee20000300800 */
[----:B------:R-:W-:-:S02]  /*df00*/  PRMT R74, RZ, 0x7610, R74 ;  /* 0x00007610ff4a7816 */ /* 0x000fc4000000004a */
[C---:B0-----:R-:W-:Y:S01]  /*df10*/  LEA R3, P4, R5.reuse, R40, 0x1 ;  /* 0x0000002805037211 */ /* 0x041fe200078808ff */
[----:B------:R-:W-:Y:S01]  /*df20*/  @P0 IMAD.MOV.U32 R4, RZ, RZ, R12 ;  /* 0x000000ffff040224 */ /* 0x000fe200078e000c */
[----:B------:R-:W4:Y:S02]  /*df30*/  LDL.LU R10, [R1+0x33c] ;  /* 0x00033c00010a7983 */ /* 0x000f240000300800 */
[----:B------:R-:W-:Y:S01]  /*df40*/  LEA.HI.X.SX32 R7, R5, R37, 0x1, P4 ;  /* 0x0000002505077211 */ /* 0x000fe200020f0eff */
[----:B------:R-:W-:Y:S01]  /*df50*/  @P0 IMAD.MOV.U32 R5, RZ, RZ, R13 ;  /* 0x000000ffff050224 */ /* 0x000fe200078e000d */
[----:B------:R0:W-:Y:S01]  /*df60*/  STL [R1+0x3d4], R0 ;  /* 0x0003d40001007387 */ /* 0x0001e20000100800 */
[----:B------:R-:W-:Y:S01]  /*df70*/  PRMT R75, RZ, 0x7610, R75 ;  /* 0x00007610ff4b7816 */ /* 0x000fe2000000004b */
[----:B------:R-:W-:Y:S02]  /*df80*/  @P0 IMAD.MOV.U32 R8, RZ, RZ, R0 ;  /* 0x000000ffff080224 */ /* 0x000fe400078e0000 */
[----:B------:R-:W-:Y:S01]  /*df90*/  @P0 IMAD.MOV.U32 R9, RZ, RZ, R2 ;  /* 0x000000ffff090224 */ /* 0x000fe200078e0002 */
[----:B------:R-:W-:Y:S01]  /*dfa0*/  STL [R1+0x67c], R77 ;  /* 0x00067c4d01007387 */ /* 0x000fe20000100800 */
[----:B------:R-:W-:-:S03]  /*dfb0*/  PRMT R73, RZ, 0x7610, R73 ;  /* 0x00007610ff497816 */ /* 0x000fc60000000049 */
[----:B------:R1:W3:Y:S01]  /*dfc0*/  @P0 LDG.E.U16 R74, desc[UR20][R4.64] ;  /* 0x00000014044a0981 */ /* 0x0002e2000c1e1500 */
[----:B0-----:R-:W-:-:S03]  /*dfd0*/  LEA R0, P5, R6, R40, 0x1 ;  /* 0x0000002806007211 */ /* 0x001fc600078a08ff */
[----:B------:R-:W3:Y:S01]  /*dfe0*/  @P0 LDG.E.U16 R75, desc[UR20][R8.64] ;  /* 0x00000014084b0981 */ /* 0x000ee2000c1e1500 */
[----:B------:R-:W-:Y:S01]  /*dff0*/  PRMT R120, RZ, 0x7610, R120 ;  /* 0x00007610ff787816 */ /* 0x000fe20000000078 */
[----:B-1----:R-:W-:Y:S02]  /*e000*/  @P0 IMAD.MOV.U32 R4, RZ, RZ, R3 ;  /* 0x000000ffff040224 */ /* 0x002fe400078e0003 */
[----:B------:R-:W-:-:S05]  /*e010*/  @P0 IMAD.MOV.U32 R5, RZ, RZ, R7 ;  /* 0x000000ffff050224 */ /* 0x000fca00078e0007 */
[----:B------:R0:W4:Y:S02]  /*e020*/  @P0 LDG.E.U16 R73, desc[UR20][R4.64] ;  /* 0x0000001404490981 */ /* 0x000124000c1e1500 */
[----:B0-----:R-:W-:Y:S02]  /*e030*/  @P0 IMAD.MOV.U32 R4, RZ, RZ, R0 ;  /* 0x000000ffff040224 */ /* 0x001fe400078e0000 */
[----:B--2---:R-:W-:Y:S04]  /*e040*/  STL [R1+0x678], R76 ;  /* 0x0006784c01007387 */ /* 0x004fe80000100800 */
[----:B------:R0:W-:Y:S02]  /*e050*/  STL [R1+0x3d0], R2 ;  /* 0x0003d00201007387 */ /* 0x0001e40000100800 */
[----:B0-----:R-:W-:-:S05]  /*e060*/  LEA.HI.X.SX32 R2, R6, R37, 0x1, P5 ;  /* 0x0000002506027211 */ /* 0x001fca00028f0eff */
[----:B------:R-:W-:-:S05]  /*e070*/  @P0 IMAD.MOV.U32 R5, RZ, RZ, R2 ;  /* 0x000000ffff050224 */ /* 0x000fca00078e0002 */
[----:B------:R0:W2:Y:S04]  /*e080*/  @P0 LDG.E.U16 R120, desc[UR20][R4.64] ;  /* 0x0000001404780981 */ /* 0x0000a8000c1e1500 */
[----:B---3--:R-:W-:Y:S04]  /*e090*/  STL [R1+0x670], R75 ;  /* 0x0006704b01007387 */ /* 0x008fe80000100800 */
[----:B------:R1:W-:Y:S04]  /*e0a0*/  STL [R1+0x3f4], R12 ;  /* 0x0003f40c01007387 */ /* 0x0003e80000100800 */
[----:B------:R-:W-:Y:S04]  /*e0b0*/  STL [R1+0x410], R3 ;  /* 0x0004100301007387 */ /* 0x000fe80000100800 */
[----:B------:R3:W-:Y:S04]  /*e0c0*/  STL [R1+0x3f0], R13 ;  /* 0x0003f00d01007387 */ /* 0x0007e80000100800 */
[----:B------:R-:W-:Y:S04]  /*e0d0*/  STL [R1+0x428], R0 ;  /* 0x0004280001007387 */ /* 0x000fe80000100800 */
[----:B------:R-:W-:Y:S04]  /*e0e0*/  STL [R1+0x40c], R7 ;  /* 0x00040c0701007387 */ /* 0x000fe80000100800 */
[----:B------:R-:W-:Y:S04]  /*e0f0*/  STL [R1+0x66c], R74 ;  /* 0x00066c4a01007387 */ /* 0x000fe80000100800 */
[----:B------:R1:W-:Y:S04]  /*e100*/  STL [R1+0x424], R2 ;  /* 0x0004240201007387 */ /* 0x0003e80000100800 */
[----:B----4-:R-:W-:Y:S01]  /*e110*/  STL [R1+0x668], R73 ;  /* 0x0006684901007387 */ /* 0x010fe20000100800 */
[----:B0-----:R-:W-:-:S02]  /*e120*/  IMAD R5, R10, UR11, RZ ;  /* 0x0000000b0a057c24 */ /* 0x001fc4000f8e02ff */
[----:B------:R-:W-:Y:S01]  /*e130*/  IMAD R4, R11, UR11, RZ ;  /* 0x0000000b0b047c24 */ /* 0x000fe2000f8e02ff */
[----:B--2---:R-:W-:Y:S04]  /*e140*/  STL [R1+0x660], R120 ;  /* 0x0006607801007387 */ /* 0x004fe80000100800 */
[----:B------:R-:W2:Y:S04]  /*e150*/  LDL.LU R47, [R1+0x338] ;  /* 0x00033800012f7983 */ /* 0x000ea80000300800 */
[----:B------:R-:W4:Y:S04]  /*e160*/  LDL.LU R46, [R1+0x324] ;  /* 0x00032400012e7983 */ /* 0x000f280000300800 */
[----:B------:R-:W2:Y:S04]  /*e170*/  LDL.LU R45, [R1+0x320] ;  /* 0x00032000012d7983 */ /* 0x000ea80000300800 */
[----:B------:R-:W2:Y:S04]  /*e180*/  LDL.LU R44, [R1+0x31c] ;  /* 0x00031c00012c7983 */ /* 0x000ea80000300800 */
[----:B------:R-:W4:Y:S04]  /*e190*/  LDL.LU R10, [R1+0x318] ;  /* 0x00031800010a7983 */ /* 0x000f280000300800 */
[----:B------:R-:W4:Y:S04]  /*e1a0*/  LDL.LU R11, [R1+0x304] ;  /* 0x00030400010b7983 */ /* 0x000f280000300800 */
[----:B-1----:R-:W4:Y:S04]  /*e1b0*/  LDL.LU R12, [R1+0x300] ;  /* 0x00030000010c7983 */ /* 0x002f280000300800 */
[----:B---3--:R-:W3:Y:S04]  /*e1c0*/  LDL.LU R13, [R1+0x2fc] ;  /* 0x0002fc00010d7983 */ /* 0x008ee80000300800 */
[----:B------:R-:W3:Y:S04]  /*e1d0*/  LDL.LU R14, [R1+0x2f8] ;  /* 0x0002f800010e7983 */ /* 0x000ee80000300800 */
        /* <DEDUP_REMOVED lines=22> */
[----:B------:R-:W3:Y:S01]  /*e340*/  LDL.LU R39, [R1+0x23c] ;  /* 0x00023c0001277983 */ /* 0x000ee20000300800 */
[----:B------:R-:W-:-:S02]  /*e350*/  LEA R2, P5, R5, R40, 0x1 ;  /* 0x0000002805027211 */ /* 0x000fc400078a08ff */
[-C--:B------:R-:W-:Y:S01]  /*e360*/  LEA R0, P6, R4, R40.reuse, 0x1 ;  /* 0x0000002804007211 */ /* 0x080fe200078c08ff */
[----:B--2---:R-:W-:Y:S02]  /*e370*/  IMAD R9, R44, UR11, RZ ;  /* 0x0000000b2c097c24 */ /* 0x004fe4000f8e02ff */
[----:B------:R-:W-:Y:S02]  /*e380*/  IMAD R8, R45, UR11, RZ ;  /* 0x0000000b2d087c24 */ /* 0x000fe4000f8e02ff */
[----:B----4-:R-:W-:Y:S02]  /*e390*/  IMAD R7, R46, UR11, RZ ;  /* 0x0000000b2e077c24 */ /* 0x010fe4000f8e02ff */
[----:B------:R-:W-:Y:S02]  /*e3a0*/  IMAD R6, R47, UR11, RZ ;  /* 0x0000000b2f067c24 */ /* 0x000fe4000f8e02ff */
[----:B---3--:R-:W-:Y:S02]  /*e3b0*/  IMAD R41, R43, UR11, RZ ;  /* 0x0000000b2b297c24 */ /* 0x008fe4000f8e02ff */
[----:B------:R-:W2:Y:S04]  /*e3c0*/  LDL.LU R43, [R1+0x238] ;  /* 0x00023800012b7983 */ /* 0x000ea80000300800 */
[----:B------:R-:W3:Y:S04]  /*e3d0*/  LDL.LU R44, [R1+0x224] ;  /* 0x00022400012c7983 */ /* 0x000ee80000300800 */
[----:B------:R-:W4:Y:S04]  /*e3e0*/  LDL.LU R45, [R1+0x220] ;  /* 0x00022000012d7983 */ /* 0x000f280000300800 */
[----:B------:R-:W2:Y:S04]  /*e3f0*/  LDL.LU R46, [R1+0x21c] ;  /* 0x00021c00012e7983 */ /* 0x000ea80000300800 */
        /* <DEDUP_REMOVED lines=21> */
[----:B------:R-:W2:Y:S01]  /*e550*/  LDL.LU R68, [R1+0x184] ;  /* 0x0001840001447983 */ /* 0x000ea20000300800 */
[----:B------:R-:W-:-:S03]  /*e560*/  LEA R117, P4, R6, R40, 0x1 ;  /* 0x0000002806757211 */ /* 0x000fc600078808ff */
[----:B------:R-:W2:Y:S01]  /*e570*/  LDL.LU R69, [R1+0x170] ;  /* 0x0001700001457983 */ /* 0x000ea20000300800 */
[----:B------:R-:W-:-:S03]  /*e580*/  LEA R99, P1, R7, R40, 0x1 ;  /* 0x0000002807637211 */ /* 0x000fc600078208ff */
[----:B------:R-:W2:Y:S04]  /*e590*/  LDL.LU R70, [R1+0x16c] ;  /* 0x00016c0001467983 */ /* 0x000ea80000300800 */
[----:B------:R-:W2:Y:S04]  /*e5a0*/  LDL.LU R71, [R1+0x168] ;  /* 0x0001680001477983 */ /* 0x000ea80000300800 */
[----:B------:R-:W2:Y:S04]  /*e5b0*/  LDL.LU R72, [R1+0x164] ;  /* 0x0001640001487983 */ /* 0x000ea80000300800 */
[----:B------:R0:W-:Y:S04]  /*e5c0*/  STL [R1+0x48], R2 ;  /* 0x0000480201007387 */ /* 0x0001e80000100800 */
[----:B------:R-:W-:Y:S04]  /*e5d0*/  STL [R1+0x430], R0 ;  /* 0x0004300001007387 */ /* 0x000fe80000100800 */
[----:B------:R1:W-:Y:S01]  /*e5e0*/  STL [R1+0x65c], R0 ;  /* 0x00065c0001007387 */ /* 0x0003e20000100800 */
[----:B0-----:R-:W-:-:S03]  /*e5f0*/  LEA.HI.X.SX32 R2, R4, R37, 0x1, P6 ;  /* 0x0000002504027211 */ /* 0x001fc600030f0eff */
[----:B------:R-:W-:Y:S01]  /*e600*/  STL [R1+0x50], R117 ;  /* 0x0000507501007387 */ /* 0x000fe20000100800 */
[----:B------:R-:W-:-:S03]  /*e610*/  LEA R90, P6, R8, R40, 0x1 ;  /* 0x00000028085a7211 */ /* 0x000fc600078c08ff */
[----:B------:R-:W-:Y:S01]  /*e620*/  STL [R1+0x68], R99 ;  /* 0x0000686301007387 */ /* 0x000fe20000100800 */
[----:B-1----:R-:W-:-:S03]  /*e630*/  LEA.HI.X.SX32 R0, R5, R37, 0x1, P5 ;  /* 0x0000002505007211 */ /* 0x002fc600028f0eff */
[----:B------:R-:W-:Y:S01]  /*e640*/  STL [R1+0x70c], R117 ;  /* 0x00070c7501007387 */ /* 0x000fe20000100800 */
[----:B------:R-:W-:Y:S01]  /*e650*/  LEA R116, P5, R9, R40, 0x1 ;  /* 0x0000002809747211 */ /* 0x000fe200078a08ff */
[----:B------:R-:W-:Y:S02]  /*e660*/  IMAD R11, R11, UR11, RZ ;  /* 0x0000000b0b0b7c24 */ /* 0x000fe4000f8e02ff */
[----:B------:R-:W-:Y:S01]  /*e670*/  STL [R1+0x714], R5 ;  /* 0x0007140501007387 */ /* 0x000fe20000100800 */
[----:B------:R-:W-:-:S03]  /*e680*/  IMAD R10, R10, UR11, RZ ;  /* 0x0000000b0a0a7c24 */ /* 0x000fc6000f8e02ff */
[----:B------:R0:W-:Y:S01]  /*e690*/  STL [R1+0x44], R0 ;  /* 0x0000440001007387 */ /* 0x0001e20000100800 */
[----:B------:R-:W-:-:S03]  /*e6a0*/  LEA.HI.X.SX32 R3, R7, R37, 0x1, P1 ;  /* 0x0000002507037211 */ /* 0x000fc600008f0eff */
[----:B------:R-:W-:Y:S04]  /*e6b0*/  STL [R1+0x42c], R2 ;  /* 0x00042c0201007387 */ /* 0x000fe80000100800 */
[----:B------:R-:W-:Y:S01]  /*e6c0*/  STL [R1+0x70], R90 ;  /* 0x0000705a01007387 */ /* 0x000fe20000100800 */
[----:B0-----:R-:W-:-:S03]  /*e6d0*/  LEA.HI.X.SX32 R0, R6, R37, 0x1, P4 ;  /* 0x0000002506007211 */ /* 0x001fc600020f0eff */
[----:B------:R-:W-:Y:S01]  /*e6e0*/  STL [R1+0x71c], R90 ;  /* 0x00071c5a01007387 */ /* 0x000fe20000100800 */
[----:B------:R-:W-:-:S03]  /*e6f0*/  LEA R115, P4, R10, R40, 0x1 ;  /* 0x000000280a737211 */ /* 0x000fc600078808ff */
[----:B------:R-:W-:Y:S01]  /*e700*/  STL [R1+0x88], R116 ;  /* 0x0000887401007387 */ /* 0x000fe20000100800 */
[----:B------:R-:W-:-:S03]  /*e710*/  IMAD R12, R12, UR11, RZ ;  /* 0x0000000b0c0c7c24 */ /* 0x000fc6000f8e02ff */
[----:B------:R0:W-:Y:S04]  /*e720*/  STL [R1+0x664], R2 ;  /* 0x0006640201007387 */ /* 0x0001e80000100800 */
[----:B------:R1:W-:Y:S01]  /*e730*/  STL [R1+0x4c], R0 ;  /* 0x00004c0001007387 */ /* 0x0003e20000100800 */
[----:B0-----:R-:W-:-:S03]  /*e740*/  LEA R2, P1, R11, R40, 0x1 ;  /* 0x000000280b027211 */ /* 0x001fc600078208ff */
[----:B------:R-:W-:Y:S01]  /*e750*/  STL [R1+0x64], R3 ;  /* 0x0000640301007387 */ /* 0x000fe20000100800 */
[----:B-1----:R-:W-:-:S03]  /*e760*/  LEA.HI.X.SX32 R0, R8, R37, 0x1, P6 ;  /* 0x0000002508007211 */ /* 0x002fc600030f0eff */
[----:B------:R-:W-:Y:S01]  /*e770*/  STL [R1+0x724], R8 ;  /* 0x0007240801007387 */ /* 0x000fe20000100800 */
[----:B------:R-:W-:-:S03]  /*e780*/  IMAD R13, R13, UR11, RZ ;  /* 0x0000000b0d0d7c24 */ /* 0x000fc6000f8e02ff */
[----:B------:R0:W-:Y:S04]  /*e790*/  STL [R1+0xa8], R2 ;  /* 0x0000a80201007387 */ /* 0x0001e80000100800 */
[----:B------:R-:W-:Y:S04]  /*e7a0*/  STL [R1+0x90], R115 ;  /* 0x0000907301007387 */ /* 0x000fe80000100800 */
[----:B------:R1:W-:Y:S01]  /*e7b0*/  STL [R1+0x6c], R0 ;  /* 0x00006c0001007387 */ /* 0x0003e20000100800 */
[----:B0-----:R-:W-:-:S03]  /*e7c0*/  LEA R2, P6, R12, R40, 0x1 ;  /* 0x000000280c027211 */ /* 0x001fc600078c08ff */
[----:B------:R-:W-:Y:S01]  /*e7d0*/  STL [R1+0x72c], R115 ;  /* 0x00072c7301007387 */ /* 0x000fe20000100800 */
[----:B-1----:R-:W-:-:S03]  /*e7e0*/  LEA.HI.X.SX32 R0, R9, R37, 0x1, P5 ;  /* 0x0000002509007211 */ /* 0x002fc600028f0eff */
[----:B------:R-:W-:Y:S04]  /*e7f0*/  STL [R1+0x734], R9 ;  /* 0x0007340901007387 */ /* 0x000fe80000100800 */
[----:B------:R0:W-:Y:S04]  /*e800*/  STL [R1+0xb0], R2 ;  /* 0x0000b00201007387 */ /* 0x0001e80000100800 */
[----:B------:R1:W-:Y:S01]  /*e810*/  STL [R1+0x84], R0 ;  /* 0x0000840001007387 */ /* 0x0003e20000100800 */
[----:B0-----:R-:W-:-:S03]  /*e820*/  LEA R2, P5, R13, R40, 0x1 ;  /* 0x000000280d027211 */ /* 0x001fc600078a08ff */
[----:B------:R-:W-:Y:S01]  /*e830*/  STL [R1+0x738], R10 ;  /* 0x0007380a01007387 */ /* 0x000fe20000100800 */
[----:B-1----:R-:W-:-:S03]  /*e840*/  LEA.HI.X.SX32 R0, R10, R37, 0x1, P4 ;  /* 0x000000250a007211 */ /* 0x002fc600020f0eff */
[----:B------:R-:W-:Y:S01]  /*e850*/  STL [R1+0xc8], R2 ;  /* 0x0000c80201007387 */ /* 0x000fe20000100800 */
[----:B------:R-:W-:-:S03]  /*e860*/  IMAD R14, R14, UR11, RZ ;  /* 0x0000000b0e0e7c24 */ /* 0x000fc6000f8e02ff */
[----:B------:R0:W-:Y:S01]  /*e870*/  STL [R1+0x8c], R0 ;  /* 0x00008c0001007387 */ /* 0x0001e20000100800 */
[----:B------:R-:W-:Y:S01]  /*e880*/  IMAD R15, R15, UR11, RZ ;  /* 0x0000000b0f0f7c24 */ /* 0x000fe2000f8e02ff */
[----:B------:R-:W-:Y:S02]  /*e890*/  LEA R114, P4, R14, R40, 0x1 ;  /* 0x000000280e727211 */ /* 0x000fe400078808ff */
[----:B------:R-:W-:Y:S01]  /*e8a0*/  STL [R1+0x73c], R11 ;  /* 0x00073c0b01007387 */ /* 0x000fe20000100800 */
[----:B0-----:R-:W-:Y:S01]  /*e8b0*/  LEA.HI.X.SX32 R0, R11, R37, 0x1, P1 ;  /* 0x000000250b007211 */ /* 0x001fe200008f0eff */
[----:B------:R-:W-:-:S04]  /*e8c0*/  IMAD R16, R16, UR11, RZ ;  /* 0x0000000b10107c24 */ /* 0x000fc8000f8e02ff */
[----:B------:R0:W-:Y:S01]  /*e8d0*/  STL [R1+0xa4], R0 ;  /* 0x0000a40001007387 */ /* 0x0001e20000100800 */
[----:B------:R-:W-:Y:S01]  /*e8e0*/  LEA R98, P1, R15, R40, 0x1 ;  /* 0x000000280f627211 */ /* 0x000fe200078208ff */
[----:B------:R-:W-:Y:S02]  /*e8f0*/  IMAD R17, R17, UR11, RZ ;  /* 0x0000000b11117c24 */ /* 0x000fe4000f8e02ff */
[----:B------:R-:W-:Y:S01]  /*e900*/  STL [R1+0x744], R12 ;  /* 0x0007440c01007387 */ /* 0x000fe20000100800 */
[----:B0-----:R-:W-:-:S03]  /*e910*/  LEA.HI.X.SX32 R0, R12, R37, 0x1, P6 ;  /* 0x000000250c007211 */ /* 0x001fc600030f0eff */
[----:B------:R-:W-:Y:S01]  /*e920*/  STL [R1+0xd0], R114 ;  /* 0x0000d07201007387 */ /* 0x000fe20000100800 */
[----:B------:R-:W-:-:S03]  /*e930*/  IMAD R18, R18, UR11, RZ ;  /* 0x0000000b12127c24 */ /* 0x000fc6000f8e02ff */
[----:B------:R0:W-:Y:S01]  /*e940*/  STL [R1+0xac], R0 ;  /* 0x0000ac0001007387 */ /* 0x0001e20000100800 */
[----:B------:R-:W-:-:S03]  /*e950*/  LEA R87, P6, R16, R40, 0x1 ;  /* 0x0000002810577211 */ /* 0x000fc600078c08ff */
[----:B------:R-:W-:Y:S01]  /*e960*/  STL [R1+0xe8], R98 ;  /* 0x0000e86201007387 */ /* 0x000fe20000100800 */
[-C--:B------:R-:W-:Y:S02]  /*e970*/  LEA.HI.X.SX32 R88, R14, R37.reuse, 0x1, P4 ;  /* 0x000000250e587211 */ /* 0x080fe400020f0eff */
[----:B0-----:R-:W-:Y:S01]  /*e980*/  LEA.HI.X.SX32 R0, R13, R37, 0x1, P5 ;  /* 0x000000250d007211 */ /* 0x001fe200028f0eff */
[----:B------:R-:W-:Y:S01]  /*e990*/  STL [R1+0x748], R114 ;  /* 0x0007487201007387 */ /* 0x000fe20000100800 */
[----:B------:R-:W-:-:S03]  /*e9a0*/  LEA R113, P5, R17, R40, 0x1 ;  /* 0x0000002811717211 */ /* 0x000fc600078a08ff */
[----:B------:R-:W-:Y:S01]  /*e9b0*/  STL [R1+0x74c], R13 ;  /* 0x00074c0d01007387 */ /* 0x000fe20000100800 */
[----:B------:R-:W-:-:S03]  /*e9c0*/  LEA R2, P4, R18, R40, 0x1 ;  /* 0x0000002812027211 */ /* 0x000fc600078808ff */
[----:B------:R0:W-:Y:S01]  /*e9d0*/  STL [R1+0xc4], R0 ;  /* 0x0000c40001007387 */ /* 0x0001e20000100800 */
[----:B------:R-:W-:-:S03]  /*e9e0*/  IMAD R19, R19, UR11, RZ ;  /* 0x0000000b13137c24 */ /* 0x000fc6000f8e02ff */
[----:B------:R-:W-:Y:S04]  /*e9f0*/  STL [R1+0x754], R14 ;  /* 0x0007540e01007387 */ /* 0x000fe80000100800 */
[----:B------:R-:W-:Y:S01]  /*ea00*/  STL [R1+0xf0], R87 ;  /* 0x0000f05701007387 */ /* 0x000fe20000100800 */
[----:B0-----:R-:W-:-:S03]  /*ea10*/  LEA.HI.X.SX32 R0, R15, R37, 0x1, P1 ;  /* 0x000000250f007211 */ /* 0x001fc600008f0eff */
[----:B------:R-:W-:Y:S04]  /*ea20*/  STL [R1+0x108], R113 ;  /* 0x0001087101007387 */ /* 0x000fe80000100800 */
[----:B------:R-:W-:Y:S04]  /*ea30*/  STL [R1+0x758], R87 ;  /* 0x0007585701007387 */ /* 0x000fe80000100800 */
[----:B------:R-:W-:Y:S04]  /*ea40*/  STL [R1+0x75c], R15 ;  /* 0x00075c0f01007387 */ /* 0x000fe80000100800 */
[----:B------:R0:W-:Y:S04]  /*ea50*/  STL [R1+0x110], R2 ;  /* 0x0001100201007387 */ /* 0x0001e80000100800 */
[----:B------:R-:W-:Y:S04]  /*ea60*/  STL [R1+0xcc], R88 ;  /* 0x0000cc5801007387 */ /* 0x000fe80000100800 */
[----:B------:R1:W-:Y:S01]  /*ea70*/  STL [R1+0xe4], R0 ;  /* 0x0000e40001007387 */ /* 0x0003e20000100800 */
[----:B0-----:R-:W-:-:S03]  /*ea80*/  LEA R2, P1, R19, R40, 0x1 ;  /* 0x0000002813027211 */ /* 0x001fc600078208ff */
[----:B------:R-:W-:Y:S01]  /*ea90*/  STL [R1+0x764], R88 ;  /* 0x0007645801007387 */ /* 0x000fe20000100800 */
[----:B-1----:R-:W-:-:S03]  /*eaa0*/  LEA.HI.X.SX32 R0, R16, R37, 0x1, P6 ;  /* 0x0000002510007211 */ /* 0x002fc600030f0eff */
[----:B------:R-:W-:Y:S01]  /*eab0*/  STL [R1+0x768], R16 ;  /* 0x0007681001007387 */ /* 0x000fe20000100800 */
[----:B------:R-:W-:-:S03]  /*eac0*/  IMAD R20, R20, UR11, RZ ;  /* 0x0000000b14147c24 */ /* 0x000fc6000f8e02ff */
[----:B------:R-:W-:Y:S04]  /*ead0*/  STL [R1+0x128], R2 ;  /* 0x0001280201007387 */ /* 0x000fe80000100800 */
[----:B------:R0:W-:Y:S01]  /*eae0*/  STL [R1+0xec], R0 ;  /* 0x0000ec0001007387 */ /* 0x0001e20000100800 */
[----:B------:R-:W-:Y:S01]  /*eaf0*/  IMAD R21, R21, UR11, RZ ;  /* 0x0000000b15157c24 */ /* 0x000fe2000f8e02ff */
[----:B------:R-:W-:Y:S02]  /*eb00*/  LEA R112, P6, R20, R40, 0x1 ;  /* 0x0000002814707211 */ /* 0x000fe400078c08ff */
[----:B------:R-:W-:Y:S01]  /*eb10*/  STL [R1+0x76c], R17 ;  /* 0x00076c1101007387 */ /* 0x000fe20000100800 */
[----:B0-----:R-:W-:-:S05]  /*eb20*/  LEA.HI.X.SX32 R0, R17, R37, 0x1, P5 ;  /* 0x0000002511007211 */ /* 0x001fca00028f0eff */
[----:B------:R0:W-:Y:S01]  /*eb30*/  STL [R1+0x104], R0 ;  /* 0x0001040001007387 */ /* 0x0001e20000100800 */
[----:B------:R-:W-:Y:S01]  /*eb40*/  LEA R97, P5, R21, R40, 0x1 ;  /* 0x0000002815617211 */ /* 0x000fe200078a08ff */
[----:B------:R-:W-:Y:S02]  /*eb50*/  IMAD R23, R23, UR11, RZ ;  /* 0x0000000b17177c24 */ /* 0x000fe4000f8e02ff */
[----:B------:R-:W-:Y:S01]  /*eb60*/  STL [R1+0x774], R18 ;  /* 0x0007741201007387 */ /* 0x000fe20000100800 */
[----:B0-----:R-:W-:-:S03]  /*eb70*/  LEA.HI.X.SX32 R0, R18, R37, 0x1, P4 ;  /* 0x0000002512007211 */ /* 0x001fc600020f0eff */
[----:B------:R-:W-:Y:S01]  /*eb80*/  STL [R1+0x130], R112 ;  /* 0x0001307001007387 */ /* 0x000fe20000100800 */
[----:B------:R-:W-:-:S03]  /*eb90*/  IMAD R22, R22, UR11, RZ ;  /* 0x0000000b16167c24 */ /* 0x000fc6000f8e02ff */
[----:B------:R0:W-:Y:S04]  /*eba0*/  STL [R1+0x10c], R0 ;  /* 0x00010c0001007387 */ /* 0x0001e80000100800 */
[----:B------:R-:W-:Y:S01]  /*ebb0*/  STL [R1+0x148], R97 ;  /* 0x0001486101007387 */ /* 0x000fe20000100800 */
[-C--:B------:R-:W-:Y:S02]  /*ebc0*/  LEA R86, P4, R22, R40.reuse, 0x1 ;  /* 0x0000002816567211 */ /* 0x080fe400078808ff */
[----:B0-----:R-:W-:Y:S01]  /*ebd0*/  LEA.HI.X.SX32 R0, R19, R37, 0x1, P1 ;  /* 0x0000002513007211 */ /* 0x001fe200008f0eff */
[----:B------:R-:W-:Y:S01]  /*ebe0*/  STL [R1+0x778], R112 ;  /* 0x0007787001007387 */ /* 0x000fe20000100800 */
[----:B------:R-:W-:-:S03]  /*ebf0*/  LEA R2, P1, R23, R40, 0x1 ;  /* 0x0000002817027211 */ /* 0x000fc600078208ff */
[----:B------:R-:W-:Y:S01]  /*ec00*/  STL [R1+0x77c], R19 ;  /* 0x00077c1301007387 */ /* 0x000fe20000100800 */
[----:B------:R-:W-:-:S03]  /*ec10*/  IMAD R24, R24, UR11, RZ ;  /* 0x0000000b18187c24 */ /* 0x000fc6000f8e02ff */
[----:B------:R0:W-:Y:S01]  /*ec20*/  STL [R1+0x124], R0 ;  /* 0x0001240001007387 */ /* 0x0001e20000100800 */
[----:B------:R-:W-:-:S03]  /*ec30*/  IMAD R25, R25, UR11, RZ ;  /* 0x0000000b19197c24 */ /* 0x000fc6000f8e02ff */
[----:B------:R-:W-:Y:S01]  /*ec40*/  STL [R1+0x784], R20 ;  /* 0x0007841401007387 */ /* 0x000fe20000100800 */
[----:B0-----:R-:W-:-:S03]  /*ec50*/  LEA.HI.X.SX32 R0, R20, R37, 0x1, P6 ;  /* 0x0000002514007211 */ /* 0x001fc600030f0eff */
[----:B------:R-:W-:Y:S01]  /*ec60*/  STL [R1+0x168], R2 ;  /* 0x0001680201007387 */ /* 0x000fe20000100800 */
[----:B------:R-:W-:-:S03]  /*ec70*/  IMAD R26, R26, UR11, RZ ;  /* 0x0000000b1a1a7c24 */ /* 0x000fc6000f8e02ff */
[----:B------:R-:W-:Y:S01]  /*ec80*/  STL [R1+0x150], R86 ;  /* 0x0001505601007387 */ /* 0x000fe20000100800 */
[----:B------:R-:W-:-:S03]  /*ec90*/  LEA R85, P6, R24, R40, 0x1 ;  /* 0x0000002818557211 */ /* 0x000fc600078c08ff */
[----:B------:R0:W-:Y:S01]  /*eca0*/  STL [R1+0x12c], R0 ;  /* 0x00012c0001007387 */ /* 0x0001e20000100800 */
[-C--:B------:R-:W-:Y:S01]  /*ecb0*/  LEA.HI.X.SX32 R111, R22, R37.reuse, 0x1, P4 ;  /* 0x00000025166f7211 */ /* 0x080fe200020f0eff */
[----:B------:R-:W-:Y:S02]  /*ecc0*/  IMAD R27, R27, UR11, RZ ;  /* 0x0000000b1b1b7c24 */ /* 0x000fe4000f8e02ff */
[----:B------:R1:W-:Y:S01]  /*ecd0*/  STL [R1+0x788], R86 ;  /* 0x0007885601007387 */ /* 0x0003e20000100800 */
[----:B------:R-:W-:Y:S01]  /*ece0*/  IMAD R28, R28, UR11, RZ ;  /* 0x0000000b1c1c7c24 */ /* 0x000fe2000f8e02ff */
[-C--:B0-----:R-:W-:Y:S02]  /*ecf0*/  LEA.HI.X.SX32 R0, R21, R37.reuse, 0x1, P5 ;  /* 0x0000002515007211 */ /* 0x081fe400028f0eff */
[-C--:B------:R-:W-:Y:S02]  /*ed00*/  LEA R110, P5, R25, R40.reuse, 0x1 ;  /* 0x00000028196e7211 */ /* 0x080fe400078a08ff */
[----:B-1----:R-:W-:Y:S01]  /*ed10*/  LEA.HI.X.SX32 R86, R23, R37, 0x1, P1 ;  /* 0x0000002517567211 */ /* 0x002fe200008f0eff */
[----:B------:R0:W-:Y:S01]  /*ed20*/  STL [R1+0x144], R0 ;  /* 0x0001440001007387 */ /* 0x0001e20000100800 */
[----:B------:R-:W-:-:S03]  /*ed30*/  LEA R109, P4, R26, R40, 0x1 ;  /* 0x000000281a6d7211 */ /* 0x000fc600078808ff */
[----:B------:R-:W-:Y:S01]  /*ed40*/  STL [R1+0x170], R85 ;  /* 0x0001705501007387 */ /* 0x000fe20000100800 */
[----:B------:R-:W-:-:S03]  /*ed50*/  LEA R112, P1, R27, R40, 0x1 ;  /* 0x000000281b707211 */ /* 0x000fc600078208ff */
[----:B------:R-:W-:Y:S01]  /*ed60*/  STL [R1+0x188], R110 ;  /* 0x0001886e01007387 */ /* 0x000fe20000100800 */
[----:B0-----:R-:W-:-:S03]  /*ed70*/  LEA.HI.X.SX32 R0, R24, R37, 0x1, P6 ;  /* 0x0000002518007211 */ /* 0x001fc600030f0eff */
[----:B------:R-:W-:Y:S01]  /*ed80*/  STL [R1+0x14c], R111 ;  /* 0x00014c6f01007387 */ /* 0x000fe20000100800 */
[----:B------:R-:W-:Y:S01]  /*ed90*/  IMAD R29, R29, UR11, RZ ;  /* 0x0000000b1d1d7c24 */ /* 0x000fe2000f8e02ff */
[-C--:B------:R-:W-:Y:S02]  /*eda0*/  LEA R84, P6, R28, R40.reuse, 0x1 ;  /* 0x000000281c547211 */ /* 0x080fe400078c08ff */
[----:B------:R-:W-:Y:S01]  /*edb0*/  STL [R1+0x164], R86 ;  /* 0x0001645601007387 */ /* 0x000fe20000100800 */
[----:B------:R-:W-:Y:S01]  /*edc0*/  IMAD R30, R30, UR11, RZ ;  /* 0x0000000b1e1e7c24 */ /* 0x000fe2000f8e02ff */
[----:B------:R-:W-:Y:S02]  /*edd0*/  LEA.HI.X.SX32 R20, R25, R37, 0x1, P5 ;  /* 0x0000002519147211 */ /* 0x000fe400028f0eff */
[----:B------:R-:W-:Y:S04]  /*ede0*/  STL [R1+0x1a4], R109 ;  /* 0x0001a46d01007387 */ /* 0x000fe80000100800 */
[----:B------:R0:W-:Y:S01]  /*edf0*/  STL [R1+0x16c], R0 ;  /* 0x00016c0001007387 */ /* 0x0001e20000100800 */
[----:B------:R-:W-:Y:S01]  /*ee00*/  LEA R96, P5, R29, R40, 0x1 ;  /* 0x000000281d607211 */ /* 0x000fe200078a08ff */
[----:B------:R-:W-:-:S02]  /*ee10*/  IMAD R31, R31, UR11, RZ ;  /* 0x0000000b1f1f7c24 */ /* 0x000fc4000f8e02ff */
[----:B------:R-:W-:Y:S01]  /*ee20*/  STL [R1+0x1bc], R112 ;  /* 0x0001bc7001007387 */ /* 0x000fe20000100800 */
[----:B------:R-:W-:Y:S01]  /*ee30*/  IMAD R32, R32, UR11, RZ ;  /* 0x0000000b20207c24 */ /* 0x000fe2000f8e02ff */
[-C--:B0-----:R-:W-:Y:S02]  /*ee40*/  LEA.HI.X.SX32 R0, R26, R37.reuse, 0x1, P4 ;  /* 0x000000251a007211 */ /* 0x081fe400020f0eff */
[----:B------:R-:W-:Y:S01]  /*ee50*/  STL [R1+0x1c4], R84 ;  /* 0x0001c45401007387 */ /* 0x000fe20000100800 */
[-C--:B------:R-:W-:Y:S02]  /*ee60*/  LEA R108, P4, R30, R40.reuse, 0x1 ;  /* 0x000000281e6c7211 */ /* 0x080fe400078808ff */
[----:B------:R-:W-:Y:S01]  /*ee70*/  LEA.HI.X.SX32 R19, R27, R37, 0x1, P1 ;  /* 0x000000251b137211 */ /* 0x000fe200008f0eff */
        /* <DEDUP_REMOVED lines=15> */
[-C--:B------:R-:W-:Y:S02]  /*ef70*/  LEA.HI.X.SX32 R17, R31, R37.reuse, 0x1, P1 ;  /* 0x000000251f117211 */ /* 0x080fe400008f0eff */
[----:B0-----:R-:W-:Y:S01]  /*ef80*/  LEA.HI.X.SX32 R0, R30, R37, 0x1, P4 ;  /* 0x000000251e007211 */ /* 0x001fe200020f0eff */
[----:B------:R-:W-:Y:S01]  /*ef90*/  STL [R1+0x204], R83 ;  /* 0x0002045301007387 */ /* 0x000fe20000100800 */
[----:B------:R-:W-:-:S03]  /*efa0*/  LEA R106, P4, R34, R40, 0x1 ;  /* 0x00000028226a7211 */ /* 0x000fc600078808ff */
[----:B------:R-:W-:Y:S04]  /*efb0*/  STL [R1+0x1d8], R18 ;  /* 0x0001d81201007387 */ /* 0x000fe80000100800 */
[----:B------:R0:W-:Y:S01]  /*efc0*/  STL [R1+0x1e0], R0 ;  /* 0x0001e00001007387 */ /* 0x0001e20000100800 */
[----:B------:R-:W-:Y:S01]  /*efd0*/  LEA R87, P1, R35, R40, 0x1 ;  /* 0x0000002823577211 */ /* 0x000fe200078208ff */
[----:B------:R-:W-:Y:S02]  /*efe0*/  IMAD R42, R39, UR11, RZ ;  /* 0x0000000b272a7c24 */ /* 0x000fe4000f8e02ff */
[----:B------:R-:W-:Y:S01]  /*eff0*/  STL [R1+0x21c], R107 ;  /* 0x00021c6b01007387 */ /* 0x000fe20000100800 */
[----:B--2---:R-:W-:Y:S01]  /*f000*/  IMAD R43, R43, UR11, RZ ;  /* 0x0000000b2b2b7c24 */ /* 0x004fe2000f8e02ff */
[----:B0-----:R-:W-:-:S02]  /*f010*/  LEA.HI.X.SX32 R0, R32, R37, 0x1, P6 ;  /* 0x0000002520007211 */ /* 0x001fc400030f0eff */
[----:B------:R-:W-:Y:S01]  /*f020*/  STL [R1+0x224], R106 ;  /* 0x0002246a01007387 */ /* 0x000fe20000100800 */
[-C--:B------:R-:W-:Y:S02]  /*f030*/  LEA R82, P6, R41, R40.reuse, 0x1 ;  /* 0x0000002829527211 */ /* 0x080fe400078c08ff */
[----:B------:R-:W-:Y:S01]  /*f040*/  LEA.HI.X.SX32 R88, R33, R37, 0x1, P5 ;  /* 0x0000002521587211 */ /* 0x000fe200028f0eff */
[----:B------:R-:W-:Y:S04]  /*f050*/  STL [R1+0x1f8], R17 ;  /* 0x0001f81101007387 */ /* 0x000fe80000100800 */
[----:B------:R0:W-:Y:S01]  /*f060*/  STL [R1+0x200], R0 ;  /* 0x0002000001007387 */ /* 0x0001e20000100800 */
[----:B------:R-:W-:-:S03]  /*f070*/  LEA R95, P5, R42, R40, 0x1 ;  /* 0x000000282a5f7211 */ /* 0x000fc600078a08ff */
[----:B------:R-:W-:Y:S01]  /*f080*/  STL [R1+0x23c], R87 ;  /* 0x00023c5701007387 */ /* 0x000fe20000100800 */
[----:B---3--:R-:W-:Y:S01]  /*f090*/  IMAD R44, R44, UR11, RZ ;  /* 0x0000000b2c2c7c24 */ /* 0x008fe2000f8e02ff */
[-C--:B0-----:R-:W-:Y:S02]  /*f0a0*/  LEA.HI.X.SX32 R0, R34, R37.reuse, 0x1, P4 ;  /* 0x0000002522007211 */ /* 0x081fe400020f0eff */
[----:B------:R-:W-:Y:S01]  /*f0b0*/  STL [R1+0x244], R82 ;  /* 0x0002445201007387 */ /* 0x000fe20000100800 */
[-C--:B------:R-:W-:Y:S02]  /*f0c0*/  LEA R105, P4, R43, R40.reuse, 0x1 ;  /* 0x000000282b697211 */ /* 0x080fe400078808ff */
[----:B------:R-:W-:Y:S01]  /*f0d0*/  LEA.HI.X.SX32 R15, R35, R37, 0x1, P1 ;  /* 0x00000025230f7211 */ /* 0x000fe200008f0eff */
[----:B------:R-:W-:Y:S04]  /*f0e0*/  STL [R1+0x218], R88 ;  /* 0x0002185801007387 */ /* 0x000fe80000100800 */
[----:B------:R0:W-:Y:S01]  /*f0f0*/  STL [R1+0x220], R0 ;  /* 0x0002200001007387 */ /* 0x0001e20000100800 */
[----:B------:R-:W-:-:S03]  /*f100*/  LEA R114, P1, R44, R40, 0x1 ;  /* 0x000000282c727211 */ /* 0x000fc600078208ff */
[----:B------:R-:W-:Y:S01]  /*f110*/  STL [R1+0x25c], R95 ;  /* 0x00025c5f01007387 */ /* 0x000fe20000100800 */
[----:B0-----:R-:W-:-:S03]  /*f120*/  LEA.HI.X.SX32 R0, R41, R37, 0x1, P6 ;  /* 0x0000002529007211 */ /* 0x001fc600030f0eff */
[----:B------:R-:W-:Y:S01]  /*f130*/  STL [R1+0x264], R105 ;  /* 0x0002646901007387 */ /* 0x000fe20000100800 */
[----:B----4-:R-:W-:-:S03]  /*f140*/  IMAD R45, R45, UR11, RZ ;  /* 0x0000000b2d2d7c24 */ /* 0x010fc6000f8e02ff */
[----:B------:R-:W-:Y:S04]  /*f150*/  STL [R1+0x238], R15 ;  /* 0x0002380f01007387 */ /* 0x000fe80000100800 */
[----:B------:R0:W-:Y:S01]  /*f160*/  STL [R1+0x240], R0 ;  /* 0x0002400001007387 */ /* 0x0001e20000100800 */
[----:B------:R-:W-:-:S03]  /*f170*/  LEA.HI.X.SX32 R14, R42, R37, 0x1, P5 ;  /* 0x000000252a0e7211 */ /* 0x000fc600028f0eff */
[----:B------:R-:W-:Y:S01]  /*f180*/  STL [R1+0x674], R41 ;  /* 0x0006742901007387 */ /* 0x000fe20000100800 */
[-C--:B------:R-:W-:Y:S02]  /*f190*/  LEA.HI.X.SX32 R13, R44, R37.reuse, 0x1, P1 ;  /* 0x000000252c0d7211 */ /* 0x080fe400008f0eff */
[----:B0-----:R-:W-:Y:S01]  /*f1a0*/  LEA.HI.X.SX32 R0, R43, R37, 0x1, P4 ;  /* 0x000000252b007211 */ /* 0x001fe200020f0eff */
[----:B------:R-:W-:Y:S01]  /*f1b0*/  STL [R1+0x27c], R114 ;  /* 0x00027c7201007387 */ /* 0x000fe20000100800 */
[----:B------:R-:W-:-:S03]  /*f1c0*/  IMAD R46, R46, UR11, RZ ;  /* 0x0000000b2e2e7c24 */ /* 0x000fc6000f8e02ff */
[----:B------:R-:W-:Y:S01]  /*f1d0*/  STL [R1+0x684], R44 ;  /* 0x0006842c01007387 */ /* 0x000fe20000100800 */
[----:B------:R-:W-:-:S03]  /*f1e0*/  IMAD R47, R47, UR11, RZ ;  /* 0x0000000b2f2f7c24 */ /* 0x000fc6000f8e02ff */
[----:B------:R0:W-:Y:S01]  /*f1f0*/  STL [R1+0x260], R0 ;  /* 0x0002600001007387 */ /* 0x0001e20000100800 */
[----:B------:R-:W-:-:S03]  /*f200*/  LEA R104, P4, R46, R40, 0x1 ;  /* 0x000000282e687211 */ /* 0x000fc600078808ff */
[----:B------:R-:W-:Y:S01]  /*f210*/  STL [R1+0x258], R14 ;  /* 0x0002580e01007387 */ /* 0x000fe20000100800 */
[----:B0-----:R-:W-:-:S03]  /*f220*/  LEA R0, P1, R45, R40, 0x1 ;  /* 0x000000282d007211 */ /* 0x001fc600078208ff */
[----:B------:R-:W-:Y:S01]  /*f230*/  STL [R1+0x278], R13 ;  /* 0x0002780d01007387 */ /* 0x000fe20000100800 */
[----:B------:R-:W-:Y:S01]  /*f240*/  IMAD R48, R48, UR11, RZ ;  /* 0x0000000b30307c24 */ /* 0x000fe2000f8e02ff */
[----:B------:R-:W-:Y:S02]  /*f250*/  LEA R103, P5, R47, R40, 0x1 ;  /* 0x000000282f677211 */ /* 0x000fe400078a08ff */
[----:B------:R0:W-:Y:S01]  /*f260*/  STL [R1+0x284], R0 ;  /* 0x0002840001007387 */ /* 0x0001e20000100800 */
[----:B------:R-:W-:Y:S01]  /*f270*/  IMAD R49, R49, UR11, RZ ;  /* 0x0000000b31317c24 */ /* 0x000fe2000f8e02ff */
[-C--:B------:R-:W-:Y:S01]  /*f280*/  LEA.HI.X.SX32 R12, R46, R37.reuse, 0x1, P4 ;  /* 0x000000252e0c7211 */ /* 0x080fe200020f0eff */
[----:B------:R-:W-:Y:S01]  /*f290*/  IMAD R50, R50, UR11, RZ ;  /* 0x0000000b32327c24 */ /* 0x000fe2000f8e02ff */
[----:B------:R-:W-:Y:S01]  /*f2a0*/  STL [R1+0x68c], R45 ;  /* 0x00068c2d01007387 */ /* 0x000fe20000100800 */
[----:B------:R-:W-:Y:S01]  /*f2b0*/  IMAD R51, R51, UR11, RZ ;  /* 0x0000000b33337c24 */ /* 0x000fe2000f8e02ff */
[----:B0-----:R-:W-:-:S02]  /*f2c0*/  LEA.HI.X.SX32 R0, R45, R37, 0x1, P1 ;  /* 0x000000252d007211 */ /* 0x001fc400008f0eff */
[----:B------:R-:W-:Y:S01]  /*f2d0*/  STL [R1+0x29c], R104 ;  /* 0x00029c6801007387 */ /* 0x000fe20000100800 */
[-C--:B------:R-:W-:Y:S02]  /*f2e0*/  LEA.HI.X.SX32 R81, R47, R37.reuse, 0x1, P5 ;  /* 0x000000252f517211 */ /* 0x080fe400028f0eff */
[-C--:B------:R-:W-:Y:S01]  /*f2f0*/  LEA R10, P1, R48, R40.reuse, 0x1 ;  /* 0x00000028300a7211 */ /* 0x080fe200078208ff */
[----:B------:R-:W-:Y:S01]  /*f300*/  STL [R1+0x280], R0 ;  /* 0x0002800001007387 */ /* 0x000fe20000100800 */
[-C--:B------:R-:W-:Y:S01]  /*f310*/  LEA R80, P4, R49, R40.reuse, 0x1 ;  /* 0x0000002831507211 */ /* 0x080fe200078808ff */
[----:B------:R-:W-:Y:S01]  /*f320*/  IMAD R52, R52, UR11, RZ ;  /* 0x0000000b34347c24 */ /* 0x000fe2000f8e02ff */
[----:B------:R-:W-:Y:S01]  /*f330*/  LEA R94, P5, R50, R40, 0x1 ;  /* 0x00000028325e7211 */ /* 0x000fe200078a08ff */
[----:B------:R-:W-:Y:S01]  /*f340*/  STL [R1+0x2a4], R103 ;  /* 0x0002a46701007387 */ /* 0x000fe20000100800 */
[----:B------:R-:W-:Y:S01]  /*f350*/  IMAD R53, R53, UR11, RZ ;  /* 0x0000000b35357c24 */ /* 0x000fe2000f8e02ff */
[----:B------:R-:W-:-:S02]  /*f360*/  LEA.HI.X.SX32 R11, R48, R37, 0x1, P1 ;  /* 0x00000025300b7211 */ /* 0x000fc400008f0eff */
[----:B------:R-:W-:Y:S01]  /*f370*/  STL [R1+0x694], R46 ;  /* 0x0006942e01007387 */ /* 0x000fe20000100800 */
[----:B------:R-:W-:-:S03]  /*f380*/  LEA R102, P1, R51, R40, 0x1 ;  /* 0x0000002833667211 */ /* 0x000fc600078208ff */
[----:B------:R-:W-:Y:S01]  /*f390*/  STL [R1+0x298], R12 ;  /* 0x0002980c01007387 */ /* 0x000fe20000100800 */
[----:B------:R-:W-:-:S03]  /*f3a0*/  LEA.HI.X.SX32 R9, R50, R37, 0x1, P5 ;  /* 0x0000002532097211 */ /* 0x000fc600028f0eff */
[----:B------:R0:W-:Y:S01]  /*f3b0*/  STL [R1+0x69c], R47 ;  /* 0x00069c2f01007387 */ /* 0x0001e20000100800 */
[----:B------:R-:W-:-:S03]  /*f3c0*/  IMAD R54, R54, UR11, RZ ;  /* 0x0000000b36367c24 */ /* 0x000fc6000f8e02ff */
[----:B------:R-:W-:Y:S01]  /*f3d0*/  STL [R1+0x2a0], R81 ;  /* 0x0002a05101007387 */ /* 0x000fe20000100800 */
[----:B------:R-:W-:Y:S01]  /*f3e0*/  IMAD R55, R55, UR11, RZ ;  /* 0x0000000b37377c24 */ /* 0x000fe2000f8e02ff */
[----:B------:R-:W-:Y:S02]  /*f3f0*/  LEA R79, P5, R53, R40, 0x1 ;  /* 0x00000028354f7211 */ /* 0x000fe400078a08ff */
[----:B------:R-:W-:Y:S01]  /*f400*/  STL [R1+0x2bc], R10 ;  /* 0x0002bc0a01007387 */ /* 0x000fe20000100800 */
[----:B0-----:R-:W-:-:S03]  /*f410*/  LEA.HI.X.SX32 R47, R49, R37, 0x1, P4 ;  /* 0x00000025312f7211 */ /* 0x001fc600020f0eff */
[----:B------:R-:W-:Y:S01]  /*f420*/  STL [R1+0x2c4], R80 ;  /* 0x0002c45001007387 */ /* 0x000fe20000100800 */
[----:B------:R-:W-:Y:S01]  /*f430*/  LEA R125, P4, R52, R40, 0x1 ;  /* 0x00000028347d7211 */ /* 0x000fe200078808ff */
[----:B------:R-:W-:Y:S01]  /*f440*/  IMAD R56, R56, UR11, RZ ;  /* 0x0000000b38387c24 */ /* 0x000fe2000f8e02ff */
[-C--:B------:R-:W-:Y:S01]  /*f450*/  LEA.HI.X.SX32 R46, R51, R37.reuse, 0x1, P1 ;  /* 0x00000025332e7211 */ /* 0x080fe200008f0eff */
[----:B------:R-:W-:Y:S01]  /*f460*/  STL [R1+0x2dc], R94 ;  /* 0x0002dc5e01007387 */ /* 0x000fe20000100800 */
[----:B------:R-:W-:-:S03]  /*f470*/  LEA.HI.X.SX32 R115, R52, R37, 0x1, P4 ;  /* 0x0000002534737211 */ /* 0x000fc600020f0eff */
[----:B------:R-:W-:Y:S01]  /*f480*/  STL [R1+0x2b8], R11 ;  /* 0x0002b80b01007387 */ /* 0x000fe20000100800 */
[----:B------:R-:W-:Y:S01]  /*f490*/  IMAD R57, R57, UR11, RZ ;  /* 0x0000000b39397c24 */ /* 0x000fe2000f8e02ff */
[----:B------:R-:W-:Y:S02]  /*f4a0*/  LEA.HI.X.SX32 R45, R53, R37, 0x1, P5 ;  /* 0x00000025352d7211 */ /* 0x000fe400028f0eff */
[----:B------:R-:W-:Y:S01]  /*f4b0*/  STL [R1+0x2c0], R47 ;  /* 0x0002c02f01007387 */ /* 0x000fe20000100800 */
[----:B------:R-:W-:-:S03]  /*f4c0*/  LEA R101, P1, R54, R40, 0x1 ;  /* 0x0000002836657211 */ /* 0x000fc600078208ff */
[----:B------:R-:W-:Y:S01]  /*f4d0*/  STL [R1+0x2d8], R9 ;  /* 0x0002d80901007387 */ /* 0x000fe20000100800 */
[----:B------:R-:W-:-:S03]  /*f4e0*/  LEA R78, P4, R55, R40, 0x1 ;  /* 0x00000028374e7211 */ /* 0x000fc600078808ff */
[----:B------:R-:W-:Y:S01]  /*f4f0*/  STL [R1+0x2e4], R102 ;  /* 0x0002e46601007387 */ /* 0x000fe20000100800 */
[----:B------:R-:W-:Y:S01]  /*f500*/  LEA R124, P5, R56, R40, 0x1 ;  /* 0x00000028387c7211 */ /* 0x000fe200078a08ff */
[----:B------:R-:W-:Y:S02]  /*f510*/  IMAD R58, R58, UR11, RZ ;  /* 0x0000000b3a3a7c24 */ /* 0x000fe4000f8e02ff */
[----:B------:R-:W-:Y:S01]  /*f520*/  STL [R1+0x2fc], R125 ;  /* 0x0002fc7d01007387 */ /* 0x000fe20000100800 */
[----:B------:R-:W-:-:S03]  /*f530*/  LEA.HI.X.SX32 R8, R54, R37, 0x1, P1 ;  /* 0x0000002536087211 */ /* 0x000fc600008f0eff */
[----:B------:R-:W-:Y:S01]  /*f540*/  STL [R1+0x2e0], R46 ;  /* 0x0002e02e01007387 */ /* 0x000fe20000100800 */
[----:B------:R-:W-:-:S03]  /*f550*/  LEA.HI.X.SX32 R44, R55, R37, 0x1, P4 ;  /* 0x00000025372c7211 */ /* 0x000fc600020f0eff */
[----:B------:R-:W-:Y:S01]  /*f560*/  STL [R1+0x304], R79 ;  /* 0x0003044f01007387 */ /* 0x000fe20000100800 */
[----:B------:R-:W-:Y:S01]  /*f570*/  LEA R77, P1, R57, R40, 0x1 ;  /* 0x00000028394d7211 */ /* 0x000fe200078208ff */
[----:B------:R-:W-:Y:S02]  /*f580*/  IMAD R59, R59, UR11, RZ ;  /* 0x0000000b3b3b7c24 */ /* 0x000fe4000f8e02ff */
[----:B------:R-:W-:Y:S01]  /*f590*/  STL [R1+0x2f8], R115 ;  /* 0x0002f87301007387 */ /* 0x000fe20000100800 */
[----:B------:R-:W-:-:S03]  /*f5a0*/  LEA.HI.X.SX32 R90, R56, R37, 0x1, P5 ;  /* 0x00000025385a7211 */ /* 0x000fc600028f0eff */
[----:B------:R-:W-:Y:S01]  /*f5b0*/  STL [R1+0x300], R45 ;  /* 0x0003002d01007387 */ /* 0x000fe20000100800 */
[----:B------:R-:W-:-:S03]  /*f5c0*/  LEA R93, P4, R58, R40, 0x1 ;  /* 0x000000283a5d7211 */ /* 0x000fc600078808ff */
[----:B------:R-:W-:Y:S01]  /*f5d0*/  STL [R1+0x31c], R101 ;  /* 0x00031c6501007387 */ /* 0x000fe20000100800 */
[----:B------:R-:W-:-:S03]  /*f5e0*/  LEA.HI.X.SX32 R0, R57, R37, 0x1, P1 ;  /* 0x0000002539007211 */ /* 0x000fc600008f0eff */
[----:B------:R-:W-:Y:S01]  /*f5f0*/  STL [R1+0x324], R78 ;  /* 0x0003244e01007387 */ /* 0x000fe20000100800 */
[----:B------:R-:W-:-:S03]  /*f600*/  IMAD R60, R60, UR11, RZ ;  /* 0x0000000b3c3c7c24 */ /* 0x000fc6000f8e02ff */
[----:B------:R-:W-:Y:S01]  /*f610*/  STL [R1+0x33c], R124 ;  /* 0x00033c7c01007387 */ /* 0x000fe20000100800 */
[----:B------:R-:W-:-:S03]  /*f620*/  LEA R76, P5, R59, R40, 0x1 ;  /* 0x000000283b4c7211 */ /* 0x000fc600078a08ff */
[----:B------:R-:W-:Y:S01]  /*f630*/  STL [R1+0x318], R8 ;  /* 0x0003180801007387 */ /* 0x000fe20000100800 */
[----:B------:R-:W-:-:S03]  /*f640*/  IMAD R61, R61, UR11, RZ ;  /* 0x0000000b3d3d7c24 */ /* 0x000fc6000f8e02ff */
[----:B------:R-:W-:Y:S01]  /*f650*/  STL [R1+0x320], R44 ;  /* 0x0003202c01007387 */ /* 0x000fe20000100800 */
[----:B------:R-:W-:-:S03]  /*f660*/  IMAD R62, R62, UR11, RZ ;  /* 0x0000000b3e3e7c24 */ /* 0x000fc6000f8e02ff */
[----:B------:R-:W-:Y:S01]  /*f670*/  STL [R1+0x338], R90 ;  /* 0x0003385a01007387 */ /* 0x000fe20000100800 */
[----:B------:R-:W-:-:S03]  /*f680*/  LEA R123, P1, R60, R40, 0x1 ;  /* 0x000000283c7b7211 */ /* 0x000fc600078208ff */
[----:B------:R-:W-:Y:S01]  /*f690*/  STL [R1+0x344], R77 ;  /* 0x0003444d01007387 */ /* 0x000fe20000100800 */
[----:B------:R-:W-:-:S03]  /*f6a0*/  IMAD R63, R63, UR11, RZ ;  /* 0x0000000b3f3f7c24 */ /* 0x000fc6000f8e02ff */
[----:B------:R-:W-:Y:S01]  /*f6b0*/  STL [R1+0x35c], R93 ;  /* 0x00035c5d01007387 */ /* 0x000fe20000100800 */
[----:B------:R-:W-:-:S03]  /*f6c0*/  LEA.HI.X.SX32 R5, R58, R37, 0x1, P4 ;  /* 0x000000253a057211 */ /* 0x000fc600020f0eff */
[----:B------:R0:W-:Y:S01]  /*f6d0*/  STL [R1+0x340], R0 ;  /* 0x0003400001007387 */ /* 0x0001e20000100800 */
[-C--:B------:R-:W-:Y:S01]  /*f6e0*/  LEA R75, P4, R61, R40.reuse, 0x1 ;  /* 0x000000283d4b7211 */ /* 0x080fe200078808ff */
[----:B------:R-:W-:Y:S01]  /*f6f0*/  IMAD R64, R64, UR11, RZ ;  /* 0x0000000b40407c24 */ /* 0x000fe2000f8e02ff */
[-C--:B------:R-:W-:Y:S01]  /*f700*/  LEA.HI.X.SX32 R117, R60, R37.reuse, 0x1, P1 ;  /* 0x000000253c757211 */ /* 0x080fe200008f0eff */
[----:B------:R-:W-:Y:S01]  /*f710*/  STL [R1+0x364], R76 ;  /* 0x0003644c01007387 */ /* 0x000fe20000100800 */
[-C--:B0-----:R-:W-:Y:S02]  /*f720*/  LEA.HI.X.SX32 R0, R59, R37.reuse, 0x1, P5 ;  /* 0x000000253b007211 */ /* 0x081fe400028f0eff */
[-C--:B------:R-:W-:Y:S02]  /*f730*/  LEA R34, P5, R62, R40.reuse, 0x1 ;  /* 0x000000283e227211 */ /* 0x080fe400078a08ff */
[----:B------:R-:W-:Y:S01]  /*f740*/  LEA.HI.X.SX32 R41, R61, R37, 0x1, P4 ;  /* 0x000000253d297211 */ /* 0x000fe200020f0eff */
[----:B------:R0:W-:Y:S01]  /*f750*/  STL [R1+0x360], R0 ;  /* 0x0003600001007387 */ /* 0x0001e20000100800 */
[----:B------:R-:W-:-:S02]  /*f760*/  LEA R74, P1, R63, R40, 0x1 ;  /* 0x000000283f4a7211 */ /* 0x000fc400078208ff */
[----:B------:R-:W-:Y:S01]  /*f770*/  LEA.HI.X.SX32 R35, R62, R37, 0x1, P5 ;  /* 0x000000253e237211 */ /* 0x000fe200028f0eff */
[----:B------:R-:W-:Y:S01]  /*f780*/  STL [R1+0x358], R5 ;  /* 0x0003580501007387 */ /* 0x000fe20000100800 */
[----:B------:R-:W-:-:S03]  /*f790*/  LEA R89, P4, R64, R40, 0x1 ;  /* 0x0000002840597211 */ /* 0x000fc600078808ff */
[----:B------:R-:W-:Y:S01]  /*f7a0*/  STL [R1+0x37c], R123 ;  /* 0x00037c7b01007387 */ /* 0x000fe20000100800 */
[----:B0-----:R-:W-:-:S03]  /*f7b0*/  LEA.HI.X.SX32 R0, R63, R37, 0x1, P1 ;  /* 0x000000253f007211 */ /* 0x001fc600008f0eff */
[----:B------:R-:W-:Y:S04]  /*f7c0*/  STL [R1+0x384], R75 ;  /* 0x0003844b01007387 */ /* 0x000fe80000100800 */
[----:B------:R-:W-:Y:S04]  /*f7d0*/  STL [R1+0x378], R117 ;  /* 0x0003787501007387 */ /* 0x000fe80000100800 */
[----:B------:R-:W-:Y:S04]  /*f7e0*/  STL [R1+0x39c], R34 ;  /* 0x00039c2201007387 */ /* 0x000fe80000100800 */
[----:B------:R-:W-:Y:S04]  /*f7f0*/  STL [R1+0x380], R41 ;  /* 0x0003802901007387 */ /* 0x000fe80000100800 */
[----:B------:R-:W-:Y:S04]  /*f800*/  STL [R1+0x398], R35 ;  /* 0x0003982301007387 */ /* 0x000fe80000100800 */
[----:B------:R-:W-:Y:S04]  /*f810*/  STL [R1+0x3a4], R74 ;  /* 0x0003a44a01007387 */ /* 0x000fe80000100800 */
[----:B------:R-:W-:Y:S04]  /*f820*/  STL [R1+0x3bc], R89 ;  /* 0x0003bc5901007387 */ /* 0x000fe80000100800 */
[----:B------:R0:W-:Y:S04]  /*f830*/  STL [R1+0x3a0], R0 ;  /* 0x0003a00001007387 */ /* 0x0001e80000100800 */
[----:B------:R-:W2:Y:S04]  /*f840*/  LDL R7, [R1+0x44] ;  /* 0x0000440001077983 */ /* 0x000ea80000100800 */
[----:B------:R-:W2:Y:S01]  /*f850*/  LDL R6, [R1+0x48] ;  /* 0x0000480001067983 */ /* 0x000ea20000100800 */
[----:B------:R-:W-:-:S02]  /*f860*/  IMAD R65, R65, UR11, RZ ;  /* 0x0000000b41417c24 */ /* 0x000fc4000f8e02ff */
[----:B------:R-:W-:-:S03]  /*f870*/  IMAD R66, R66, UR11, RZ ;  /* 0x0000000b42427c24 */ /* 0x000fc6000f8e02ff */
[-C--:B------:R-:W-:Y:S01]  /*f880*/  LEA R73, P5, R65, R40.reuse, 0x1 ;  /* 0x0000002841497211 */ /* 0x080fe200078a08ff */
[----:B------:R-:W-:Y:S02]  /*f890*/  IMAD R67, R67, UR11, RZ ;  /* 0x0000000b43437c24 */ /* 0x000fe4000f8e02ff */
[----:B------:R-:W-:Y:S01]  /*f8a0*/  IMAD R68, R68, UR11, RZ ;  /* 0x0000000b44447c24 */ /* 0x000fe2000f8e02ff */
[-C--:B0-----:R-:W-:Y:S02]  /*f8b0*/  LEA.HI.X.SX32 R0, R65, R37.reuse, 0x1, P5 ;  /* 0x0000002541007211 */ /* 0x081fe400028f0eff */
[-C--:B------:R-:W-:Y:S02]  /*f8c0*/  LEA R122, P1, R66, R40.reuse, 0x1 ;  /* 0x00000028427a7211 */ /* 0x080fe400078208ff */
[-C--:B------:R-:W-:Y:S01]  /*f8d0*/  LEA.HI.X.SX32 R100, R64, R37.reuse, 0x1, P4 ;  /* 0x0000002540647211 */ /* 0x080fe200020f0eff */
[----:B------:R-:W-:Y:S01]  /*f8e0*/  IMAD R69, R69, UR11, RZ ;  /* 0x0000000b45457c24 */ /* 0x000fe2000f8e02ff */
[CC--:B------:R-:W-:Y:S01]  /*f8f0*/  LEA R120, P4, R67.reuse, R40.reuse, 0x1 ;  /* 0x0000002843787211 */ /* 0x0c0fe200078808ff */
[----:B------:R-:W-:Y:S01]  /*f900*/  IMAD R70, R70, UR11, RZ ;  /* 0x0000000b46467c24 */ /* 0x000fe2000f8e02ff */
[----:B------:R-:W-:Y:S01]  /*f910*/  LEA R121, P5, R68, R40, 0x1 ;  /* 0x0000002844797211 */ /* 0x000fe200078a08ff */
[----:B------:R0:W-:Y:S01]  /*f920*/  STL [R1+0x3c0], R0 ;  /* 0x0003c00001007387 */ /* 0x0001e20000100800 */
[-C--:B------:R-:W-:Y:S01]  /*f930*/  LEA.HI.X.SX32 R92, R66, R37.reuse, 0x1, P1 ;  /* 0x00000025425c7211 */ /* 0x080fe200008f0eff */
[----:B------:R-:W-:Y:S01]  /*f940*/  IMAD R72, R72, UR11, RZ ;  /* 0x0000000b48487c24 */ /* 0x000fe2000f8e02ff */
[-C--:B------:R-:W-:Y:S01]  /*f950*/  LEA.HI.X.SX32 R2, R67, R37.reuse, 0x1, P4 ;  /* 0x0000002543027211 */ /* 0x080fe200020f0eff */
[----:B------:R-:W-:Y:S01]  /*f960*/  STL [R1+0x3c4], R73 ;  /* 0x0003c44901007387 */ /* 0x000fe20000100800 */
[----:B------:R-:W-:Y:S01]  /*f970*/  IMAD R71, R71, UR11, RZ ;  /* 0x0000000b47477c24 */ /* 0x000fe2000f8e02ff */
[----:B------:R-:W-:-:S02]  /*f980*/  LEA.HI.X.SX32 R91, R68, R37, 0x1, P5 ;  /* 0x00000025445b7211 */ /* 0x000fc400028f0eff */
[----:B------:R-:W-:Y:S01]  /*f990*/  STL [R1+0x3b8], R100 ;  /* 0x0003b86401007387 */ /* 0x000fe20000100800 */
[----:B------:R-:W-:-:S03]  /*f9a0*/  LEA R39, P1, R69, R40, 0x1 ;  /* 0x0000002845277211 */ /* 0x000fc600078208ff */
[----:B------:R-:W-:Y:S01]  /*f9b0*/  STL [R1+0x3dc], R122 ;  /* 0x0003dc7a01007387 */ /* 0x000fe20000100800 */
[----:B------:R-:W-:-:S03]  /*f9c0*/  LEA R42, P4, R70, R40, 0x1 ;  /* 0x00000028462a7211 */ /* 0x000fc600078808ff */
[----:B------:R-:W-:Y:S01]  /*f9d0*/  STL [R1+0x3e4], R120 ;  /* 0x0003e47801007387 */ /* 0x000fe20000100800 */
[----:B------:R-:W-:-:S03]  /*f9e0*/  LEA R118, P6, R72, R40, 0x1 ;  /* 0x0000002848767211 */ /* 0x000fc600078c08ff */
[----:B------:R-:W-:Y:S01]  /*f9f0*/  STL [R1+0x3d8], R92 ;  /* 0x0003d85c01007387 */ /* 0x000fe20000100800 */
[----:B------:R-:W-:-:S03]  /*fa00*/  LEA R3, P5, R71, R40, 0x1 ;  /* 0x0000002847037211 */ /* 0x000fc600078a08ff */
[----:B------:R-:W-:Y:S01]  /*fa10*/  STL [R1+0x3fc], R121 ;  /* 0x0003fc7901007387 */ /* 0x000fe20000100800 */
[----:B------:R-:W-:-:S03]  /*fa20*/  LEA.HI.X.SX32 R43, R70, R37, 0x1, P4 ;  /* 0x00000025462b7211 */ /* 0x000fc600020f0eff */
[----:B------:R-:W-:Y:S01]  /*fa30*/  STL [R1+0x3e0], R2 ;  /* 0x0003e00201007387 */ /* 0x000fe20000100800 */
[----:B0-----:R-:W-:-:S03]  /*fa40*/  LEA.HI.X.SX32 R0, R69, R37, 0x1, P1 ;  /* 0x0000002545007211 */ /* 0x001fc600008f0eff */
[----:B------:R-:W-:Y:S01]  /*fa50*/  STL [R1+0x3f8], R91 ;  /* 0x0003f85b01007387 */ /* 0x000fe20000100800 */
[----:B------:R-:W-:-:S03]  /*fa60*/  LEA.HI.X.SX32 R38, R71, R37, 0x1, P5 ;  /* 0x0000002547267211 */ /* 0x000fc600028f0eff */
[----:B------:R-:W-:Y:S01]  /*fa70*/  STL [R1+0x400], R39 ;  /* 0x0004002701007387 */ /* 0x000fe20000100800 */
[----:B------:R-:W-:-:S03]  /*fa80*/  PRMT R4, RZ, 0x7610, R4 ;  /* 0x00007610ff047816 */ /* 0x000fc60000000004 */
[----:B------:R-:W-:Y:S01]  /*fa90*/  STL [R1+0x414], R42 ;  /* 0x0004142a01007387 */ /* 0x000fe20000100800 */
[----:B------:R-:W-:-:S03]  /*faa0*/  LEA.HI.X.SX32 R72, R72, R37, 0x1, P6 ;  /* 0x0000002548487211 */ /* 0x000fc600030f0eff */
[----:B------:R-:W3:Y:S04]  /*fab0*/  LDL R70, [R1+0x104] ;  /* 0x0001040001467983 */ /* 0x000ee80000100800 */
[----:B------:R-:W-:Y:S04]  /*fac0*/  STL [R1+0x19c], R118 ;  /* 0x00019c7601007387 */ /* 0x000fe80000100800 */
[----:B------:R-:W-:Y:S04]  /*fad0*/  STL [R1+0x418], R3 ;  /* 0x0004180301007387 */ /* 0x000fe80000100800 */
[----:B------:R-:W4:Y:S04]  /*fae0*/  LDL R71, [R1+0xc8] ;  /* 0x0000c80001477983 */ /* 0x000f280000100800 */
[----:B------:R-:W-:Y:S04]  /*faf0*/  STL [R1+0x194], R43 ;  /* 0x0001942b01007387 */ /* 0x000fe80000100800 */
[----:B------:R-:W-:Y:S04]  /*fb00*/  STL [R1+0x18c], R0 ;  /* 0x00018c0001007387 */ /* 0x000fe80000100800 */
[----:B------:R-:W-:Y:S04]  /*fb10*/  STL [R1+0x198], R38 ;  /* 0x0001982601007387 */ /* 0x000fe80000100800 */
[----:B------:R-:W-:Y:S04]  /*fb20*/  STL [R1+0x190], R72 ;  /* 0x0001904801007387 */ /* 0x000fe80000100800 */
[----:B--2---:R0:W2:Y:S04]  /*fb30*/  @P0 LDG.E.U16 R4, desc[UR20][R6.64] ;  /* 0x0000001406040981 */ /* 0x0040a8000c1e1500 */
[----:B------:R-:W2:Y:S01]  /*fb40*/  LDL R7, [R1+0x64] ;  /* 0x0000640001077983 */ /* 0x000ea20000100800 */
[----:B------:R-:W-:Y:S01]  /*fb50*/  PRMT R32, RZ, 0x7610, R32 ;  /* 0x00007610ff207816 */ /* 0x000fe20000000020 */
[----:B0-----:R-:W-:-:S02]  /*fb60*/  @P0 IMAD.MOV.U32 R6, RZ, RZ, R99 ;  /* 0x000000ffff060224 */ /* 0x001fc400078e0063 */
[----:B------:R0:W-:Y:S04]  /*fb70*/  STS.U16 [R36+UR9], R119 ;  /* 0x0000007724007988 */ /* 0x0001e80008000409 */
[----:B0-----:R-:W3:Y:S04]  /*fb80*/  LDL R119, [R1+0x84] ;  /* 0x0000840001777983 */ /* 0x001ee80000100800 */
[----:B------:R-:W3:Y:S04]  /*fb90*/  LDL.LU R99, [R1+0x79c] ;  /* 0x00079c0001637983 */ /* 0x000ee80000300800 */
[----:B--2---:R0:W2:Y:S04]  /*fba0*/  @P0 LDG.E.U16 R32, desc[UR20][R6.64] ;  /* 0x0000001406200981 */ /* 0x0040a8000c1e1500 */
[----:B------:R-:W2:Y:S01]  /*fbb0*/  LDL.LU R7, [R1+0x28] ;  /* 0x0000280001077983 */ /* 0x000ea20000300800 */
[----:B------:R-:W-:Y:S01]  /*fbc0*/  PRMT R31, RZ, 0x7610, R31 ;  /* 0x00007610ff1f7816 */ /* 0x000fe2000000001f */
[----:B0-----:R-:W-:-:S02]  /*fbd0*/  @P0 IMAD.MOV.U32 R6, RZ, RZ, R116 ;  /* 0x000000ffff060224 */ /* 0x001fc400078e0074 */
[----:B------:R-:W3:Y:S04]  /*fbe0*/  LDL.LU R116, [R1+0x798] ;  /* 0x0007980001747983 */ /* 0x000ee80000300800 */
[----:B--2---:R3:W-:Y:S02]  /*fbf0*/  STS.U16 [R36+UR9+0x400], R7 ;  /* 0x0004000724007988 */ /* 0x0047e40008000409 */
[----:B---3--:R-:W-:Y:S02]  /*fc00*/  @P0 IMAD.MOV.U32 R7, RZ, RZ, R119 ;  /* 0x000000ffff070224 */ /* 0x008fe400078e0077 */
[----:B------:R-:W2:Y:S04]  /*fc10*/  LDL.LU R119, [R1+0x18] ;  /* 0x0000180001777983 */ /* 0x000ea80000300800 */
[----:B------:R0:W3:Y:S04]  /*fc20*/  @P0 LDG.E.U16 R31, desc[UR20][R6.64] ;  /* 0x00000014061f0981 */ /* 0x0000e8000c1e1500 */
[----:B------:R-:W0:Y:S04]  /*fc30*/  LDL R6, [R1+0xa4] ;  /* 0x0000a40001067983 */ /* 0x000e280000100800 */
[----:B------:R-:W0:Y:S01]  /*fc40*/  LDL R7, [R1+0xa8] ;  /* 0x0000a80001077983 */ /* 0x000e220000100800 */
[----:B------:R-:W-:-:S03]  /*fc50*/  PRMT R30, RZ, 0x7610, R30 ;  /* 0x00007610ff1e7816 */ /* 0x000fc6000000001e */
[----:B------:R1:W-:Y:S04]  /*fc60*/  STS.U16 [R36+UR9+0x800], R99 ;  /* 0x0008006324007988 */ /* 0x0003e80008000409 */
[----:B-1----:R-:W2:Y:S01]  /*fc70*/  LDL R99, [R1+0x144] ;  /* 0x0001440001637983 */ /* 0x002ea20000100800 */
[----:B0-----:R-:W-:-:S04]  /*fc80*/  @P0 LOP3.LUT R7, R7, R6, RZ, 0x3c, !PT ;  /* 0x0000000607070212 */ /* 0x001fc800078e3cff */
[----:B------:R-:W-:-:S04]  /*fc90*/  @P0 LOP3.LUT R6, R7, R6, RZ, 0x3c, !PT ;  /* 0x0000000607060212 */ /* 0x000fc800078e3cff */
[----:B------:R-:W-:-:S05]  /*fca0*/  @P0 LOP3.LUT R7, R7, R6, RZ, 0x3c, !PT ;  /* 0x0000000607070212 */ /* 0x000fca00078e3cff */
[----:B------:R4:W2:Y:S04]  /*fcb0*/  @P0 LDG.E.U16 R30, desc[UR20][R6.64] ;  /* 0x00000014061e0981 */ /* 0x0008a8000c1e1500 */
[----:B------:R-:W2:Y:S04]  /*fcc0*/  LDL.LU R6, [R1+0x24] ;  /* 0x0000240001067983 */ /* 0x000ea80000300800 */
[----:B------:R-:W3:Y:S01]  /*fcd0*/  LDL R7, [R1+0xc4] ;  /* 0x0000c40001077983 */ /* 0x000ee20000100800 */
[----:B------:R-:W-:-:S03]  /*fce0*/  PRMT R29, RZ, 0x7610, R29 ;  /* 0x00007610ff1d7816 */ /* 0x000fc6000000001d */
[----:B--2---:R4:W-:Y:S02]  /*fcf0*/  STS.U16 [R36+UR9+0xc00], R6 ;  /* 0x000c000624007988 */ /* 0x0049e40008000409 */
[----:B----4-:R-:W-:Y:S02]  /*fd00*/  @P0 IMAD.MOV.U32 R6, RZ, RZ, R71 ;  /* 0x000000ffff060224 */ /* 0x010fe400078e0047 */
[----:B------:R-:W2:Y:S04]  /*fd10*/  LDL.LU R71, [R1+0x14] ;  /* 0x0000140001477983 */ /* 0x000ea80000300800 */
[----:B---3--:R0:W3:Y:S04]  /*fd20*/  @P0 LDG.E.U16 R29, desc[UR20][R6.64] ;  /* 0x00000014061d0981 */ /* 0x0080e8000c1e1500 */
[----:B------:R-:W4:Y:S01]  /*fd30*/  LDL R7, [R1+0xe4] ;  /* 0x0000e40001077983 */ /* 0x000f220000100800 */
[----:B------:R-:W-:Y:S01]  /*fd40*/  PRMT R28, RZ, 0x7610, R28 ;  /* 0x00007610ff1c7816 */ /* 0x000fe2000000001c */
[----:B0-----:R-:W-:-:S02]  /*fd50*/  @P0 IMAD.MOV.U32 R6, RZ, RZ, R98 ;  /* 0x000000ffff060224 */ /* 0x001fc400078e0062 */
[----:B------:R0:W-:Y:S04]  /*fd60*/  STS.U16 [R36+UR9+0x1000], R116 ;  /* 0x0010007424007988 */ /* 0x0001e80008000409 */
[----:B0-----:R-:W2:Y:S04]  /*fd70*/  LDL R116, [R1+0x168] ;  /* 0x0001680001747983 */ /* 0x001ea80000100800 */
[----:B------:R-:W2:Y:S04]  /*fd80*/  LDL.LU R98, [R1+0x794] ;  /* 0x0007940001627983 */ /* 0x000ea80000300800 */
[----:B----4-:R0:W4:Y:S04]  /*fd90*/  @P0 LDG.E.U16 R28, desc[UR20][R6.64] ;  /* 0x00000014061c0981 */ /* 0x010128000c1e1500 */
[----:B------:R-:W2:Y:S01]  /*fda0*/  LDL.LU R7, [R1+0x20] ;  /* 0x0000200001077983 */ /* 0x000ea20000300800 */
[----:B------:R-:W-:Y:S01]  /*fdb0*/  PRMT R27, RZ, 0x7610, R27 ;  /* 0x00007610ff1b7816 */ /* 0x000fe2000000001b */
[----:B0-----:R-:W-:-:S02]  /*fdc0*/  @P0 IMAD.MOV.U32 R6, RZ, RZ, R113 ;  /* 0x000000ffff060224 */ /* 0x001fc400078e0071 */
[----:B------:R-:W3:Y:S04]  /*fdd0*/  LDL.LU R113, [R1+0x790] ;  /* 0x0007900001717983 */ /* 0x000ee80000300800 */
[----:B--2---:R0:W-:Y:S02]  /*fde0*/  STS.U16 [R36+UR9+0x1400], R7 ;  /* 0x0014000724007988 */ /* 0x0041e40008000409 */
[----:B0-----:R-:W-:Y:S02]  /*fdf0*/  @P0 IMAD.MOV.U32 R7, RZ, RZ, R70 ;  /* 0x000000ffff070224 */ /* 0x001fe400078e0046 */
[----:B------:R-:W2:Y:S04]  /*fe00*/  LDL.LU R70, [R1+0x10] ;  /* 0x0000100001467983 */ /* 0x000ea80000300800 */
[----:B------:R0:W2:Y:S04]  /*fe10*/  @P0 LDG.E.U16 R27, desc[UR20][R6.64] ;  /* 0x00000014061b0981 */ /* 0x0000a8000c1e1500 */
[----:B------:R-:W0:Y:S04]  /*fe20*/  LDL R6, [R1+0x124] ;  /* 0x0001240001067983 */ /* 0x000e280000100800 */
[----:B------:R-:W0:Y:S01]  /*fe30*/  LDL R7, [R1+0x128] ;  /* 0x0001280001077983 */ /* 0x000e220000100800 */
[----:B------:R-:W-:-:S02]  /*fe40*/  PRMT R26, RZ, 0x7610, R26 ;  /* 0x00007610ff1a7816 */ /* 0x000fc4000000001a */
[----:B------:R-:W-:Y:S02]  /*fe50*/  PRMT R25, RZ, 0x7610, R25 ;  /* 0x00007610ff197816 */ /* 0x000fe40000000019 */
[----:B------:R-:W-:Y:S01]  /*fe60*/  PRMT R24, RZ, 0x7610, R24 ;  /* 0x00007610ff187816 */ /* 0x000fe20000000018 */
[----:B------:R1:W-:Y:S01]  /*fe70*/  STS.U16 [R36+UR9+0x1800], R98 ;  /* 0x0018006224007988 */ /* 0x0003e20008000409 */
[----:B------:R-:W-:-:S03]  /*fe80*/  PRMT R23, RZ, 0x7610, R23 ;  /* 0x00007610ff177816 */ /* 0x000fc60000000017 */
[----:B-1----:R-:W2:Y:S04]  /*fe90*/  LDL.LU R98, [R1+0x1c] ;  /* 0x00001c0001627983 */ /* 0x002ea80000300800 */
[----:B------:R1:W-:Y:S01]  /*fea0*/  STS.U16 [R36+UR9+0x2400], R119 ;  /* 0x0024007724007988 */ /* 0x0003e20008000409 */
[----:B0-----:R-:W-:-:S04]  /*feb0*/  @P0 LOP3.LUT R7, R7, R6, RZ, 0x3c, !PT ;  /* 0x0000000607070212 */ /* 0x001fc800078e3cff */
[----:B------:R-:W-:-:S04]  /*fec0*/  @P0 LOP3.LUT R6, R7, R6, RZ, 0x3c, !PT ;  /* 0x0000000607060212 */ /* 0x000fc800078e3cff */
[----:B------:R-:W-:-:S05]  /*fed0*/  @P0 LOP3.LUT R7, R7, R6, RZ, 0x3c, !PT ;  /* 0x0000000607070212 */ /* 0x000fca00078e3cff */
[----:B------:R0:W3:Y:S02]  /*fee0*/  @P0 LDG.E.U16 R26, desc[UR20][R6.64] ;  /* 0x00000014061a0981 */ /* 0x0000e4000c1e1500 */
[----:B0-----:R-:W-:Y:S02]  /*fef0*/  @P0 IMAD.MOV.U32 R6, RZ, RZ, R97 ;  /* 0x000000ffff060224 */ /* 0x001fe400078e0061 */
[----:B------:R-:W-:Y:S01]  /*ff00*/  @P0 IMAD.MOV.U32 R7, RZ, RZ, R99 ;  /* 0x000000ffff070224 */ /* 0x000fe200078e0063 */
[----:B------:R-:W3:Y:S04]  /*ff10*/  LDL.LU R97, [R1+0x78c] ;  /* 0x00078c0001617983 */ /* 0x000ee80000300800 */
[----:B------:R0:W3:Y:S04]  /*ff20*/  @P0 LDG.E.U16 R25, desc[UR20][R6.64] ;  /* 0x0000001406190981 */ /* 0x0000e8000c1e1500 */
[----:B------:R-:W3:Y:S01]  /*ff30*/  LDL.LU R99, [R1+0xc] ;  /* 0x00000c0001637983 */ /* 0x000ee20000300800 */
[----:B0-----:R-:W-:-:S02]  /*ff40*/  @P0 IMAD.MOV.U32 R6, RZ, RZ, R116 ;  /* 0x000000ffff060224 */ /* 0x001fc400078e0074 */
[----:B------:R-:W-:Y:S02]  /*ff50*/  @P0 IMAD.MOV.U32 R7, RZ, RZ, R86 ;  /* 0x000000ffff070224 */ /* 0x000fe400078e0056 */
[----:B------:R-:W3:Y:S04]  /*ff60*/  LDL.LU R86, [R1+0x788] ;  /* 0x0007880001567983 */ /* 0x000ee80000300800 */
[----:B------:R0:W3:Y:S02]  /*ff70*/  @P0 LDG.E.U16 R24, desc[UR20][R6.64] ;  /* 0x0000001406180981 */ /* 0x0000e4000c1e1500 */
[----:B0-----:R-:W-:Y:S02]  /*ff80*/  @P0 IMAD.MOV.U32 R6, RZ, RZ, R110 ;  /* 0x000000ffff060224 */ /* 0x001fe400078e006e */
[----:B------:R-:W-:-:S02]  /*ff90*/  @P0 IMAD.MOV.U32 R7, RZ, RZ, R20 ;  /* 0x000000ffff070224 */ /* 0x000fc400078e0014 */
[----:B------:R-:W3:Y:S04]  /*ffa0*/  LDL.LU R20, [R1+0x784] ;  /* 0x0007840001147983 */ /* 0x000ee80000300800 */
[----:B------:R-:W4:Y:S04]  /*ffb0*/  LDL.LU R110, [R1+0x780] ;  /* 0x00078000016e7983 */ /* 0x000f280000300800 */
[----:B------:R0:W4:Y:S04]  /*ffc0*/  @P0 LDG.E.U16 R23, desc[UR20][R6.64] ;  /* 0x0000001406170981 */ /* 0x000128000c1e1500 */
[----:B-1----:R-:W4:Y:S01]  /*ffd0*/  LDL.LU R119, [R1+0x8] ;  /* 0x0000080001777983 */ /* 0x002f220000300800 */
[----:B0-----:R-:W-:-:S03]  /*ffe0*/  @P0 IMAD.MOV.U32 R7, RZ, RZ, R19 ;  /* 0x000000ffff070224 */ /* 0x001fc600078e0013 */
[----:B------:R-:W4:Y:S01]  /*fff0*/  LDL.LU R19, [R1+0x77c] ;  /* 0x00077c0001137983 */ /* 0x000f220000300800 */
[----:B------:R-:W-:Y:S01]  /*10000*/  PRMT R22, RZ, 0x7610, R22 ;  /* 0x00007610ff167816 */ /* 0x000fe20000000016 */
[----:B------:R-:W-:Y:S01]  /*10010*/  @P0 IMAD.MOV.U32 R6, RZ, RZ, R112 ;  /* 0x000000ffff060224 */ /* 0x000fe200078e0070 */
[----:B------:R-:W-:Y:S01]  /*10020*/  PRMT R21, RZ, 0x7610, R21 ;  /* 0x00007610ff157816 */ /* 0x000fe20000000015 */
[----:B------:R-:W4:Y:S04]  /*10030*/  LDL.LU R112, [R1+0x778] ;  /* 0x0007780001707983 */ /* 0x000f280000300800 */
[----:B------:R0:W4:Y:S04]  /*10040*/  @P0 LDG.E.U16 R22, desc[UR20][R6.64] ;  /* 0x0000001406160981 */ /* 0x000128000c1e1500 */
[----:B------:R1:W-:Y:S01]  /*10050*/  STS.U16 [R36+UR9+0x2c00], R71 ;  /* 0x002c004724007988 */ /* 0x0003e20008000409 */
[----:B0-----:R-:W-:-:S02]  /*10060*/  @P0 IMAD.MOV.U32 R6, RZ, RZ, R96 ;  /* 0x000000ffff060224 */ /* 0x001fc400078e0060 */
[----:B------:R-:W-:Y:S02]  /*10070*/  @P0 IMAD.MOV.U32 R7, RZ, RZ, R18 ;  /* 0x000000ffff070224 */ /* 0x000fe400078e0012 */
[----:B------:R-:W4:Y:S04]  /*10080*/  LDL.LU R18, [R1+0x774] ;  /* 0x0007740001127983 */ /* 0x000f280000300800 */
[----:B------:R-:W4:Y:S04]  /*10090*/  LDL.LU R96, [R1+0x770] ;  /* 0x0007700001607983 */ /* 0x000f280000300800 */
[----:B------:R0:W4:Y:S04]  /*100a0*/  @P0 LDG.E.U16 R21, desc[UR20][R6.64] ;  /* 0x0000001406150981 */ /* 0x000128000c1e1500 */
[----:B-1----:R-:W4:Y:S01]  /*100b0*/  LDL.LU R71, [R1+0x4] ;  /* 0x0000040001477983 */ /* 0x002f220000300800 */
[----:B0-----:R-:W-:-:S03]  /*100c0*/  @P0 IMAD.MOV.U32 R7, RZ, RZ, R17 ;  /* 0x000000ffff070224 */ /* 0x001fc600078e0011 */
[----:B------:R-:W4:Y:S01]  /*100d0*/  LDL.LU R17, [R1+0x76c] ;  /* 0x00076c0001117983 */ /* 0x000f220000300800 */
[----:B------:R-:W-:-:S03]  /*100e0*/  @P0 IMAD.MOV.U32 R6, RZ, RZ, R16 ;  /* 0x000000ffff060224 */ /* 0x000fc600078e0010 */
[----:B------:R-:W4:Y:S04]  /*100f0*/  LDL.LU R16, [R1+0x768] ;  /* 0x0007680001107983 */ /* 0x000f280000300800 */
[----:B--2---:R0:W-:Y:S04]  /*10100*/  STS.U16 [R36+UR9+0x3400], R70 ;  /* 0x0034004624007988 */ /* 0x0041e80008000409 */
[----:B0-----:R-:W2:Y:S01]  /*10110*/  LDL.LU R70, [R1] ;  /* 0x0000000001467983 */ /* 0x001ea20000300800 */
[----:B---3--:R-:W-:-:S06]  /*10120*/  PRMT R20, RZ, 0x7610, R20 ;  /* 0x00007610ff147816 */ /* 0x008fcc0000000014 */
[----:B------:R0:W3:Y:S02]  /*10130*/  @P0 LDG.E.U16 R20, desc[UR20][R6.64] ;  /* 0x0000001406140981 */ /* 0x0000e4000c1e1500 */
[----:B0-----:R-:W-:Y:S02]  /*10140*/  @P0 IMAD.MOV.U32 R6, RZ, RZ, R107 ;  /* 0x000000ffff060224 */ /* 0x001fe400078e006b */
[----:B------:R-:W-:Y:S01]  /*10150*/  @P0 IMAD.MOV.U32 R7, RZ, RZ, R88 ;  /* 0x000000ffff070224 */ /* 0x000fe200078e0058 */
[----:B----4-:R-:W-:Y:S01]  /*10160*/  PRMT R19, RZ, 0x7610, R19 ;  /* 0x00007610ff137816 */ /* 0x010fe20000000013 */
[----:B------:R-:W4:Y:S04]  /*10170*/  LDL.LU R88, [R1+0x764] ;  /* 0x0007640001587983 */ /* 0x000f280000300800 */
[----:B------:R-:W2:Y:S04]  /*10180*/  LDL.LU R107, [R1+0x760] ;  /* 0x00076000016b7983 */ /* 0x000ea80000300800 */
[----:B------:R0:W2:Y:S02]  /*10190*/  @P0 LDG.E.U16 R19, desc[UR20][R6.64] ;  /* 0x0000001406130981 */ /* 0x0000a4000c1e1500 */
[----:B0-----:R-:W-:-:S02]  /*101a0*/  @P0 IMAD.MOV.U32 R7, RZ, RZ, R15 ;  /* 0x000000ffff070224 */ /* 0x001fc400078e000f */
[----:B------:R-:W2:Y:S01]  /*101b0*/  LDL.LU R15, [R1+0x75c] ;  /* 0x00075c00010f7983 */ /* 0x000ea20000300800 */
[----:B------:R-:W-:Y:S01]  /*101c0*/  PRMT R18, RZ, 0x7610, R18 ;  /* 0x00007610ff127816 */ /* 0x000fe20000000012 */
[----:B------:R-:W-:Y:S02]  /*101d0*/  @P0 IMAD.MOV.U32 R6, RZ, RZ, R87 ;  /* 0x000000ffff060224 */ /* 0x000fe400078e0057 */
[----:B------:R-:W3:Y:S04]  /*101e0*/  LDL.LU R87, [R1+0x758] ;  /* 0x0007580001577983 */ /* 0x000ee80000300800 */
[----:B------:R0:W3:Y:S02]  /*101f0*/  @P0 LDG.E.U16 R18, desc[UR20][R6.64] ;  /* 0x0000001406120981 */ /* 0x0000e4000c1e1500 */
[----:B0-----:R-:W-:-:S02]  /*10200*/  @P0 IMAD.MOV.U32 R6, RZ, RZ, R95 ;  /* 0x000000ffff060224 */ /* 0x001fc400078e005f */
[----:B------:R-:W-:Y:S01]  /*10210*/  @P0 IMAD.MOV.U32 R7, RZ, RZ, R14 ;  /* 0x000000ffff070224 */ /* 0x000fe200078e000e */
[----:B------:R-:W-:Y:S01]  /*10220*/  PRMT R17, RZ, 0x7610, R17 ;  /* 0x00007610ff117816 */ /* 0x000fe20000000011 */
[----:B------:R-:W3:Y:S01]  /*10230*/  LDL.LU R14, [R1+0x754] ;  /* 0x00075400010e7983 */ /* 0x000ee20000300800 */
[----:B------:R-:W-:-:S03]  /*10240*/  PRMT R16, RZ, 0x7610, R16 ;  /* 0x00007610ff107816 */ /* 0x000fc60000000010 */
[----:B------:R-:W4:Y:S04]  /*10250*/  LDL.LU R95, [R1+0x750] ;  /* 0x00075000015f7983 */ /* 0x000f280000300800 */
[----:B------:R0:W4:Y:S02]  /*10260*/  @P0 LDG.E.U16 R17, desc[UR20][R6.64] ;  /* 0x0000001406110981 */ /* 0x000124000c1e1500 */
[----:B0-----:R-:W-:Y:S02]  /*10270*/  @P0 IMAD.MOV.U32 R6, RZ, RZ, R114 ;  /* 0x000000ffff060224 */ /* 0x001fe400078e0072 */
[----:B------:R-:W-:Y:S02]  /*10280*/  @P0 IMAD.MOV.U32 R7, RZ, RZ, R13 ;  /* 0x000000ffff070224 */ /* 0x000fe400078e000d */
[----:B------:R-:W4:Y:S04]  /*10290*/  LDL.LU R13, [R1+0x74c] ;  /* 0x00074c00010d7983 */ /* 0x000f280000300800 */
[----:B------:R0:W4:Y:S04]  /*102a0*/  @P0 LDG.E.U16 R16, desc[UR20][R6.64] ;  /* 0x0000001406100981 */ /* 0x000128000c1e1500 */
[----:B------:R-:W4:Y:S01]  /*102b0*/  LDL.LU R114, [R1+0x748] ;  /* 0x0007480001727983 */ /* 0x000f220000300800 */
[----:B0-----:R-:W-:-:S03]  /*102c0*/  @P0 IMAD.MOV.U32 R7, RZ, RZ, R12 ;  /* 0x000000ffff070224 */ /* 0x001fc600078e000c */
[----:B------:R-:W4:Y:S01]  /*102d0*/  LDL.LU R12, [R1+0x744] ;  /* 0x00074400010c7983 */ /* 0x000f220000300800 */
[----:B------:R-:W-:-:S03]  /*102e0*/  @P0 IMAD.MOV.U32 R6, RZ, RZ, R104 ;  /* 0x000000ffff060224 */ /* 0x000fc600078e0068 */
[----:B------:R-:W4:Y:S01]  /*102f0*/  LDL.LU R104, [R1+0x740] ;  /* 0x0007400001687983 */ /* 0x000f220000300800 */
[----:B--2---:R-:W-:-:S06]  /*10300*/  PRMT R15, RZ, 0x7610, R15 ;  /* 0x00007610ff0f7816 */ /* 0x004fcc000000000f */
[----:B------:R0:W2:Y:S02]  /*10310*/  @P0 LDG.E.U16 R15, desc[UR20][R6.64] ;  /* 0x00000014060f0981 */ /* 0x0000a4000c1e1500 */
[----:B0-----:R-:W-:Y:S02]  /*10320*/  @P0 IMAD.MOV.U32 R7, RZ, RZ, R11 ;  /* 0x000000ffff070224 */ /* 0x001fe400078e000b */
[----:B------:R-:W2:Y:S01]  /*10330*/  LDL.LU R11, [R1+0x73c] ;  /* 0x00073c00010b7983 */ /* 0x000ea20000300800 */
[----:B------:R-:W-:-:S03]  /*10340*/  @P0 IMAD.MOV.U32 R6, RZ, RZ, R10 ;  /* 0x000000ffff060224 */ /* 0x000fc600078e000a */
[----:B------:R-:W2:Y:S01]  /*10350*/  LDL.LU R10, [R1+0x738] ;  /* 0x00073800010a7983 */ /* 0x000ea20000300800 */
[----:B---3--:R-:W-:-:S06]  /*10360*/  PRMT R14, RZ, 0x7610, R14 ;  /* 0x00007610ff0e7816 */ /* 0x008fcc000000000e */
[----:B------:R0:W3:Y:S02]  /*10370*/  @P0 LDG.E.U16 R14, desc[UR20][R6.64] ;  /* 0x00000014060e0981 */ /* 0x0000e4000c1e1500 */
[----:B0-----:R-:W-:Y:S02]  /*10380*/  @P0 IMAD.MOV.U32 R6, RZ, RZ, R94 ;  /* 0x000000ffff060224 */ /* 0x001fe400078e005e */
[----:B------:R-:W-:Y:S02]  /*10390*/  @P0 IMAD.MOV.U32 R7, RZ, RZ, R9 ;  /* 0x000000ffff070224 */ /* 0x000fe400078e0009 */
[----:B------:R-:W3:Y:S01]  /*103a0*/  LDL.LU R9, [R1+0x734] ;  /* 0x0007340001097983 */ /* 0x000ee20000300800 */
[----:B----4-:R-:W-:-:S03]  /*103b0*/  PRMT R13, RZ, 0x7610, R13 ;  /* 0x00007610ff0d7816 */ /* 0x010fc6000000000d */
[----:B------:R-:W4:Y:S04]  /*103c0*/  LDL.LU R94, [R1+0x730] ;  /* 0x00073000015e7983 */ /* 0x000f280000300800 */
[----:B------:R0:W3:Y:S01]  /*103d0*/  @P0 LDG.E.U16 R13, desc[UR20][R6.64] ;  /* 0x00000014060d0981 */ /* 0x0000e2000c1e1500 */
[----:B------:R-:W-:Y:S01]  /*103e0*/  PRMT R12, RZ, 0x7610, R12 ;  /* 0x00007610ff0c7816 */ /* 0x000fe2000000000c */
        /* <DEDUP_REMOVED lines=9> */
[----:B--2---:R-:W-:Y:S02]  /*10480*/  PRMT R11, RZ, 0x7610, R11 ;  /* 0x00007610ff0b7816 */ /* 0x004fe4000000000b */
[----:B------:R-:W-:-:S04]  /*10490*/  PRMT R10, RZ, 0x7610, R10 ;  /* 0x00007610ff0a7816 */ /* 0x000fc8000000000a */
[----:B------:R0:W2:Y:S02]  /*104a0*/  @P0 LDG.E.U16 R11, desc[UR20][R6.64] ;  /* 0x00000014060b0981 */ /* 0x0000a4000c1e1500 */
[----:B0-----:R-:W-:Y:S02]  /*104b0*/  @P0 IMAD.MOV.U32 R6, RZ, RZ, R124 ;  /* 0x000000ffff060224 */ /* 0x001fe400078e007c */
[----:B------:R-:W-:Y:S02]  /*104c0*/  @P0 IMAD.MOV.U32 R7, RZ, RZ, R90 ;  /* 0x000000ffff070224 */ /* 0x000fe400078e005a */
[----:B------:R-:W2:Y:S04]  /*104d0*/  LDL.LU R90, [R1+0x71c] ;  /* 0x00071c00015a7983 */ /* 0x000ea80000300800 */
[----:B------:R0:W2:Y:S04]  /*104e0*/  @P0 LDG.E.U16 R10, desc[UR20][R6.64] ;  /* 0x00000014060a0981 */ /* 0x0000a8000c1e1500 */
[----:B------:R-:W2:Y:S01]  /*104f0*/  LDL.LU R124, [R1+0x718] ;  /* 0x00071800017c7983 */ /* 0x000ea20000300800 */
[----:B0-----:R-:W-:-:S03]  /*10500*/  @P0 IMAD.MOV.U32 R7, RZ, RZ, R5 ;  /* 0x000000ffff070224 */ /* 0x001fc600078e0005 */
[----:B------:R-:W2:Y:S01]  /*10510*/  LDL.LU R5, [R1+0x714] ;  /* 0x0007140001057983 */ /* 0x000ea20000300800 */
[----:B---3--:R-:W-:Y:S01]  /*10520*/  PRMT R9, RZ, 0x7610, R9 ;  /* 0x00007610ff097816 */ /* 0x008fe20000000009 */
[----:B------:R-:W-:Y:S02]  /*10530*/  @P0 IMAD.MOV.U32 R6, RZ, RZ, R93 ;  /* 0x000000ffff060224 */ /* 0x000fe400078e005d */
[----:B------:R-:W3:Y:S04]  /*10540*/  LDL.LU R93, [R1+0x710] ;  /* 0x00071000015d7983 */ /* 0x000ee80000300800 */
[----:B------:R0:W3:Y:S02]  /*10550*/  @P0 LDG.E.U16 R9, desc[UR20][R6.64] ;  /* 0x0000001406090981 */ /* 0x0000e4000c1e1500 */
[----:B0-----:R-:W-:-:S02]  /*10560*/  @P0 IMAD.MOV.U32 R6, RZ, RZ, R123 ;  /* 0x000000ffff060224 */ /* 0x001fc400078e007b */
[----:B------:R-:W-:Y:S01]  /*10570*/  @P0 IMAD.MOV.U32 R7, RZ, RZ, R117 ;  /* 0x000000ffff070224 */ /* 0x000fe200078e0075 */
[----:B------:R0:W-:Y:S04]  /*10580*/  STS.U16 [R36+UR9+0x4c00], R71 ;  /* 0x004c004724007988 */ /* 0x0001e80008000409 */
[----:B------:R-:W3:Y:S01]  /*10590*/  LDL.LU R117, [R1+0x70c] ;  /* 0x00070c0001757983 */ /* 0x000ee20000300800 */
[----:B----4-:R-:W-:-:S03]  /*105a0*/  PRMT R8, RZ, 0x7610, R8 ;  /* 0x00007610ff087816 */ /* 0x010fc60000000008 */
[----:B------:R-:W4:Y:S04]  /*105b0*/  LDL.LU R123, [R1+0x708] ;  /* 0x00070800017b7983 */ /* 0x000f280000300800 */
[----:B------:R1:W3:Y:S04]  /*105c0*/  @P0 LDG.E.U16 R8, desc[UR20][R6.64] ;  /* 0x0000001406080981 */ /* 0x0002e8000c1e1500 */
[----:B0-----:R-:W3:Y:S01]  /*105d0*/  LDL R71, [R1+0x4c] ;  /* 0x00004c0001477983 */ /* 0x001ee20000100800 */
[----:B-1----:R-:W-:Y:S02]  /*105e0*/  PRMT R7, RZ, 0x7610, R7 ;  /* 0x00007610ff077816 */ /* 0x002fe40000000007 */
[----:B------:R-:W-:Y:S01]  /*105f0*/  PRMT R6, RZ, 0x7610, R6 ;  /* 0x00007610ff067816 */ /* 0x000fe20000000006 */
[----:B------:R0:W-:Y:S04]  /*10600*/  STS.U16 [R36+UR9+0x2800], R97 ;  /* 0x0028006124007988 */ /* 0x0001e80008000409 */
[----:B------:R1:W3:Y:S02]  /*10610*/  @P0 LDG.E.U16 R7, desc[UR20][R34.64] ;  /* 0x0000001422070981 */ /* 0x0002e4000c1e1500 */
[----:B-1----:R-:W-:-:S02]  /*10620*/  @P0 IMAD.MOV.U32 R34, RZ, RZ, R89 ;  /* 0x000000ffff220224 */ /* 0x002fc400078e0059 */
[----:B------:R-:W-:Y:S02]  /*10630*/  @P0 IMAD.MOV.U32 R35, RZ, RZ, R100 ;  /* 0x000000ffff230224 */ /* 0x000fe400078e0064 */
[----:B------:R-:W3:Y:S04]  /*10640*/  LDL.LU R100, [R1+0x704] ;  /* 0x0007040001647983 */ /* 0x000ee80000300800 */
[----:B------:R-:W3:Y:S04]  /*10650*/  LDL.LU R89, [R1+0x700] ;  /* 0x0007000001597983 */ /* 0x000ee80000300800 */
[----:B0-----:R-:W3:Y:S04]  /*10660*/  LDL R97, [R1+0x6c] ;  /* 0x00006c0001617983 */ /* 0x001ee80000100800 */
[----:B------:R0:W3:Y:S04]  /*10670*/  @P0 LDG.E.U16 R6, desc[UR20][R34.64] ;  /* 0x0000001422060981 */ /* 0x0000e8000c1e1500 */
[----:B------:R1:W-:Y:S01]  /*10680*/  STS.U16 [R36+UR9+0x2000], R113 ;  /* 0x0020007124007988 */ /* 0x0003e20008000409 */
[----:B0-----:R-:W-:-:S02]  /*10690*/  @P0 IMAD.MOV.U32 R34, RZ, RZ, R122 ;  /* 0x000000ffff220224 */ /* 0x001fc400078e007a */
[----:B------:R-:W-:Y:S02]  /*106a0*/  @P0 IMAD.MOV.U32 R35, RZ, RZ, R92 ;  /* 0x000000ffff230224 */ /* 0x000fe400078e005c */
[----:B------:R-:W4:Y:S04]  /*106b0*/  LDL.LU R92, [R1+0x6fc] ;  /* 0x0006fc00015c7983 */ /* 0x000f280000300800 */
[----:B------:R-:W4:Y:S04]  /*106c0*/  LDL.LU R122, [R1+0x6f8] ;  /* 0x0006f800017a7983 */ /* 0x000f280000300800 */
[----:B-1----:R-:W4:Y:S04]  /*106d0*/  LDL R113, [R1+0x8c] ;  /* 0x00008c0001717983 */ /* 0x002f280000100800 */
[----:B------:R0:W-:Y:S01]  /*106e0*/  STS.U16 [R36+UR9+0x5400], R70 ;  /* 0x0054004624007988 */ /* 0x0001e20008000409 */
[----:B--2---:R-:W-:-:S06]  /*106f0*/  PRMT R5, RZ, 0x7610, R5 ;  /* 0x00007610ff057816 */ /* 0x004fcc0000000005 */
[----:B------:R1:W2:Y:S02]  /*10700*/  @P0 LDG.E.U16 R5, desc[UR20][R34.64] ;  /* 0x0000001422050981 */ /* 0x0002a4000c1e1500 */
[----:B-1----:R-:W-:Y:S02]  /*10710*/  @P0 IMAD.MOV.U32 R35, RZ, RZ, R91 ;  /* 0x000000ffff230224 */ /* 0x002fe400078e005b */
[----:B------:R-:W-:Y:S01]  /*10720*/  @P0 IMAD.MOV.U32 R34, RZ, RZ, R121 ;  /* 0x000000ffff220224 */ /* 0x000fe200078e0079 */
[----:B------:R-:W2:Y:S04]  /*10730*/  LDL.LU R91, [R1+0x6f4] ;  /* 0x0006f400015b7983 */ /* 0x000ea80000300800 */
[----:B------:R-:W2:Y:S04]  /*10740*/  LDL.LU R121, [R1+0x6f0] ;  /* 0x0006f00001797983 */ /* 0x000ea80000300800 */
[----:B0-----:R-:W2:Y:S01]  /*10750*/  LDL R70, [R1+0xb0] ;  /* 0x0000b00001467983 */ /* 0x001ea20000100800 */
[----:B------:R-:W-:-:S03]  /*10760*/  PRMT R40, RZ, 0x7610, R40 ;  /* 0x00007610ff287816 */ /* 0x000fc60000000028 */
[----:B------:R0:W-:Y:S04]  /*10770*/  STS.U16 [R36+UR9+0x1c00], R98 ;  /* 0x001c006224007988 */ /* 0x0001e80008000409 */
[----:B------:R1:W2:Y:S04]  /*10780*/  @P0 LDG.E.U16 R40, desc[UR20][R34.64] ;  /* 0x0000001422280981 */ /* 0x0002a8000c1e1500 */
[----:B0-----:R-:W2:Y:S01]  /*10790*/  LDL R98, [R1+0xac] ;  /* 0x0000ac0001627983 */ /* 0x001ea20000100800 */
[----:B-1----:R-:W-:-:S06]  /*107a0*/  PRMT R35, RZ, 0x7610, R35 ;  /* 0x00007610ff237816 */ /* 0x002fcc0000000023 */
[----:B------:R0:W2:Y:S01]  /*107b0*/  @P0 LDG.E.U16 R35, desc[UR20][R42.64] ;  /* 0x000000142a230981 */ /* 0x0000a2000c1e1500 */
[----:B------:R-:W-:Y:S01]  /*107c0*/  PRMT R33, RZ, 0x7610, R33 ;  /* 0x00007610ff217816 */ /* 0x000fe20000000021 */
[----:B0-----:R-:W-:Y:S02]  /*107d0*/  @P0 IMAD.MOV.U32 R42, RZ, RZ, R118 ;  /* 0x000000ffff2a0224 */ /* 0x001fe400078e0076 */
[----:B------:R-:W2:Y:S04]  /*107e0*/  LDL.LU R118, [R1+0x6ec] ;  /* 0x0006ec0001767983 */ /* 0x000ea80000300800 */
[----:B------:R-:W2:Y:S01]  /*107f0*/  LDL R116, [R1+0xec] ;  /* 0x0000ec0001747983 */ /* 0x000ea20000100800 */
[----:B------:R-:W-:-:S03]  /*10800*/  @P0 IMAD.MOV.U32 R43, RZ, RZ, R72 ;  /* 0x000000ffff2b0224 */ /* 0x000fc600078e0048 */
[----:B------:R0:W-:Y:S04]  /*10810*/  STS.U16 [R36+UR9+0x3c00], R99 ;  /* 0x003c006324007988 */ /* 0x0001e80008000409 */
[----:B------:R1:W-:Y:S01]  /*10820*/  STS.U16 [R36+UR9+0x4400], R119 ;  /* 0x0044007724007988 */ /* 0x0003e20008000409 */
[----:B------:R-:W-:-:S03]  /*10830*/  PRMT R69, RZ, 0x7610, R69 ;  /* 0x00007610ff457816 */ /* 0x000fc60000000045 */
[----:B------:R3:W2:Y:S04]  /*10840*/  @P0 LDG.E.U16 R33, desc[UR20][R42.64] ;  /* 0x000000142a210981 */ /* 0x0006a8000c1e1500 */
[----:B0-----:R-:W2:Y:S04]  /*10850*/  LDL R99, [R1+0x10c] ;  /* 0x00010c0001637983 */ /* 0x001ea80000100800 */
[----:B-1----:R-:W2:Y:S01]  /*10860*/  LDL R119, [R1+0x110] ;  /* 0x0001100001777983 */ /* 0x002ea20000100800 */
[----:B---3--:R-:W-:Y:S02]  /*10870*/  @P0 IMAD.MOV.U32 R42, RZ, RZ, R117 ;  /* 0x000000ffff2a0224 */ /* 0x008fe400078e0075 */
[----:B------:R-:W-:Y:S01]  /*10880*/  @P0 IMAD.MOV.U32 R43, RZ, RZ, R71 ;  /* 0x000000ffff2b0224 */ /* 0x000fe200078e0047 */
[----:B------:R-:W3:Y:S04]  /*10890*/  LDL.LU R117, [R1+0x6e8] ;  /* 0x0006e80001757983 */ /* 0x000ee80000300800 */
[----:B------:R-:W3:Y:S01]  /*108a0*/  LDL R71, [R1+0x12c] ;  /* 0x00012c0001477983 */ /* 0x000ee20000100800 */
[----:B------:R-:W-:-:S03]  /*108b0*/  PRMT R68, RZ, 0x7610, R68 ;  /* 0x00007610ff447816 */ /* 0x000fc60000000044 */
[----:B------:R0:W3:Y:S01]  /*108c0*/  @P0 LDG.E.U16 R69, desc[UR20][R42.64] ;  /* 0x000000142a450981 */ /* 0x0000e2000c1e1500 */
[----:B------:R-:W-:Y:S01]  /*108d0*/  PRMT R67, RZ, 0x7610, R67 ;  /* 0x00007610ff437816 */ /* 0x000fe20000000043 */
[----:B0-----:R-:W-:Y:S02]  /*108e0*/  @P0 IMAD.MOV.U32 R42, RZ, RZ, R90 ;  /* 0x000000ffff2a0224 */ /* 0x001fe400078e005a */
[----:B------:R-:W-:Y:S01]  /*108f0*/  @P0 IMAD.MOV.U32 R43, RZ, RZ, R97 ;  /* 0x000000ffff2b0224 */ /* 0x000fe200078e0061 */
[----:B------:R-:W3:Y:S04]  /*10900*/  LDL.LU R90, [R1+0x6e4] ;  /* 0x0006e400015a7983 */ /* 0x000ee80000300800 */
[----:B------:R0:W3:Y:S02]  /*10910*/  @P0 LDG.E.U16 R68, desc[UR20][R42.64] ;  /* 0x000000142a440981 */ /* 0x0000e4000c1e1500 */
[----:B0-----:R-:W-:-:S02]  /*10920*/  @P0 IMAD.MOV.U32 R42, RZ, RZ, R115 ;  /* 0x000000ffff2a0224 */ /* 0x001fc400078e0073 */
[----:B----4-:R-:W-:Y:S01]  /*10930*/  @P0 IMAD.MOV.U32 R43, RZ, RZ, R113 ;  /* 0x000000ffff2b0224 */ /* 0x010fe200078e0071 */
[----:B------:R-:W4:Y:S04]  /*10940*/  LDL.LU R115, [R1+0x6e0] ;  /* 0x0006e00001737983 */ /* 0x000f280000300800 */
[----:B------:R2:W4:Y:S02]  /*10950*/  @P0 LDG.E.U16 R67, desc[UR20][R42.64] ;  /* 0x000000142a430981 */ /* 0x000524000c1e1500 */
[----:B--2---:R-:W-:Y:S02]  /*10960*/  @P0 IMAD.MOV.U32 R42, RZ, RZ, R70 ;  /* 0x000000ffff2a0224 */ /* 0x004fe400078e0046 */
[----:B------:R-:W2:Y:S01]  /*10970*/  LDL R70, [R1+0x16c] ;  /* 0x00016c0001467983 */ /* 0x000ea20000100800 */
[----:B------:R-:W-:-:S02]  /*10980*/  PRMT R66, RZ, 0x7610, R66 ;  /* 0x00007610ff427816 */ /* 0x000fc40000000042 */
[----:B------:R-:W-:Y:S01]  /*10990*/  PRMT R65, RZ, 0x7610, R65 ;  /* 0x00007610ff417816 */ /* 0x000fe20000000041 */
[----:B------:R0:W-:Y:S01]  /*109a0*/  STS.U16 [R36+UR9+0x3000], R110 ;  /* 0x0030006e24007988 */ /* 0x0001e20008000409 */
[----:B------:R-:W-:-:S05]  /*109b0*/  @P0 IMAD.MOV.U32 R43, RZ, RZ, R98 ;  /* 0x000000ffff2b0224 */ /* 0x000fca00078e0062 */
[----:B------:R1:W4:Y:S02]  /*109c0*/  @P0 LDG.E.U16 R66, desc[UR20][R42.64] ;  /* 0x000000142a420981 */ /* 0x000324000c1e1500 */
[----:B-1----:R-:W-:Y:S02]  /*109d0*/  @P0 IMAD.MOV.U32 R43, RZ, RZ, R88 ;  /* 0x000000ffff2b0224 */ /* 0x002fe400078e0058 */
[----:B------:R-:W-:Y:S01]  /*109e0*/  @P0 IMAD.MOV.U32 R42, RZ, RZ, R114 ;  /* 0x000000ffff2a0224 */ /* 0x000fe200078e0072 */
[----:B------:R-:W4:Y:S04]  /*109f0*/  LDL.LU R88, [R1+0x6dc] ;  /* 0x0006dc0001587983 */ /* 0x000f280000300800 */
[----:B------:R-:W4:Y:S04]  /*10a00*/  LDL.LU R114, [R1+0x6d8] ;  /* 0x0006d80001727983 */ /* 0x000f280000300800 */
[----:B0-----:R-:W4:Y:S04]  /*10a10*/  LDL R110, [R1+0x1a0] ;  /* 0x0001a000016e7983 */ /* 0x001f280000100800 */
[----:B------:R0:W4:Y:S01]  /*10a20*/  @P0 LDG.E.U16 R65, desc[UR20][R42.64] ;  /* 0x000000142a410981 */ /* 0x000122000c1e1500 */
[----:B------:R-:W-:Y:S01]  /*10a30*/  PRMT R64, RZ, 0x7610, R64 ;  /* 0x00007610ff407816 */ /* 0x000fe20000000040 */
[----:B0-----:R-:W-:-:S02]  /*10a40*/  @P0 IMAD.MOV.U32 R42, RZ, RZ, R87 ;  /* 0x000000ffff2a0224 */ /* 0x001fc400078e0057 */
[----:B------:R-:W4:Y:S01]  /*10a50*/  LDL.LU R87, [R1+0x6d4] ;  /* 0x0006d40001577983 */ /* 0x000f220000300800 */
[----:B------:R-:W-:-:S03]  /*10a60*/  @P0 IMAD.MOV.U32 R43, RZ, RZ, R116 ;  /* 0x000000ffff2b0224 */ /* 0x000fc600078e0074 */
[----:B------:R-:W4:Y:S01]  /*10a70*/  LDL R97, [R1+0x1c0] ;  /* 0x0001c00001617983 */ /* 0x000f220000100800 */
[----:B------:R-:W-:-:S03]  /*10a80*/  PRMT R63, RZ, 0x7610, R63 ;  /* 0x00007610ff3f7816 */ /* 0x000fc6000000003f */
[----:B------:R-:W4:Y:S04]  /*10a90*/  LDL R113, [R1+0x1e0] ;  /* 0x0001e00001717983 */ /* 0x000f280000100800 */
[----:B------:R0:W4:Y:S01]  /*10aa0*/  @P0 LDG.E.U16 R64, desc[UR20][R42.64] ;  /* 0x000000142a400981 */ /* 0x000122000c1e1500 */
[----:B------:R-:W-:-:S03]  /*10ab0*/  PRMT R62, RZ, 0x7610, R62 ;  /* 0x00007610ff3e7816 */ /* 0x000fc6000000003e */
[----:B------:R-:W4:Y:S01]  /*10ac0*/  LDL R98, [R1+0x200] ;  /* 0x0002000001627983 */ /* 0x000f220000100800 */
[----:B0-----:R-:W-:Y:S02]  /*10ad0*/  @P0 IMAD.MOV.U32 R42, RZ, RZ, R119 ;  /* 0x000000ffff2a0224 */ /* 0x001fe400078e0077 */
[----:B------:R-:W-:-:S05]  /*10ae0*/  @P0 IMAD.MOV.U32 R43, RZ, RZ, R99 ;  /* 0x000000ffff2b0224 */ /* 0x000fca00078e0063 */
[----:B------:R0:W4:Y:S02]  /*10af0*/  @P0 LDG.E.U16 R63, desc[UR20][R42.64] ;  /* 0x000000142a3f0981 */ /* 0x000124000c1e1500 */
[----:B0-----:R-:W-:Y:S02]  /*10b00*/  @P0 IMAD.MOV.U32 R42, RZ, RZ, R112 ;  /* 0x000000ffff2a0224 */ /* 0x001fe400078e0070 */
[----:B---3--:R-:W-:Y:S01]  /*10b10*/  @P0 IMAD.MOV.U32 R43, RZ, RZ, R71 ;  /* 0x000000ffff2b0224 */ /* 0x008fe200078e0047 */
[----:B------:R-:W3:Y:S04]  /*10b20*/  LDL.LU R112, [R1+0x6d0] ;  /* 0x0006d00001707983 */ /* 0x000ee80000300800 */
[----:B------:R-:W3:Y:S04]  /*10b30*/  LDL R116, [R1+0x220] ;  /* 0x0002200001747983 */ /* 0x000ee80000100800 */
[----:B------:R0:W3:Y:S01]  /*10b40*/  @P0 LDG.E.U16 R62, desc[UR20][R42.64] ;  /* 0x000000142a3e0981 */ /* 0x0000e2000c1e1500 */
[----:B------:R-:W-:Y:S01]  /*10b50*/  PRMT R61, RZ, 0x7610, R61 ;  /* 0x00007610ff3d7816 */ /* 0x000fe2000000003d */
[----:B0-----:R-:W-:-:S02]  /*10b60*/  @P0 IMAD.MOV.U32 R43, RZ, RZ, R111 ;  /* 0x000000ffff2b0224 */ /* 0x001fc400078e006f */
[----:B------:R-:W-:Y:S01]  /*10b70*/  @P0 IMAD.MOV.U32 R42, RZ, RZ, R86 ;  /* 0x000000ffff2a0224 */ /* 0x000fe200078e0056 */
[----:B------:R-:W3:Y:S04]  /*10b80*/  LDL.LU R111, [R1+0x6cc] ;  /* 0x0006cc00016f7983 */ /* 0x000ee80000300800 */
[----:B------:R-:W3:Y:S04]  /*10b90*/  LDL.LU R86, [R1+0x6c8] ;  /* 0x0006c80001567983 */ /* 0x000ee80000300800 */
[----:B------:R-:W3:Y:S04]  /*10ba0*/  LDL R99, [R1+0x240] ;  /* 0x0002400001637983 */ /* 0x000ee80000100800 */
[----:B------:R-:W3:Y:S04]  /*10bb0*/  LDL R71, [R1+0x260] ;  /* 0x0002600001477983 */ /* 0x000ee80000100800 */
[----:B------:R0:W3:Y:S02]  /*10bc0*/  @P0 LDG.E.U16 R61, desc[UR20][R42.64] ;  /* 0x000000142a3d0981 */ /* 0x0000e4000c1e1500 */
[----:B0-----:R-:W-:-:S02]  /*10bd0*/  @P0 IMAD.MOV.U32 R42, RZ, RZ, R85 ;  /* 0x000000ffff2a0224 */ /* 0x001fc400078e0055 */
[----:B------:R-:W3:Y:S04]  /*10be0*/  LDL.LU R85, [R1+0x6c4] ;  /* 0x0006c40001557983 */ /* 0x000ee80000300800 */
[----:B------:R-:W3:Y:S01]  /*10bf0*/  LDL R119, [R1+0x280] ;  /* 0x0002800001777983 */ /* 0x000ee20000100800 */
[----:B--2---:R-:W-:-:S03]  /*10c00*/  @P0 IMAD.MOV.U32 R43, RZ, RZ, R70 ;  /* 0x000000ffff2b0224 */ /* 0x004fc600078e0046 */
[----:B------:R-:W2:Y:S01]  /*10c10*/  LDL R70, [R1+0x284] ;  /* 0x0002840001467983 */ /* 0x000ea20000100800 */
[----:B------:R-:W-:Y:S02]  /*10c20*/  PRMT R60, RZ, 0x7610, R60 ;  /* 0x00007610ff3c7816 */ /* 0x000fe4000000003c */
[----:B------:R-:W-:-:S04]  /*10c30*/  PRMT R59, RZ, 0x7610, R59 ;  /* 0x00007610ff3b7816 */ /* 0x000fc8000000003b */
[----:B------:R0:W2:Y:S01]  /*10c40*/  @P0 LDG.E.U16 R60, desc[UR20][R42.64] ;  /* 0x000000142a3c0981 */ /* 0x0000a2000c1e1500 */
[----:B------:R-:W-:Y:S01]  /*10c50*/  PRMT R58, RZ, 0x7610, R58 ;  /* 0x00007610ff3a7816 */ /* 0x000fe2000000003a */
[----:B0-----:R-:W-:Y:S01]  /*10c60*/  @P0 IMAD.MOV.U32 R42, RZ, RZ, R109 ;  /* 0x000000ffff2a0224 */ /* 0x001fe200078e006d */
[----:B------:R-:W-:Y:S01]  /*10c70*/  PRMT R57, RZ, 0x7610, R57 ;  /* 0x00007610ff397816 */ /* 0x000fe20000000039 */
[----:B------:R-:W2:Y:S01]  /*10c80*/  LDL.LU R109, [R1+0x6c0] ;  /* 0x0006c000016d7983 */ /* 0x000ea20000300800 */
[----:B----4-:R-:W-:-:S05]  /*10c90*/  @P0 IMAD.MOV.U32 R43, RZ, RZ, R110 ;  /* 0x000000ffff2b0224 */ /* 0x010fca00078e006e */
[----:B------:R0:W4:Y:S02]  /*10ca0*/  @P0 LDG.E.U16 R59, desc[UR20][R42.64] ;  /* 0x000000142a3b0981 */ /* 0x000124000c1e1500 */
[----:B0-----:R-:W-:Y:S01]  /*10cb0*/  @P0 IMAD.MOV.U32 R42, RZ, RZ, R84 ;  /* 0x000000ffff2a0224 */ /* 0x001fe200078e0054 */
[----:B------:R-:W-:Y:S01]  /*10cc0*/  PRMT R56, RZ, 0x7610, R56 ;  /* 0x00007610ff387816 */ /* 0x000fe20000000038 */
[----:B------:R-:W4:Y:S01]  /*10cd0*/  LDL.LU R84, [R1+0x6bc] ;  /* 0x0006bc0001547983 */ /* 0x000f220000300800 */
[----:B------:R-:W-:-:S05]  /*10ce0*/  @P0 IMAD.MOV.U32 R43, RZ, RZ, R97 ;  /* 0x000000ffff2b0224 */ /* 0x000fca00078e0061 */
[----:B------:R0:W4:Y:S02]  /*10cf0*/  @P0 LDG.E.U16 R58, desc[UR20][R42.64] ;  /* 0x000000142a3a0981 */ /* 0x000124000c1e1500 */
[----:B0-----:R-:W-:Y:S02]  /*10d00*/  @P0 IMAD.MOV.U32 R42, RZ, RZ, R108 ;  /* 0x000000ffff2a0224 */ /* 0x001fe400078e006c */
[----:B------:R-:W-:Y:S01]  /*10d10*/  @P0 IMAD.MOV.U32 R43, RZ, RZ, R113 ;  /* 0x000000ffff2b0224 */ /* 0x000fe200078e0071 */
[----:B------:R-:W-:Y:S01]  /*10d20*/  PRMT R55, RZ, 0x7610, R55 ;  /* 0x00007610ff377816 */ /* 0x000fe20000000037 */
[----:B------:R-:W4:Y:S04]  /*10d30*/  LDL.LU R108, [R1+0x6b8] ;  /* 0x0006b800016c7983 */ /* 0x000f280000300800 */
[----:B------:R0:W4:Y:S02]  /*10d40*/  @P0 LDG.E.U16 R57, desc[UR20][R42.64] ;  /* 0x000000142a390981 */ /* 0x000124000c1e1500 */
[----:B0-----:R-:W-:-:S02]  /*10d50*/  @P0 IMAD.MOV.U32 R42, RZ, RZ, R83 ;  /* 0x000000ffff2a0224 */ /* 0x001fc400078e0053 */
[----:B------:R-:W-:Y:S01]  /*10d60*/  @P0 IMAD.MOV.U32 R43, RZ, RZ, R98 ;  /* 0x000000ffff2b0224 */ /* 0x000fe200078e0062 */
[----:B------:R-:W-:Y:S01]  /*10d70*/  PRMT R54, RZ, 0x7610, R54 ;  /* 0x00007610ff367816 */ /* 0x000fe20000000036 */
[----:B------:R-:W4:Y:S04]  /*10d80*/  LDL.LU R83, [R1+0x6b4] ;  /* 0x0006b40001537983 */ /* 0x000f280000300800 */
[----:B------:R0:W4:Y:S02]  /*10d90*/  @P0 LDG.E.U16 R56, desc[UR20][R42.64] ;  /* 0x000000142a380981 */ /* 0x000124000c1e1500 */
[----:B0-----:R-:W-:Y:S02]  /*10da0*/  @P0 IMAD.MOV.U32 R42, RZ, RZ, R106 ;  /* 0x000000ffff2a0224 */ /* 0x001fe400078e006a */
[----:B---3--:R-:W-:Y:S01]  /*10db0*/  @P0 IMAD.MOV.U32 R43, RZ, RZ, R116 ;  /* 0x000000ffff2b0224 */ /* 0x008fe200078e0074 */
[----:B------:R-:W-:Y:S01]  /*10dc0*/  PRMT R53, RZ, 0x7610, R53 ;  /* 0x00007610ff357816 */ /* 0x000fe20000000035 */
[----:B------:R-:W3:Y:S04]  /*10dd0*/  LDL.LU R106, [R1+0x6b0] ;  /* 0x0006b000016a7983 */ /* 0x000ee80000300800 */
[----:B------:R0:W3:Y:S02]  /*10de0*/  @P0 LDG.E.U16 R55, desc[UR20][R42.64] ;  /* 0x000000142a370981 */ /* 0x0000e4000c1e1500 */
[----:B0-----:R-:W-:-:S02]  /*10df0*/  @P0 IMAD.MOV.U32 R42, RZ, RZ, R82 ;  /* 0x000000ffff2a0224 */ /* 0x001fc400078e0052 */
[----:B------:R-:W-:Y:S01]  /*10e00*/  @P0 IMAD.MOV.U32 R43, RZ, RZ, R99 ;  /* 0x000000ffff2b0224 */ /* 0x000fe200078e0063 */
[----:B------:R-:W-:Y:S01]  /*10e10*/  PRMT R52, RZ, 0x7610, R52 ;  /* 0x00007610ff347816 */ /* 0x000fe20000000034 */
[----:B------:R-:W3:Y:S04]  /*10e20*/  LDL.LU R82, [R1+0x6ac] ;  /* 0x0006ac0001527983 */ /* 0x000ee80000300800 */
[----:B------:R0:W3:Y:S02]  /*10e30*/  @P0 LDG.E.U16 R54, desc[UR20][R42.64] ;  /* 0x000000142a360981 */ /* 0x0000e4000c1e1500 */
[----:B0-----:R-:W-:Y:S02]  /*10e40*/  @P0 IMAD.MOV.U32 R42, RZ, RZ, R105 ;  /* 0x000000ffff2a0224 */ /* 0x001fe400078e0069 */
[----:B------:R-:W-:Y:S01]  /*10e50*/  @P0 IMAD.MOV.U32 R43, RZ, RZ, R71 ;  /* 0x000000ffff2b0224 */ /* 0x000fe200078e0047 */
[----:B------:R-:W-:Y:S01]  /*10e60*/  PRMT R51, RZ, 0x7610, R51 ;  /* 0x00007610ff337816 */ /* 0x000fe20000000033 */
[----:B------:R-:W3:Y:S04]  /*10e70*/  LDL.LU R105, [R1+0x6a8] ;  /* 0x0006a80001697983 */ /* 0x000ee80000300800 */
[----:B------:R0:W3:Y:S01]  /*10e80*/  @P0 LDG.E.U16 R53, desc[UR20][R42.64] ;  /* 0x000000142a350981 */ /* 0x0000e2000c1e1500 */
[----:B------:R-:W-:-:S03]  /*10e90*/  PRMT R50, RZ, 0x7610, R50 ;  /* 0x00007610ff327816 */ /* 0x000fc60000000032 */
[----:B------:R-:W3:Y:S04]  /*10ea0*/  LDL R99, [R1+0x340] ;  /* 0x0003400001637983 */ /* 0x000ee80000100800 */
[----:B------:R-:W3:Y:S01]  /*10eb0*/  LDL R71, [R1+0x360] ;  /* 0x0003600001477983 */ /* 0x000ee20000100800 */
[----:B0-----:R-:W-:Y:S01]  /*10ec0*/  @P0 IMAD.MOV.U32 R43, RZ, RZ, R119 ;  /* 0x000000ffff2b0224 */ /* 0x001fe200078e0077 */
[----:B------:R-:W-:Y:S01]  /*10ed0*/  PRMT R49, RZ, 0x7610, R49 ;  /* 0x00007610ff317816 */ /* 0x000fe20000000031 */
[----:B--2---:R-:W-:-:S05]  /*10ee0*/  @P0 IMAD.MOV.U32 R42, RZ, RZ, R70 ;  /* 0x000000ffff2a0224 */ /* 0x004fca00078e0046 */
[----:B------:R0:W2:Y:S02]  /*10ef0*/  @P0 LDG.E.U16 R52, desc[UR20][R42.64] ;  /* 0x000000142a340981 */ /* 0x0000a4000c1e1500 */
[----:B0-----:R-:W-:Y:S02]  /*10f00*/  @P0 IMAD.MOV.U32 R42, RZ, RZ, R103 ;  /* 0x000000ffff2a0224 */ /* 0x001fe400078e0067 */
[----:B------:R-:W-:Y:S02]  /*10f10*/  @P0 IMAD.MOV.U32 R43, RZ, RZ, R81 ;  /* 0x000000ffff2b0224 */ /* 0x000fe400078e0051 */
[----:B------:R-:W2:Y:S04]  /*10f20*/  LDL.LU R81, [R1+0x6a4] ;  /* 0x0006a40001517983 */ /* 0x000ea80000300800 */
[----:B------:R-:W2:Y:S04]  /*10f30*/  LDL.LU R103, [R1+0x6a0] ;  /* 0x0006a00001677983 */ /* 0x000ea80000300800 */
[----:B------:R0:W2:Y:S04]  /*10f40*/  @P0 LDG.E.U16 R51, desc[UR20][R42.64] ;  /* 0x000000142a330981 */ /* 0x0000a8000c1e1500 */
[----:B------:R-:W2:Y:S01]  /*10f50*/  LDL R70, [R1+0x3a0] ;  /* 0x0003a00001467983 */ /* 0x000ea20000100800 */
[----:B0-----:R-:W-:-:S02]  /*10f60*/  @P0 IMAD.MOV.U32 R42, RZ, RZ, R80 ;  /* 0x000000ffff2a0224 */ /* 0x001fc400078e0050 */
[----:B------:R-:W-:Y:S02]  /*10f70*/  @P0 IMAD.MOV.U32 R43, RZ, RZ, R47 ;  /* 0x000000ffff2b0224 */ /* 0x000fe400078e002f */
[----:B------:R-:W2:Y:S04]  /*10f80*/  LDL.LU R47, [R1+0x69c] ;  /* 0x00069c00012f7983 */ /* 0x000ea80000300800 */
[----:B------:R-:W3:Y:S04]  /*10f90*/  LDL.LU R80, [R1+0x698] ;  /* 0x0006980001507983 */ /* 0x000ee80000300800 */
[----:B------:R0:W3:Y:S04]  /*10fa0*/  @P0 LDG.E.U16 R50, desc[UR20][R42.64] ;  /* 0x000000142a320981 */ /* 0x0000e8000c1e1500 */
[----:B------:R-:W3:Y:S01]  /*10fb0*/  LDL R119, [R1+0x3c0] ;  /* 0x0003c00001777983 */ /* 0x000ee20000100800 */
[----:B0-----:R-:W-:-:S02]  /*10fc0*/  @P0 IMAD.MOV.U32 R42, RZ, RZ, R102 ;  /* 0x000000ffff2a0224 */ /* 0x001fc400078e0066 */
[----:B------:R-:W-:Y:S02]  /*10fd0*/  @P0 IMAD.MOV.U32 R43, RZ, RZ, R46 ;  /* 0x000000ffff2b0224 */ /* 0x000fe400078e002e */
[----:B------:R-:W4:Y:S04]  /*10fe0*/  LDL.LU R46, [R1+0x694] ;  /* 0x00069400012e7983 */ /* 0x000f280000300800 */
[----:B------:R0:W4:Y:S04]  /*10ff0*/  @P0 LDG.E.U16 R49, desc[UR20][R42.64] ;  /* 0x000000142a310981 */ /* 0x000128000c1e1500 */
[----:B------:R-:W4:Y:S01]  /*11000*/  LDL.LU R102, [R1+0x690] ;  /* 0x0006900001667983 */ /* 0x000f220000300800 */
[----:B0-----:R-:W-:-:S03]  /*11010*/  @P0 IMAD.MOV.U32 R43, RZ, RZ, R45 ;  /* 0x000000ffff2b0224 */ /* 0x001fc600078e002d */
[----:B------:R-:W4:Y:S01]  /*11020*/  LDL.LU R45, [R1+0x68c] ;  /* 0x00068c00012d7983 */ /* 0x000f220000300800 */
[----:B------:R-:W-:Y:S01]  /*11030*/  PRMT R48, RZ, 0x7610, R48 ;  /* 0x00007610ff307816 */ /* 0x000fe20000000030 */
[----:B------:R-:W-:Y:S02]  /*11040*/  @P0 IMAD.MOV.U32 R42, RZ, RZ, R79 ;  /* 0x000000ffff2a0224 */ /* 0x000fe400078e004f */
[----:B------:R-:W4:Y:S04]  /*11050*/  LDL.LU R79, [R1+0x688] ;  /* 0x00068800014f7983 */ /* 0x000f280000300800 */
[----:B------:R0:W4:Y:S02]  /*11060*/  @P0 LDG.E.U16 R48, desc[UR20][R42.64] ;  /* 0x000000142a300981 */ /* 0x000124000c1e1500 */
[----:B0-----:R-:W-:-:S02]  /*11070*/  @P0 IMAD.MOV.U32 R43, RZ, RZ, R44 ;  /* 0x000000ffff2b0224 */ /* 0x001fc400078e002c */
[----:B------:R-:W-:Y:S01]  /*11080*/  @P0 IMAD.MOV.U32 R42, RZ, RZ, R78 ;  /* 0x000000ffff2a0224 */ /* 0x000fe200078e004e */
[----:B------:R-:W4:Y:S04]  /*11090*/  LDL.LU R44, [R1+0x684] ;  /* 0x00068400012c7983 */ /* 0x000f280000300800 */
[----:B------:R-:W4:Y:S01]  /*110a0*/  LDL.LU R78, [R1+0x680] ;  /* 0x00068000014e7983 */ /* 0x000f220000300800 */
[----:B--2---:R-:W-:-:S06]  /*110b0*/  PRMT R47, RZ, 0x7610, R47 ;  /* 0x00007610ff2f7816 */ /* 0x004fcc000000002f */
[----:B------:R0:W2:Y:S02]  /*110c0*/  @P0 LDG.E.U16 R47, desc[UR20][R42.64] ;  /* 0x000000142a2f0981 */ /* 0x0000a4000c1e1500 */
[----:B0-----:R-:W-:Y:S02]  /*110d0*/  @P0 IMAD.MOV.U32 R42, RZ, RZ, R77 ;  /* 0x000000ffff2a0224 */ /* 0x001fe400078e004d */
[----:B---3--:R-:W-:Y:S01]  /*110e0*/  @P0 IMAD.MOV.U32 R43, RZ, RZ, R99 ;  /* 0x000000ffff2b0224 */ /* 0x008fe200078e0063 */
[----:B------:R-:W3:Y:S01]  /*110f0*/  LDL.LU R77, [R1+0x67c] ;  /* 0x00067c00014d7983 */ /* 0x000ee20000300800 */
[----:B----4-:R-:W-:-:S06]  /*11100*/  PRMT R46, RZ, 0x7610, R46 ;  /* 0x00007610ff2e7816 */ /* 0x010fcc000000002e */
[----:B------:R0:W4:Y:S01]  /*11110*/  @P0 LDG.E.U16 R46, desc[UR20][R42.64] ;  /* 0x000000142a2e0981 */ /* 0x000122000c1e1500 */
[----:B------:R-:W-:Y:S01]  /*11120*/  PRMT R45, RZ, 0x7610, R45 ;  /* 0x00007610ff2d7816 */ /* 0x000fe2000000002d */
[----:B0-----:R-:W-:Y:S02]  /*11130*/  @P0 IMAD.MOV.U32 R42, RZ, RZ, R76 ;  /* 0x000000ffff2a0224 */ /* 0x001fe400078e004c */
[----:B------:R-:W-:Y:S01]  /*11140*/  @P0 IMAD.MOV.U32 R43, RZ, RZ, R71 ;  /* 0x000000ffff2b0224 */ /* 0x000fe200078e0047 */
[----:B------:R-:W2:Y:S04]  /*11150*/  LDL.LU R76, [R1+0x678] ;  /* 0x00067800014c7983 */ /* 0x000ea80000300800 */
[----:B------:R0:W2:Y:S02]  /*11160*/  @P0 LDG.E.U16 R45, desc[UR20][R42.64] ;  /* 0x000000142a2d0981 */ /* 0x0000a4000c1e1500 */
[----:B0-----:R-:W-:-:S02]  /*11170*/  @P0 IMAD.MOV.U32 R43, RZ, RZ, R41 ;  /* 0x000000ffff2b0224 */ /* 0x001fc400078e0029 */
[----:B------:R-:W2:Y:S01]  /*11180*/  LDL.LU R41, [R1+0x674] ;  /* 0x0006740001297983 */ /* 0x000ea20000300800 */
[----:B------:R-:W-:Y:S01]  /*11190*/  PRMT R44, RZ, 0x7610, R44 ;  /* 0x00007610ff2c7816 */ /* 0x000fe2000000002c */
[----:B------:R-:W-:Y:S02]  /*111a0*/  @P0 IMAD.MOV.U32 R42, RZ, RZ, R75 ;  /* 0x000000ffff2a0224 */ /* 0x000fe400078e004b */
[----:B------:R-:W-:Y:S01]  /*111b0*/  @P0 IMAD.MOV.U32 R71, RZ, RZ, R70 ;  /* 0x000000ffff470224 */ /* 0x000fe200078e0046 */
[----:B------:R-:W3:Y:S01]  /*111c0*/  LDL.LU R75, [R1+0x670] ;  /* 0x00067000014b7983 */ /* 0x000ee20000300800 */
[----:B------:R-:W-:-:S03]  /*111d0*/  @P0 IMAD.MOV.U32 R70, RZ, RZ, R74 ;  /* 0x000000ffff460224 */ /* 0x000fc600078e004a */
[----:B------:R0:W3:Y:S04]  /*111e0*/  @P0 LDG.E.U16 R44, desc[UR20][R42.64] ;  /* 0x000000142a2c0981 */ /* 0x0000e8000c1e1500 */
[----:B------:R-:W3:Y:S01]  /*111f0*/  LDL.LU R74, [R1+0x66c] ;  /* 0x00066c00014a7983 */ /* 0x000ee20000300800 */
[----:B0-----:R-:W-:Y:S02]  /*11200*/  PRMT R43, RZ, 0x7610, R43 ;  /* 0x00007610ff2b7816 */ /* 0x001fe4000000002b */
[----:B------:R-:W-:-:S04]  /*11210*/  PRMT R42, RZ, 0x7610, R42 ;  /* 0x00007610ff2a7816 */ /* 0x000fc8000000002a */
[----:B------:R0:W3:Y:S02]  /*11220*/  @P0 LDG.E.U16 R43, desc[UR20][R70.64] ;  /* 0x00000014462b0981 */ /* 0x0000e4000c1e1500 */
[----:B0-----:R-:W-:Y:S02]  /*11230*/  @P0 IMAD.MOV.U32 R70, RZ, RZ, R73 ;  /* 0x000000ffff460224 */ /* 0x001fe400078e0049 */
[----:B------:R-:W-:Y:S01]  /*11240*/  @P0 IMAD.MOV.U32 R71, RZ, RZ, R119 ;  /* 0x000000ffff470224 */ /* 0x000fe200078e0077 */
[----:B------:R-:W3:Y:S04]  /*11250*/  LDL.LU R73, [R1+0x668] ;  /* 0x0006680001497983 */ /* 0x000ee80000300800 */
[----:B------:R0:W3:Y:S02]  /*11260*/  @P0 LDG.E.U16 R42, desc[UR20][R70.64] ;  /* 0x00000014462a0981 */ /* 0x0000e4000c1e1500 */
[----:B0-----:R-:W-:-:S02]  /*11270*/  @P0 IMAD.MOV.U32 R70, RZ, RZ, R120 ;  /* 0x000000ffff460224 */ /* 0x001fc400078e0078 */
[----:B------:R-:W-:Y:S02]  /*11280*/  @P0 IMAD.MOV.U32 R71, RZ, RZ, R2 ;  /* 0x000000ffff470224 */ /* 0x000fe400078e0002 */
[----:B------:R-:W3:Y:S04]  /*11290*/  LDL.LU R2, [R1+0x664] ;  /* 0x0006640001027983 */ /* 0x000ee80000300800 */
[----:B------:R-:W3:Y:S01]  /*112a0*/  LDL.LU R120, [R1+0x660] ;  /* 0x0006600001787983 */ /* 0x000ee20000300800 */
[----:B--2---:R-:W-:-:S06]  /*112b0*/  PRMT R41, RZ, 0x7610, R41 ;  /* 0x00007610ff297816 */ /* 0x004fcc0000000029 */
[----:B------:R0:W2:Y:S02]  /*112c0*/  @P0 LDG.E.U16 R41, desc[UR20][R70.64] ;  /* 0x0000001446290981 */ /* 0x0000a4000c1e1500 */
[----:B0-----:R-:W-:Y:S02]  /*112d0*/  @P0 IMAD.MOV.U32 R71, RZ, RZ, R0 ;  /* 0x000000ffff470224 */ /* 0x001fe400078e0000 */
[----:B------:R-:W2:Y:S01]  /*112e0*/  LDL.LU R0, [R1+0x65c] ;  /* 0x00065c0001007983 */ /* 0x000ea20000300800 */
[----:B------:R-:W-:-:S03]  /*112f0*/  LOP3.LUT R72, R36, 0x20, RZ, 0x3c, !PT ;  /* 0x0000002024487812 */ /* 0x000fc600078e3cff */
[----:B------:R-:W-:Y:S04]  /*11300*/  STS.U16 [R36+UR9+0x3800], R96 ;  /* 0x0038006024007988 */ /* 0x000fe80008000409 */
        /* <DEDUP_REMOVED lines=25> */
[----:B------:R-:W-:Y:S01]  /*114a0*/  STS.U16 [R72+UR9+0x3100], R85 ;  /* 0x0031005548007988 */ /* 0x000fe20008000409 */
[----:B------:R-:W-:-:S03]  /*114b0*/  PRMT R37, RZ, 0x7610, R37 ;  /* 0x00007610ff257816 */ /* 0x000fc60000000025 */
[----:B------:R-:W-:Y:S01]  /*114c0*/  STS.U16 [R72+UR9+0x3500], R109 ;  /* 0x0035006d48007988 */ /* 0x000fe20008000409 */
[----:B------:R-:W-:-:S03]  /*114d0*/  @P0 IMAD.MOV.U32 R70, RZ, RZ, R39 ;  /* 0x000000ffff460224 */ /* 0x000fc600078e0027 */
[----:B------:R-:W-:Y:S04]  /*114e0*/  STS.U16 [R72+UR9+0x3900], R84 ;  /* 0x0039005448007988 */ /* 0x000fe80008000409 */
[----:B------:R-:W-:Y:S04]  /*114f0*/  STS.U16 [R72+UR9+0x3d00], R108 ;  /* 0x003d006c48007988 */ /* 0x000fe80008000409 */
[----:B------:R-:W-:Y:S04]  /*11500*/  STS.U16 [R72+UR9+0x4100], R83 ;  /* 0x0041005348007988 */ /* 0x000fe80008000409 */
[----:B------:R-:W-:Y:S04]  /*11510*/  STS.U16 [R72+UR9+0x4500], R106 ;  /* 0x0045006a48007988 */ /* 0x000fe80008000409 */
[----:B------:R-:W-:Y:S01]  /*11520*/  STS.U16 [R72+UR9+0x4900], R82 ;  /* 0x0049005248007988 */ /* 0x000fe20008000409 */
[----:B------:R-:W-:-:S03]  /*11530*/  PRMT R34, RZ, 0x7610, R34 ;  /* 0x00007610ff227816 */ /* 0x000fc60000000022 */
[----:B------:R-:W-:Y:S04]  /*11540*/  STS.U16 [R72+UR9+0x4d00], R105 ;  /* 0x004d006948007988 */ /* 0x000fe80008000409 */
[----:B------:R-:W-:Y:S04]  /*11550*/  STS.U16 [R72+UR9+0x5100], R81 ;  /* 0x0051005148007988 */ /* 0x000fe80008000409 */
[----:B------:R-:W-:Y:S04]  /*11560*/  STS.U16 [R72+UR9+0x5500], R103 ;  /* 0x0055006748007988 */ /* 0x000fe80008000409 */
[----:B------:R-:W-:Y:S04]  /*11570*/  STS.U16 [R72+UR9+0x5900], R80 ;  /* 0x0059005048007988 */ /* 0x000fe80008000409 */
[----:B------:R0:W4:Y:S04]  /*11580*/  @P0 LDG.E.U16 R37, desc[UR20][R70.64] ;  /* 0x0000001446250981 */ /* 0x000128000c1e1500 */
[----:B------:R-:W-:Y:S04]  /*11590*/  STS.U16 [R72+UR9+0x5d00], R102 ;  /* 0x005d006648007988 */ /* 0x000fe80008000409 */
[----:B------:R-:W-:Y:S01]  /*115a0*/  STS.U16 [R72+UR9+0x6100], R79 ;  /* 0x0061004f48007988 */ /* 0x000fe20008000409 */
[----:B0-----:R-:W-:-:S02]  /*115b0*/  @P0 IMAD.MOV.U32 R70, RZ, RZ, R3 ;  /* 0x000000ffff460224 */ /* 0x001fc400078e0003 */
[----:B------:R-:W-:Y:S01]  /*115c0*/  @P0 IMAD.MOV.U32 R71, RZ, RZ, R38 ;  /* 0x000000ffff470224 */ /* 0x000fe200078e0026 */
[----:B------:R-:W-:Y:S04]  /*115d0*/  STS.U16 [R72+UR9+0x6500], R78 ;  /* 0x0065004e48007988 */ /* 0x000fe80008000409 */
[----:B---3--:R-:W-:Y:S04]  /*115e0*/  STS.U16 [R72+UR9+0x6900], R77 ;  /* 0x0069004d48007988 */ /* 0x008fe80008000409 */
[----:B------:R-:W-:Y:S04]  /*115f0*/  STS.U16 [R72+UR9+0x6d00], R76 ;  /* 0x006d004c48007988 */ /* 0x000fe80008000409 */
[----:B------:R-:W3:Y:S04]  /*11600*/  LDL.LU R39, [R1+0x658] ;  /* 0x0006580001277983 */ /* 0x000ee80000300800 */
[----:B------:R-:W-:Y:S04]  /*11610*/  STS.U16 [R72+UR9+0x7100], R75 ;  /* 0x0071004b48007988 */ /* 0x000fe80008000409 */
[----:B------:R-:W5:Y:S04]  /*11620*/  LDL.LU R38, [R1+0x654] ;  /* 0x0006540001267983 */ /* 0x000f680000300800 */
[----:B------:R0:W3:Y:S04]  /*11630*/  @P0 LDG.E.U16 R34, desc[UR20][R70.64] ;  /* 0x0000001446220981 */ /* 0x0000e8000c1e1500 */
[----:B------:R1:W-:Y:S04]  /*11640*/  STS.U16 [R72+UR9+0x7500], R74 ;  /* 0x0075004a48007988 */ /* 0x0003e80008000409 */
[----:B------:R1:W5:Y:S01]  /*11650*/  LDL.LU R3, [R1+0x650] ;  /* 0x0006500001037983 */ /* 0x0003620000300800 */
[----:B0-----:R-:W-:-:S03]  /*11660*/  @P0 IMAD.MOV.U32 R71, RZ, RZ, R2 ;  /* 0x000000ffff470224 */ /* 0x001fc600078e0002 */
[----:B------:R-:W-:Y:S04]  /*11670*/  STS.U16 [R72+UR9+0x7900], R73 ;  /* 0x0079004948007988 */ /* 0x000fe80008000409 */
[----:B------:R0:W5:Y:S01]  /*11680*/  LDL.LU R2, [R1+0x64c] ;  /* 0x00064c0001027983 */ /* 0x0001620000300800 */
[----:B-1----:R-:W-:-:S03]  /*11690*/  LOP3.LUT R74, R36, 0x40, RZ, 0x3c, !PT ;  /* 0x00000040244a7812 */ /* 0x002fc600078e3cff */
[----:B------:R-:W-:Y:S04]  /*116a0*/  STS.U16 [R72+UR9+0x7d00], R120 ;  /* 0x007d007848007988 */ /* 0x000fe80008000409 */
[----:B------:R1:W-:Y:S02]  /*116b0*/  STS.U16 [R74+UR9+0x200], R4 ;  /* 0x000200044a007988 */ /* 0x0003e40008000409 */
[----:B-1----:R-:W-:Y:S01]  /*116c0*/  PRMT R4, RZ, 0x7610, R4 ;  /* 0x00007610ff047816 */ /* 0x002fe20000000004 */
[----:B--2---:R-:W-:Y:S02]  /*116d0*/  @P0 IMAD.MOV.U32 R70, RZ, RZ, R0 ;  /* 0x000000ffff460224 */ /* 0x004fe400078e0000 */
[----:B------:R0:W5:Y:S04]  /*116e0*/  LDL.LU R0, [R1+0x648] ;  /* 0x0006480001007983 */ /* 0x0001680000300800 */
[----:B------:R-:W2:Y:S04]  /*116f0*/  LDL R72, [R1+0x640] ;  /* 0x0006400001487983 */ /* 0x000ea80000100800 */
[----:B------:R-:W2:Y:S04]  /*11700*/  @P0 LDG.E.U16 R4, desc[UR20][R70.64] ;  /* 0x0000001446040981 */ /* 0x000ea8000c1e1500 */
        /* <DEDUP_REMOVED lines=23> */
[----:B------:R-:W-:-:S03]  /*11880*/  LOP3.LUT R73, R36, 0x60, RZ, 0x3c, !PT ;  /* 0x0000006024497812 */ /* 0x000fc600078e3cff */
[----:B------:R-:W-:Y:S04]  /*11890*/  STS.U16 [R74+UR9+0x6200], R9 ;  /* 0x006200094a007988 */ /* 0x000fe80008000409 */
[----:B------:R-:W-:Y:S04]  /*118a0*/  STS.U16 [R74+UR9+0x6600], R8 ;  /* 0x006600084a007988 */ /* 0x000fe80008000409 */
[----:B------:R-:W-:Y:S04]  /*118b0*/  STS.U16 [R74+UR9+0x6a00], R7 ;  /* 0x006a00074a007988 */ /* 0x000fe80008000409 */
[----:B------:R-:W-:Y:S04]  /*118c0*/  STS.U16 [R74+UR9+0x6e00], R6 ;  /* 0x006e00064a007988 */ /* 0x000fe80008000409 */
[----:B------:R2:W-:Y:S04]  /*118d0*/  STS.U16 [R74+UR9+0x7200], R5 ;  /* 0x007200054a007988 */ /* 0x0005e80008000409 */
        /* <DEDUP_REMOVED lines=26> */
[----:B----4-:R0:W-:Y:S04]  /*11a80*/  STS.U16 [R73+UR9+0x5f00], R46 ;  /* 0x005f002e49007988 */ /* 0x0101e80008000409 */
[----:B------:R0:W-:Y:S04]  /*11a90*/  STS.U16 [R73+UR9+0x6300], R45 ;  /* 0x0063002d49007988 */ /* 0x0001e80008000409 */
[----:B------:R0:W-:Y:S04]  /*11aa0*/  STS.U16 [R73+UR9+0x6700], R44 ;  /* 0x0067002c49007988 */ /* 0x0001e80008000409 */
[----:B------:R0:W-:Y:S04]  /*11ab0*/  STS.U16 [R73+UR9+0x6b00], R43 ;  /* 0x006b002b49007988 */ /* 0x0001e80008000409 */
[----:B------:R0:W-:Y:S04]  /*11ac0*/  STS.U16 [R73+UR9+0x6f00], R42 ;  /* 0x006f002a49007988 */ /* 0x0001e80008000409 */
[----:B------:R0:W-:Y:S04]  /*11ad0*/  STS.U16 [R73+UR9+0x7300], R41 ;  /* 0x0073002949007988 */ /* 0x0001e80008000409 */
[----:B------:R0:W-:Y:S04]  /*11ae0*/  STS.U16 [R73+UR9+0x7700], R37 ;  /* 0x0077002549007988 */ /* 0x0001e80008000409 */
[----:B---3--:R0:W-:Y:S01]  /*11af0*/  STS.U16 [R73+UR9+0x7b00], R34 ;  /* 0x007b002249007988 */ /* 0x0081e20008000409 */
[----:B------:R-:W-:-:S04]  /*11b00*/  UIADD3 UR4, UPT, UPT, UR9, 0x8000, URZ ;  /* 0x0000800009047890 */ /* 0x000fc8000fffe0ff */
[----:B------:R-:W-:-:S04]  /*11b10*/  USHF.R.U32.HI UR4, URZ, 0x4, UR4 ;  /* 0x00000004ff047899 */ /* 0x000fc80008011604 */
[----:B------:R-:W-:-:S04]  /*11b20*/  USGXT.U32 UR18, UR4, 0xe ;  /* 0x0000000e0412789a */ /* 0x000fc80008000000 */
[----:B------:R-:W-:Y:S01]  /*11b30*/  UIADD3 UR14, UP1, UPT, UR18, 0x2, URZ ;  /* 0x00000002120e7890 */ /* 0x000fe2000ff3e0ff */
[----:B--2---:R-:W-:-:S04]  /*11b40*/  SHF.R.S32.HI R5, RZ, 0x1f, R72 ;  /* 0x0000001fff057819 */ /* 0x004fc80000011448 */
[----:B------:R-:W-:-:S04]  /*11b50*/  LEA.HI R5, R5, R72, RZ, 0x6 ;  /* 0x0000004805057211 */ /* 0x000fc800078f30ff */
[----:B------:R-:W-:Y:S01]  /*11b60*/  SHF.R.S32.HI R5, RZ, 0x6, R5 ;  /* 0x00000006ff057819 */ /* 0x000fe20000011405 */
[----:B------:R0:W-:Y:S03]  /*11b70*/  STS.U16 [R73+UR9+0x7f00], R4 ;  /* 0x007f000449007988 */ /* 0x0001e60008000409 */
[----:B------:R-:W-:Y:S01]  /*11b80*/  VIMNMX R5, PT, PT, R5, 0x1, !PT ;  /* 0x0000000105057848 */ /* 0x000fe20007fe0100 */
[----:B------:R1:W-:Y:S06]  /*11b90*/  MEMBAR.ALL.CTA ;  /* 0x0000000000007992 */ /* 0x0003ec0000008000 */
[----:B-1----:R-:W1:Y:S01]  /*11ba0*/  FENCE.VIEW.ASYNC.S ;  /* 0x00000000000073c6 */ /* 0x002e620000000000 */
[----:B------:R-:W-:-:S05]  /*11bb0*/  VIADD R5, R5, 0xffffffff ;  /* 0xffffffff05057836 */ /* 0x000fca0000000000 */
[----:B------:R0:W-:Y:S01]  /*11bc0*/  STL [R1+0x63c], R5 ;  /* 0x00063c0501007387 */ /* 0x0001e20000100800 */
[----:B-1----:R-:W-:Y:S01]  /*11bd0*/  BAR.SYNC.DEFER_BLOCKING 0x0 ;  /* 0x0000000000007b1d */ /* 0x002fe20000010000 */
[----:B------:R-:W-:Y:S01]  /*11be0*/  ISETP.LT.OR P0, PT, R72, 0x40, P3 ;  /* 0x000000404800780c */ /* 0x000fe20001f01670 */
[----:B------:R-:W-:-:S04]  /*11bf0*/  UIADD3 UR11, UPT, UPT, UR8, 0x100, URZ ;  /* 0x00000100080b7890 */ /* 0x000fc8000fffe0ff */
[----:B------:R-:W-:Y:S02]  /*11c00*/  UMOV UR4, URZ ;  /* 0x000000ff00047c82 */ /* 0x000fe40008000000 */
[----:B------:R-:W-:Y:S01]  /*11c10*/  UIADD3.X UR15, UPT, UPT, UR4, 0x40004040, URZ, UP1, !UPT ;  /* 0x40004040040f7890 */ /* 0x000fe20008ffe4ff */
[----:B------:R-:W-:Y:S01]  /*11c20*/  ISETP.NE.U32.AND P1, PT, R5, RZ, PT ;  /* 0x000000ff0500720c */ /* 0x000fe20003f25070 */
[----:B------:R-:W-:-:S04]  /*11c30*/  IMAD.SHL.U32 R39, R39, 0x40, RZ ;  /* 0x0000004027277824 */ /* 0x000fc800078e00ff */
[----:B0-----:R-:W-:Y:S08]  /*11c40*/  @P0 BRA `(.L_x_7) ;  /* 0x0000000000700947 */ /* 0x001ff00003800000 */
[----:B------:R-:W-:Y:S01]  /*11c50*/  USHF.R.U32.HI UR12, URZ, 0x4, UR9 ;  /* 0x00000004ff0c7899 */ /* 0x000fe20008011609 */
[----:B------:R-:W-:Y:S01]  /*11c60*/  UMOV UR4, URZ ;  /* 0x000000ff00047c82 */ /* 0x000fe20008000000 */
[----:B------:R-:W-:Y:S02]  /*11c70*/  UIADD3 UR7, UPT, UPT, UR8, 0x108, URZ ;  /* 0x0000010808077890 */ /* 0x000fe4000fffe0ff */
[----:B------:R-:W-:Y:S02]  /*11c80*/  USGXT.U32 UR12, UR12, 0xe ;  /* 0x0000000e0c0c789a */ /* 0x000fe40008000000 */
[----:B------:R-:W-:Y:S02]  /*11c90*/  UIADD3 UR19, UPT, UPT, UR8, 0x110, URZ ;  /* 0x0000011008137890 */ /* 0x000fe4000fffe0ff */
[----:B------:R-:W-:Y:S02]  /*11ca0*/  UIADD3 UR26, UP1, UPT, UR12, 0x2, URZ ;  /* 0x000000020c1a7890 */ /* 0x000fe4000ff3e0ff */
[----:B------:R-:W-:-:S02]  /*11cb0*/  UIADD3 UR24, UPT, UPT, UR8, 0x118, URZ ;  /* 0x0000011808187890 */ /* 0x000fc4000fffe0ff */
[----:B------:R-:W-:Y:S01]  /*11cc0*/  UIADD3.X UR27, UPT, UPT, UR4, 0x40004040, URZ, UP1, !UPT ;  /* 0x40004040041b7890 */ /* 0x000fe20008ffe4ff */
[----:B------:R-:W-:Y:S01]  /*11cd0*/  UMOV UR28, 0x0 ;  /* 0x00000000001c7882 */ /* 0x000fe20000000000 */
[----:B------:R-:W-:Y:S02]  /*11ce0*/  UMOV UR29, 0x8400010 ;  /* 0x08400010001d7882 */ /* 0x000fe40000000000 */
[----:B------:R-:W-:Y:S02]  /*11cf0*/  UIADD3.64 UR16, UPT, UPT, UR26, 0x2, URZ ;  /* 0x000000021a107897 */ /* 0x000fe4000fffe0ff */
[----:B------:R-:W-:Y:S01]  /*11d00*/  UIADD3.64 UR22, UPT, UPT, UR26, 0x4, URZ ;  /* 0x000000041a167897 */ /* 0x000fe2000fffe0ff */
[----:B------:R-:W-:Y:S01]  /*11d10*/  UMOV UR13, 0x40004040 ;  /* 0x40004040000d7882 */ /* 0x000fe20000000000 */
[----:B------:R-:W-:Y:S01]  /*11d20*/  UMOV UR30, 0x0 ;  /* 0x00000000001e7882 */ /* 0x000fe20000000000 */
[----:B------:R-:W-:Y:S01]  /*11d30*/  UMOV UR31, 0x8400010 ;  /* 0x08400010001f7882 */ /* 0x000fe20000000000 */
[----:B------:R-:W-:Y:S01]  /*11d40*/  UMOV UR32, 0x0 ;  /* 0x0000000000207882 */ /* 0x000fe20000000000 */
[----:B------:R-:W-:Y:S01]  /*11d50*/  UMOV UR33, 0x8400010 ;  /* 0x0840001000217882 */ /* 0x000fe20000000000 */
[----:B------:R-:W-:Y:S01]  /*11d60*/  UMOV UR4, UR6 ;  /* 0x0000000600047c82 */ /* 0x000fe20008000000 */
[----:B------:R-:W-:Y:S01]  /*11d70*/  UMOV UR5, URZ ;  /* 0x000000ff00057c82 */ /* 0x000fe20008000000 */
[----:B------:R0:W-:Y:S01]  /*11d80*/  UTCHMMA tmem[UR11], gdesc[UR12], tmem[UR8], tmem[UR28], idesc[UR29], !UPT ;  /* 0x00ff1c0c0b0079ea */ /* 0x0001e2000f800008 */
[----:B------:R-:W-:Y:S01]  /*11d90*/  UMOV UR34, 0x0 ;  /* 0x0000000000227882 */ /* 0x000fe20000000000 */
[----:B------:R-:W-:Y:S01]  /*11da0*/  UMOV UR35, 0x8400010 ;  /* 0x0840001000237882 */ /* 0x000fe20000000000 */
[----:B------:R0:W-:Y:S01]  /*11db0*/  UTCHMMA tmem[UR7], gdesc[UR26], tmem[UR8], tmem[UR30], idesc[UR31], UPT ;  /* 0x00ff1e1a070079ea */ /* 0x0001e2000b800008 */
[----:B------:R-:W-:Y:S01]  /*11dc0*/  UMOV UR4, UR4 ;  /* 0x0000000400047c82 */ /* 0x000fe20008000000 */
[----:B------:R0:W-:Y:S01]  /*11dd0*/  UTCHMMA tmem[UR19], gdesc[UR16], tmem[UR8], tmem[UR32], idesc[UR33], UPT ;  /* 0x00ff2010130079ea */ /* 0x0001e2000b800008 */
[----:B------:R0:W-:Y:S01]  /*11de0*/  UTCHMMA tmem[UR24], gdesc[UR22], tmem[UR8], tmem[UR34], idesc[UR35], UPT ;  /* 0x00ff2216180079ea */ /* 0x0001e2000b800008 */
[----:B------:R0:W-:Y:S01]  /*11df0*/  UTCBAR [UR4], URZ ;  /* 0x000000ff040073e9 */ /* 0x0001e200080000ff */
[----:B------:R-:W-:Y:S01]  /*11e00*/  NOP ;  /* 0x0000000000007918 */ /* 0x000fe20000000000 */
.L_x_7:
[----:B0-----:R-:W-:Y:S01]  /*11e10*/  UMOV UR4, URZ ;  /* 0x000000ff00047c82 */ /* 0x001fe20008000000 */
[----:B-----5:R-:W-:Y:S02]  /*11e20*/  IMAD.SHL.U32 R41, R38, 0x40, RZ ;  /* 0x0000004026297824 */ /* 0x020fe400078e00ff */
[----:B------:R-:W-:Y:S01]  /*11e30*/  IMAD.MOV.U32 R37, RZ, RZ, RZ ;  /* 0x000000ffff257224 */ /* 0x000fe200078e00ff */
[----:B------:R-:W-:Y:S06]  /*11e40*/  @!P1 BRA `(.L_x_8) ;  /* 0x0000008c00889947 */ /* 0x000fec0003800000 */
[----:B------:R-:W-:Y:S01]  /*11e50*/  SHF.R.S32.HI R38, RZ, 0x1f, R39 ;  /* 0x0000001fff267819 */ /* 0x000fe20000011427 */
[----:B------:R-:W-:Y:S01]  /*11e60*/  UIADD3.64 UR22, UPT, UPT, UR14, 0x2, URZ ;  /* 0x000000020e167897 */ /* 0x000fe2000fffe0ff */
[----:B------:R-:W-:Y:S01]  /*11e70*/  SHF.R.S32.HI R40, RZ, 0x1f, R41 ;  /* 0x0000001fff287819 */ /* 0x000fe20000011429 */
[----:B------:R-:W-:Y:S01]  /*11e80*/  UIADD3.64 UR24, UPT, UPT, UR14, 0x4, URZ ;  /* 0x000000040e187897 */ /* 0x000fe2000fffe0ff */
[C---:B------:R-:W-:Y:S01]  /*11e90*/  SHF.L.U64.HI R38, R39.reuse, 0x1, R38 ;  /* 0x0000000127267819 */ /* 0x040fe20000010226 */
[----:B------:R-:W-:Y:S01]  /*11ea0*/  IMAD.SHL.U32 R39, R39, 0x2, RZ ;  /* 0x0000000227277824 */ /* 0x000fe200078e00ff */
[C---:B------:R-:W-:Y:S01]  /*11eb0*/  SHF.L.U64.HI R40, R41.reuse, 0x1, R40 ;  /* 0x0000000129287819 */ /* 0x040fe20000010228 */
[----:B------:R-:W-:Y:S01]  /*11ec0*/  IMAD.SHL.U32 R41, R41, 0x2, RZ ;  /* 0x0000000229297824 */ /* 0x000fe200078e00ff */
[----:B------:R-:W-:Y:S01]  /*11ed0*/  UMOV UR19, 0x1 ;  /* 0x0000000100137882 */ /* 0x000fe20000000000 */
[----:B------:R-:W-:-:S06]  /*11ee0*/  UMOV UR5, URZ ;  /* 0x000000ff00057c82 */ /* 0x000fcc0008000000 */
.L_x_11:
[----:B------:R-:W2:Y:S01]  /*11ef0*/  LDL.LU R85, [R1+0x434] ;  /* 0x0004340001557983 */ /* 0x000ea20000300800 */
[----:B------:R-:W0:Y:S03]  /*11f00*/  LDC R64, c[0x0][0x3a0] ;  /* 0x0000e800ff407b82 */ /* 0x000e260000000800 */
[----:B------:R-:W3:Y:S04]  /*11f10*/  LDL.LU R77, [R1+0x438] ;  /* 0x00043800014d7983 */ /* 0x000ee80000300800 */
[----:B------:R-:W4:Y:S04]  /*11f20*/  LDL.LU R84, [R1+0x43c] ;  /* 0x00043c0001547983 */ /* 0x000f280000300800 */
[----:B------:R-:W4:Y:S04]  /*11f30*/  LDL.LU R78, [R1+0x440] ;  /* 0x00044000014e7983 */ /* 0x000f280000300800 */
[----:B------:R-:W4:Y:S04]  /*11f40*/  LDL.LU R83, [R1+0x444] ;  /* 0x0004440001537983 */ /* 0x000f280000300800 */
[----:B------:R-:W4:Y:S04]  /*11f50*/  LDL.LU R79, [R1+0x448] ;  /* 0x00044800014f7983 */ /* 0x000f280000300800 */
[----:B------:R-:W4:Y:S04]  /*11f60*/  LDL.LU R86, [R1+0x44c] ;  /* 0x00044c0001567983 */ /* 0x000f280000300800 */
[----:B------:R-:W4:Y:S04]  /*11f70*/  LDL.LU R80, [R1+0x450] ;  /* 0x0004500001507983 */ /* 0x000f280000300800 */
[----:B------:R-:W4:Y:S04]  /*11f80*/  LDL.LU R87, [R1+0x454] ;  /* 0x0004540001577983 */ /* 0x000f280000300800 */
[----:B------:R-:W4:Y:S04]  /*11f90*/  LDL.LU R82, [R1+0x458] ;  /* 0x0004580001527983 */ /* 0x000f280000300800 */
[----:B------:R-:W4:Y:S01]  /*11fa0*/  LDL.LU R81, [R1+0x460] ;  /* 0x0004600001517983 */ /* 0x000f220000300800 */
[----:B------:R-:W-:Y:S01]  /*11fb0*/  VIADD R37, R37, 0x1 ;  /* 0x0000000125257836 */ /* 0x000fe20000000000 */
[----:B------:R-:W-:-:S02]  /*11fc0*/  IADD3 R0, P5, PT, R0, R41, RZ ;  /* 0x0000002900007210 */ /* 0x000fc40007fbe0ff */
[----:B------:R-:W-:Y:S01]  /*11fd0*/  PRMT R65, RZ, 0x7610, R65 ;  /* 0x00007610ff417816 */ /* 0x000fe20000000041 */
[----:B0-----:R-:W-:Y:S01]  /*11fe0*/  IMAD R64, R37, -0x40, R64 ;  /* 0xffffffc025407824 */ /* 0x001fe200078e0240 */
[----:B------:R-:W-:Y:S01]  /*11ff0*/  PRMT R66, RZ, 0x7610, R66 ;  /* 0x00007610ff427816 */ /* 0x000fe20000000042 */
[----:B------:R-:W-:-:S03]  /*12000*/  IMAD.X R3, R3, 0x1, R40, P5 ;  /* 0x0000000103037824 */ /* 0x000fc600028e0628 */
[C---:B------:R-:W-:Y:S02]  /*12010*/  ISETP.GT.AND P4, PT, R64.reuse, RZ, PT ;  /* 0x000000ff4000720c */ /* 0x040fe40003f84270 */
[----:B------:R-:W-:-:S11]  /*12020*/  ISETP.GT.AND P0, PT, R64, 0x1, PT ;  /* 0x000000014000780c */ /* 0x000fd60003f04270 */
[----:B------:R-:W-:Y:S02]  /*12030*/  @P4 IMAD.MOV.U32 R4, RZ, RZ, R0 ;  /* 0x000000ffff044224 */ /* 0x000fe400078e0000 */
[----:B------:R-:W-:-:S05]  /*12040*/  @P4 IMAD.MOV.U32 R5, RZ, RZ, R3 ;  /* 0x000000ffff054224 */ /* 0x000fca00078e0003 */
[----:B------:R0:W4:Y:S01]  /*12050*/  @P4 LDG.E.U16 R65, desc[UR20][R4.64] ;  /* 0x0000001404414981 */ /* 0x000122000c1e1500 */
[----:B------:R-:W-:Y:S02]  /*12060*/  ISETP.GT.AND P4, PT, R64, 0x3, PT ;  /* 0x000000034000780c */ /* 0x000fe40003f84270 */
[----:B------:R-:W-:Y:S02]  /*12070*/  PRMT R62, RZ, 0x7610, R62 ;  /* 0x00007610ff3e7816 */ /* 0x000fe4000000003e */
[----:B------:R-:W-:Y:S02]  /*12080*/  PRMT R63, RZ, 0x7610, R63 ;  /* 0x00007610ff3f7816 */ /* 0x000fe4000000003f */
[----:B------:R-:W-:Y:S02]  /*12090*/  PRMT R6, RZ, 0x7610, R6 ;  /* 0x00007610ff067816 */ /* 0x000fe40000000006 */
[----:B---3--:R-:W-:-:S05]  /*120a0*/  IADD3 R77, P1, PT, R77, R41, RZ ;  /* 0x000000294d4d7210 */ /* 0x008fca0007f3e0ff */
[--C-:B--2---:R-:W-:Y:S01]  /*120b0*/  IMAD.X R85, R85, 0x1, R40.reuse, P1 ;  /* 0x0000000155557824 */ /* 0x104fe200008e0628 */
[----:B------:R-:W-:Y:S01]  /*120c0*/  ISETP.GT.AND P1, PT, R64, 0x2, PT ;  /* 0x000000024000780c */ /* 0x000fe20003f24270 */
[----:B0-----:R-:W-:Y:S01]  /*120d0*/  @P0 IMAD.MOV.U32 R4, RZ, RZ, R77 ;  /* 0x000000ffff040224 */ /* 0x001fe200078e004d */
[----:B----4-:R-:W-:Y:S01]  /*120e0*/  IADD3 R78, P5, PT, R78, R41, RZ ;  /* 0x000000294e4e7210 */ /* 0x010fe20007fbe0ff */
[----:B------:R-:W-:Y:S01]  /*120f0*/  @P0 IMAD.MOV.U32 R5, RZ, RZ, R85 ;  /* 0x000000ffff050224 */ /* 0x000fe200078e0055 */
[----:B------:R-:W-:Y:S04]  /*12100*/  STL [R1+0x438], R77 ;  /* 0x0004384d01007387 */ /* 0x000fe80000100800 */
[----:B------:R0:W-:Y:S01]  /*12110*/  STL [R1+0x434], R85 ;  /* 0x0004345501007387 */ /* 0x0001e20000100800 */
[----:B------:R-:W-:-:S03]  /*12120*/  IMAD.X R84, R84, 0x1, R40, P5 ;  /* 0x0000000154547824 */ /* 0x000fc600028e0628 */
[----:B------:R1:W2:Y:S01]  /*12130*/  @P0 LDG.E.U16 R66, desc[UR20][R4.64] ;  /* 0x0000001404420981 */ /* 0x0002a2000c1e1500 */
[----:B------:R-:W-:-:S03]  /*12140*/  IADD3 R79, P0, PT, R79, R41, RZ ;  /* 0x000000294f4f7210 */ /* 0x000fc60007f1e0ff */
[----:B0-----:R-:W3:Y:S04]  /*12150*/  LDL.LU R85, [R1+0x45c] ;  /* 0x00045c0001557983 */ /* 0x001ee80000300800 */
[----:B------:R-:W-:Y:S04]  /*12160*/  STL [R1+0x440], R78 ;  /* 0x0004404e01007387 */ /* 0x000fe80000100800 */
[----:B------:R-:W4:Y:S01]  /*12170*/  LDL.LU R77, [R1+0x468] ;  /* 0x00046800014d7983 */ /* 0x000f220000300800 */
[----:B------:R-:W-:Y:S02]  /*12180*/  IMAD.X R83, R83, 0x1, R40, P0 ;  /* 0x0000000153537824 */ /* 0x000fe400000e0628 */
[----:B-1----:R-:W-:Y:S01]  /*12190*/  @P1 IMAD.MOV.U32 R5, RZ, RZ, R84 ;  /* 0x000000ffff051224 */ /* 0x002fe200078e0054 */
[----:B------:R-:W-:Y:S04]  /*121a0*/  STL [R1+0x448], R79 ;  /* 0x0004484f01007387 */ /* 0x000fe80000100800 */
[----:B------:R0:W-:Y:S01]  /*121b0*/  STL [R1+0x43c], R84 ;  /* 0x00043c5401007387 */ /* 0x0001e20000100800 */
[----:B------:R-:W-:Y:S01]  /*121c0*/  @P1 IMAD.MOV.U32 R4, RZ, RZ, R78 ;  /* 0x000000ffff041224 */ /* 0x000fe200078e004e */
[----:B------:R-:W-:-:S04]  /*121d0*/  ISETP.GT.AND P0, PT, R64, 0x4, PT ;  /* 0x000000044000780c */ /* 0x000fc80003f04270 */
[----:B------:R1:W5:Y:S04]  /*121e0*/  @P1 LDG.E.U16 R62, desc[UR20][R4.64] ;  /* 0x00000014043e1981 */ /* 0x000368000c1e1500 */
[----:B0-----:R-:W2:Y:S04]  /*121f0*/  LDL.LU R84, [R1+0x464] ;  /* 0x0004640001547983 */ /* 0x001ea80000300800 */
[----:B------:R0:W-:Y:S04]  /*12200*/  STL [R1+0x444], R83 ;  /* 0x0004445301007387 */ /* 0x0001e80000100800 */
[----:B------:R-:W2:Y:S01]  /*12210*/  LDL.LU R78, [R1+0x470] ;  /* 0x00047000014e7983 */ /* 0x000ea20000300800 */
[----:B-1----:R-:W-:-:S02]  /*12220*/  @P4 IMAD.MOV.U32 R4, RZ, RZ, R79 ;  /* 0x000000ffff044224 */ /* 0x002fc400078e004f */
[----:B------:R-:W-:Y:S01]  /*12230*/  @P4 IMAD.MOV.U32 R5, RZ, RZ, R83 ;  /* 0x000000ffff054224 */ /* 0x000fe200078e0053 */
[----:B------:R-:W-:Y:S01]  /*12240*/  IADD3 R80, P5, PT, R80, R41, RZ ;  /* 0x0000002950507210 */ /* 0x000fe20007fbe0ff */
[----:B0-----:R-:W2:Y:S01]  /*12250*/  LDL.LU R83, [R1+0x46c] ;  /* 0x00046c0001537983 */ /* 0x001ea20000300800 */
[----:B------:R-:W-:-:S03]  /*12260*/  ISETP.GT.AND P1, PT, R64, 0x5, PT ;  /* 0x000000054000780c */ /* 0x000fc60003f24270 */
[----:B------:R0:W5:Y:S01]  /*12270*/  @P4 LDG.E.U16 R63, desc[UR20][R4.64] ;  /* 0x00000014043f4981 */ /* 0x000162000c1e1500 */
[----:B------:R-:W-:Y:S01]  /*12280*/  IADD3 R82, P4, PT, R82, R41, RZ ;  /* 0x0000002952527210 */ /* 0x000fe20007f9e0ff */
[--C-:B------:R-:W-:Y:S02]  /*12290*/  IMAD.X R86, R86, 0x1, R40.reuse, P5 ;  /* 0x0000000156567824 */ /* 0x100fe400028e0628 */
[----:B------:R-:W-:Y:S04]  /*122a0*/  STL [R1+0x450], R80 ;  /* 0x0004505001007387 */ /* 0x000fe80000100800 */
[----:B------:R-:W2:Y:S01]  /*122b0*/  LDL.LU R79, [R1+0x478] ;  /* 0x00047800014f7983 */ /* 0x000ea20000300800 */
[----:B------:R-:W-:Y:S02]  /*122c0*/  IMAD.X R87, R87, 0x1, R40, P4 ;  /* 0x0000000157577824 */ /* 0x000fe400020e0628 */
[----:B0-----:R-:W-:Y:S01]  /*122d0*/  @P0 IMAD.MOV.U32 R5, RZ, RZ, R86 ;  /* 0x000000ffff050224 */ /* 0x001fe200078e0056 */
[----:B------:R-:W-:Y:S01]  /*122e0*/  STL [R1+0x458], R82 ;  /* 0x0004585201007387 */ /* 0x000fe20000100800 */
[----:B------:R-:W-:-:S03]  /*122f0*/  @P0 IMAD.MOV.U32 R4, RZ, RZ, R80 ;  /* 0x000000ffff040224 */ /* 0x000fc600078e0050 */
[----:B------:R0:W-:Y:S01]  /*12300*/  STL [R1+0x44c], R86 ;  /* 0x00044c5601007387 */ /* 0x0001e20000100800 */
[----:B------:R-:W-:-:S03]  /*12310*/  IADD3 R81, P5, PT, R81, R41, RZ ;  /* 0x0000002951517210 */ /* 0x000fc60007fbe0ff */
[----:B------:R1:W5:Y:S04]  /*12320*/  @P0 LDG.E.U16 R6, desc[UR20][R4.64] ;  /* 0x0000001404060981 */ /* 0x000368000c1e1500 */
[----:B0-----:R-:W2:Y:S04]  /*12330*/  LDL.LU R86, [R1+0x474] ;  /* 0x0004740001567983 */ /* 0x001ea80000300800 */
[----:B------:R0:W-:Y:S01]  /*12340*/  STL [R1+0x454], R87 ;  /* 0x0004545701007387 */ /* 0x0001e20000100800 */
[----:B-1----:R-:W-:-:S03]  /*12350*/  @P1 IMAD.MOV.U32 R5, RZ, RZ, R87 ;  /* 0x000000ffff051224 */ /* 0x002fc600078e0057 */
[----:B------:R-:W2:Y:S01]  /*12360*/  LDL.LU R80, [R1+0x480] ;  /* 0x0004800001507983 */ /* 0x000ea20000300800 */
[----:B------:R-:W-:-:S03]  /*12370*/  @P1 IMAD.MOV.U32 R4, RZ, RZ, R82 ;  /* 0x000000ffff041224 */ /* 0x000fc600078e0052 */
[----:B0-----:R-:W2:Y:S04]  /*12380*/  LDL.LU R87, [R1+0x47c] ;  /* 0x00047c0001577983 */ /* 0x001ea80000300800 */
[----:B------:R-:W-:Y:S04]  /*12390*/  STL [R1+0x460], R81 ;  /* 0x0004605101007387 */ /* 0x000fe80000100800 */
[----:B------:R-:W2:Y:S01]  /*123a0*/  LDL.LU R82, [R1+0x488] ;  /* 0x0004880001527983 */ /* 0x000ea20000300800 */
[----:B------:R-:W-:Y:S02]  /*123b0*/  PRMT R61, RZ, 0x7610, R61 ;  /* 0x00007610ff3d7816 */ /* 0x000fe4000000003d */
[----:B------:R-:W-:-:S02]  /*123c0*/  ISETP.GT.AND P4, PT, R64, 0x6, PT ;  /* 0x000000064000780c */ /* 0x000fc40003f84270 */
[----:B------:R-:W-:Y:S02]  /*123d0*/  ISETP.GT.AND P0, PT, R64, 0x7, PT ;  /* 0x000000074000780c */ /* 0x000fe40003f04270 */
[----:B------:R0:W5:Y:S01]  /*123e0*/  @P1 LDG.E.U16 R61, desc[UR20][R4.64] ;  /* 0x00000014043d1981 */ /* 0x000162000c1e1500 */
[----:B------:R-:W-:-:S08]  /*123f0*/  PRMT R60, RZ, 0x7610, R60 ;  /* 0x00007610ff3c7816 */ /* 0x000fd0000000003c */
[----:B0-----:R-:W-:Y:S01]  /*12400*/  @P4 IMAD.MOV.U32 R4, RZ, RZ, R81 ;  /* 0x000000ffff044224 */ /* 0x001fe200078e0051 */
[----:B------:R-:W-:Y:S02]  /*12410*/  PRMT R7, RZ, 0x7610, R7 ;  /* 0x00007610ff077816 */ /* 0x000fe40000000007 */
[----:B------:R-:W-:Y:S02]  /*12420*/  PRMT R59, RZ, 0x7610, R59 ;  /* 0x00007610ff3b7816 */ /* 0x000fe4000000003b */
[----:B------:R-:W-:Y:S01]  /*12430*/  PRMT R8, RZ, 0x7610, R8 ;  /* 0x00007610ff087816 */ /* 0x000fe20000000008 */
[----:B---3--:R-:W-:Y:S01]  /*12440*/  IMAD.X R85, R85, 0x1, R40, P5 ;  /* 0x0000000155557824 */ /* 0x008fe200028e0628 */
[----:B----4-:R-:W-:-:S03]  /*12450*/  IADD3 R77, P1, PT, R77, R41, RZ ;  /* 0x000000294d4d7210 */ /* 0x010fc60007f3e0ff */
[----:B------:R-:W-:Y:S02]  /*12460*/  @P4 IMAD.MOV.U32 R5, RZ, RZ, R85 ;  /* 0x000000ffff054224 */ /* 0x000fe400078e0055 */
[----:B------:R-:W-:Y:S04]  /*12470*/  STL [R1+0x468], R77 ;  /* 0x0004684d01007387 */ /* 0x000fe80000100800 */
[----:B------:R0:W-:Y:S04]  /*12480*/  STL [R1+0x45c], R85 ;  /* 0x00045c5501007387 */ /* 0x0001e80000100800 */
[----:B------:R1:W5:Y:S01]  /*12490*/  @P4 LDG.E.U16 R60, desc[UR20][R4.64] ;  /* 0x00000014043c4981 */ /* 0x000362000c1e1500 */
[----:B--2---:R-:W-:-:S03]  /*124a0*/  IMAD.X R84, R84, 0x1, R40, P1 ;  /* 0x0000000154547824 */ /* 0x004fc600008e0628 */
[----:B0-----:R-:W2:Y:S04]  /*124b0*/  LDL.LU R85, [R1+0x484] ;  /* 0x0004840001557983 */ /* 0x001ea80000300800 */
[----:B------:R0:W-:Y:S01]  /*124c0*/  STL [R1+0x464], R84 ;  /* 0x0004645401007387 */ /* 0x0001e20000100800 */
[----:B------:R-:W-:-:S03]  /*124d0*/  IADD3 R78, P5, PT, R78, R41, RZ ;  /* 0x000000294e4e7210 */ /* 0x000fc60007fbe0ff */
[----:B------:R-:W3:Y:S01]  /*124e0*/  LDL.LU R81, [R1+0x490] ;  /* 0x0004900001517983 */ /* 0x000ee20000300800 */
[----:B-1----:R-:W-:Y:S01]  /*124f0*/  @P0 IMAD.MOV.U32 R5, RZ, RZ, R84 ;  /* 0x000000ffff050224 */ /* 0x002fe200078e0054 */
[C---:B------:R-:W-:Y:S01]  /*12500*/  ISETP.GT.AND P1, PT, R64.reuse, 0x8, PT ;  /* 0x000000084000780c */ /* 0x040fe20003f24270 */
[----:B------:R-:W-:Y:S01]  /*12510*/  @P0 IMAD.MOV.U32 R4, RZ, RZ, R77 ;  /* 0x000000ffff040224 */ /* 0x000fe200078e004d */
[----:B0-----:R-:W4:Y:S04]  /*12520*/  LDL.LU R84, [R1+0x48c] ;  /* 0x00048c0001547983 */ /* 0x001f280000300800 */
[----:B------:R-:W-:Y:S04]  /*12530*/  STL [R1+0x470], R78 ;  /* 0x0004704e01007387 */ /* 0x000fe80000100800 */
[----:B------:R-:W4:Y:S01]  /*12540*/  LDL.LU R77, [R1+0x498] ;  /* 0x00049800014d7983 */ /* 0x000f220000300800 */
[----:B------:R-:W-:Y:S01]  /*12550*/  ISETP.GT.AND P4, PT, R64, 0x9, PT ;  /* 0x000000094000780c */ /* 0x000fe20003f84270 */
[----:B------:R-:W-:-:S02]  /*12560*/  IMAD.X R83, R83, 0x1, R40, P5 ;  /* 0x0000000153537824 */ /* 0x000fc400028e0628 */
[----:B------:R0:W5:Y:S01]  /*12570*/  @P0 LDG.E.U16 R7, desc[UR20][R4.64] ;  /* 0x0000001404070981 */ /* 0x000162000c1e1500 */
[----:B------:R-:W-:-:S05]  /*12580*/  IADD3 R79, P0, PT, R79, R41, RZ ;  /* 0x000000294f4f7210 */ /* 0x000fca0007f1e0ff */
[----:B------:R-:W-:Y:S01]  /*12590*/  STL [R1+0x478], R79 ;  /* 0x0004784f01007387 */ /* 0x000fe20000100800 */
[----:B0-----:R-:W-:Y:S02]  /*125a0*/  @P1 IMAD.MOV.U32 R4, RZ, RZ, R78 ;  /* 0x000000ffff041224 */ /* 0x001fe400078e004e */
[----:B------:R-:W-:Y:S01]  /*125b0*/  @P1 IMAD.MOV.U32 R5, RZ, RZ, R83 ;  /* 0x000000ffff051224 */ /* 0x000fe200078e0053 */
[----:B------:R0:W-:Y:S01]  /*125c0*/  STL [R1+0x46c], R83 ;  /* 0x00046c5301007387 */ /* 0x0001e20000100800 */
[----:B------:R-:W-:Y:S01]  /*125d0*/  IMAD.X R86, R86, 0x1, R40, P0 ;  /* 0x0000000156567824 */ /* 0x000fe200000e0628 */
[----:B------:R-:W-:Y:S02]  /*125e0*/  ISETP.GT.AND P0, PT, R64, 0xa, PT ;  /* 0x0000000a4000780c */ /* 0x000fe40003f04270 */
[----:B------:R1:W5:Y:S04]  /*125f0*/  @P1 LDG.E.U16 R59, desc[UR20][R4.64] ;  /* 0x00000014043b1981 */ /* 0x000368000c1e1500 */
[----:B0-----:R-:W4:Y:S01]  /*12600*/  LDL.LU R83, [R1+0x494] ;  /* 0x0004940001537983 */ /* 0x001f220000300800 */
[----:B------:R-:W-:-:S03]  /*12610*/  IADD3 R80, P5, PT, R80, R41, RZ ;  /* 0x0000002950507210 */ /* 0x000fc60007fbe0ff */
[----:B------:R0:W-:Y:S01]  /*12620*/  STL [R1+0x474], R86 ;  /* 0x0004745601007387 */ /* 0x0001e20000100800 */
[----:B-1----:R-:W-:Y:S02]  /*12630*/  @P4 IMAD.MOV.U32 R4, RZ, RZ, R79 ;  /* 0x000000ffff044224 */ /* 0x002fe400078e004f */
[----:B------:R-:W-:Y:S01]  /*12640*/  @P4 IMAD.MOV.U32 R5, RZ, RZ, R86 ;  /* 0x000000ffff054224 */ /* 0x000fe200078e0056 */
[----:B------:R-:W4:Y:S01]  /*12650*/  LDL.LU R78, [R1+0x4a0] ;  /* 0x0004a000014e7983 */ /* 0x000f220000300800 */
[----:B------:R-:W-:-:S03]  /*12660*/  IMAD.X R87, R87, 0x1, R40, P5 ;  /* 0x0000000157577824 */ /* 0x000fc600028e0628 */
[----:B------:R1:W5:Y:S01]  /*12670*/  @P4 LDG.E.U16 R8, desc[UR20][R4.64] ;  /* 0x0000001404084981 */ /* 0x000362000c1e1500 */
[----:B------:R-:W-:-:S03]  /*12680*/  IADD3 R82, P4, PT, R82, R41, RZ ;  /* 0x0000002952527210 */ /* 0x000fc60007f9e0ff */
[----:B0-----:R-:W4:Y:S04]  /*12690*/  LDL.LU R86, [R1+0x49c] ;  /* 0x00049c0001567983 */ /* 0x001f280000300800 */
[----:B------:R-:W-:Y:S04]  /*126a0*/  STL [R1+0x480], R80 ;  /* 0x0004805001007387 */ /* 0x000fe80000100800 */
[----:B------:R-:W4:Y:S01]  /*126b0*/  LDL.LU R79, [R1+0x4a8] ;  /* 0x0004a800014f7983 */ /* 0x000f220000300800 */
[----:B-1----:R-:W-:-:S03]  /*126c0*/  @P0 IMAD.MOV.U32 R5, RZ, RZ, R87 ;  /* 0x000000ffff050224 */ /* 0x002fc600078e0057 */
[----:B------:R-:W-:Y:S04]  /*126d0*/  STL [R1+0x488], R82 ;  /* 0x0004885201007387 */ /* 0x000fe80000100800 */
[----:B------:R0:W-:Y:S04]  /*126e0*/  STL [R1+0x47c], R87 ;  /* 0x00047c5701007387 */ /* 0x0001e80000100800 */
[----:B0-----:R-:W4:Y:S01]  /*126f0*/  LDL.LU R87, [R1+0x4a4] ;  /* 0x0004a40001577983 */ /* 0x001f220000300800 */
[----:B------:R-:W-:Y:S01]  /*12700*/  ISETP.GT.AND P1, PT, R64, 0xb, PT ;  /* 0x0000000b4000780c */ /* 0x000fe20003f24270 */
[----:B------:R-:W-:Y:S01]  /*12710*/  @P0 IMAD.MOV.U32 R4, RZ, RZ, R80 ;  /* 0x000000ffff040224 */ /* 0x000fe200078e0050 */
[----:B------:R-:W-:-:S02]  /*12720*/  PRMT R9, RZ, 0x7610, R9 ;  /* 0x00007610ff097816 */ /* 0x000fc40000000009 */
[----:B------:R-:W-:-:S04]  /*12730*/  PRMT R58, RZ, 0x7610, R58 ;  /* 0x00007610ff3a7816 */ /* 0x000fc8000000003a */
[----:B------:R0:W5:Y:S05]  /*12740*/  @P0 LDG.E.U16 R9, desc[UR20][R4.64] ;  /* 0x0000001404090981 */ /* 0x00016a000c1e1500 */
[----:B0-----:R-:W-:Y:S01]  /*12750*/  @P1 IMAD.MOV.U32 R4, RZ, RZ, R82 ;  /* 0x000000ffff041224 */ /* 0x001fe200078e0052 */
[C---:B------:R-:W-:Y:S02]  /*12760*/  ISETP.GT.AND P0, PT, R64.reuse, 0xd, PT ;  /* 0x0000000d4000780c */ /* 0x040fe40003f04270 */
[----:B------:R-:W-:Y:S02]  /*12770*/  PRMT R10, RZ, 0x7610, R10 ;  /* 0x00007610ff0a7816 */ /* 0x000fe4000000000a */
[----:B------:R-:W-:Y:S01]  /*12780*/  PRMT R57, RZ, 0x7610, R57 ;  /* 0x00007610ff397816 */ /* 0x000fe20000000039 */
[----:B--2---:R-:W-:Y:S01]  /*12790*/  IMAD.X R85, R85, 0x1, R40, P4 ;  /* 0x0000000155557824 */ /* 0x004fe200020e0628 */
[----:B------:R-:W-:-:S03]  /*127a0*/  ISETP.GT.AND P4, PT, R64, 0xc, PT ;  /* 0x0000000c4000780c */ /* 0x000fc60003f84270 */
[----:B------:R-:W-:Y:S01]  /*127b0*/  @P1 IMAD.MOV.U32 R5, RZ, RZ, R85 ;  /* 0x000000ffff051224 */ /* 0x000fe200078e0055 */
[----:B------:R0:W-:Y:S01]  /*127c0*/  STL [R1+0x484], R85 ;  /* 0x0004845501007387 */ /* 0x0001e20000100800 */
[----:B---3--:R-:W-:-:S03]  /*127d0*/  IADD3 R81, P5, PT, R81, R41, RZ ;  /* 0x0000002951517210 */ /* 0x008fc60007fbe0ff */
[----:B------:R-:W2:Y:S04]  /*127e0*/  LDL.LU R80, [R1+0x4b0] ;  /* 0x0004b00001507983 */ /* 0x000ea80000300800 */
[----:B------:R1:W5:Y:S01]  /*127f0*/  @P1 LDG.E.U16 R58, desc[UR20][R4.64] ;  /* 0x00000014043a1981 */ /* 0x000362000c1e1500 */
[----:B----4-:R-:W-:-:S03]  /*12800*/  IMAD.X R84, R84, 0x1, R40, P5 ;  /* 0x0000000154547824 */ /* 0x010fc600028e0628 */
[----:B0-----:R-:W3:Y:S04]  /*12810*/  LDL.LU R85, [R1+0x4ac] ;  /* 0x0004ac0001557983 */ /* 0x001ee80000300800 */
[----:B------:R-:W-:Y:S01]  /*12820*/  STL [R1+0x490], R81 ;  /* 0x0004905101007387 */ /* 0x000fe20000100800 */
[----:B------:R-:W-:-:S03]  /*12830*/  IADD3 R77, P1, PT, R77, R41, RZ ;  /* 0x000000294d4d7210 */ /* 0x000fc60007f3e0ff */
[----:B------:R-:W4:Y:S01]  /*12840*/  LDL.LU R82, [R1+0x4b8] ;  /* 0x0004b80001527983 */ /* 0x000f220000300800 */
[----:B-1----:R-:W-:-:S03]  /*12850*/  @P4 IMAD.MOV.U32 R5, RZ, RZ, R84 ;  /* 0x000000ffff054224 */ /* 0x002fc600078e0054 */
[----:B------:R-:W-:Y:S04]  /*12860*/  STL [R1+0x498], R77 ;  /* 0x0004984d01007387 */ /* 0x000fe80000100800 */
[----:B------:R0:W-:Y:S01]  /*12870*/  STL [R1+0x48c], R84 ;  /* 0x00048c5401007387 */ /* 0x0001e20000100800 */
[----:B------:R-:W-:-:S05]  /*12880*/  @P4 IMAD.MOV.U32 R4, RZ, RZ, R81 ;  /* 0x000000ffff044224 */ /* 0x000fca00078e0051 */
[----:B------:R1:W5:Y:S04]  /*12890*/  @P4 LDG.E.U16 R10, desc[UR20][R4.64] ;  /* 0x00000014040a4981 */ /* 0x000368000c1e1500 */
[----:B0-----:R-:W4:Y:S01]  /*128a0*/  LDL.LU R84, [R1+0x4b4] ;  /* 0x0004b40001547983 */ /* 0x001f220000300800 */
[----:B------:R-:W-:Y:S01]  /*128b0*/  IMAD.X R83, R83, 0x1, R40, P1 ;  /* 0x0000000153537824 */ /* 0x000fe200008e0628 */
[----:B------:R-:W-:Y:S01]  /*128c0*/  ISETP.GT.AND P1, PT, R64, 0xe, PT ;  /* 0x0000000e4000780c */ /* 0x000fe20003f24270 */
[----:B-1----:R-:W-:Y:S02]  /*128d0*/  @P0 IMAD.MOV.U32 R4, RZ, RZ, R77 ;  /* 0x000000ffff040224 */ /* 0x002fe400078e004d */
[----:B------:R-:W-:Y:S01]  /*128e0*/  @P0 IMAD.MOV.U32 R5, RZ, RZ, R83 ;  /* 0x000000ffff050224 */ /* 0x000fe200078e0053 */
[----:B------:R0:W-:Y:S01]  /*128f0*/  STL [R1+0x494], R83 ;  /* 0x0004945301007387 */ /* 0x0001e20000100800 */
[----:B------:R-:W-:-:S03]  /*12900*/  IADD3 R78, P5, PT, R78, R41, RZ ;  /* 0x000000294e4e7210 */ /* 0x000fc60007fbe0ff */
[----:B------:R-:W4:Y:S04]  /*12910*/  LDL.LU R81, [R1+0x4c0] ;  /* 0x0004c00001517983 */ /* 0x000f280000300800 */
[----:B------:R1:W5:Y:S04]  /*12920*/  @P0 LDG.E.U16 R57, desc[UR20][R4.64] ;  /* 0x0000001404390981 */ /* 0x000368000c1e1500 */
[----:B0-----:R-:W4:Y:S01]  /*12930*/  LDL.LU R83, [R1+0x4bc] ;  /* 0x0004bc0001537983 */ /* 0x001f220000300800 */
[----:B------:R-:W-:-:S03]  /*12940*/  IMAD.X R86, R86, 0x1, R40, P5 ;  /* 0x0000000156567824 */ /* 0x000fc600028e0628 */
[----:B------:R-:W-:Y:S01]  /*12950*/  STL [R1+0x4a0], R78 ;  /* 0x0004a04e01007387 */ /* 0x000fe20000100800 */
[----:B------:R-:W-:-:S03]  /*12960*/  IADD3 R79, P0, PT, R79, R41, RZ ;  /* 0x000000294f4f7210 */ /* 0x000fc60007f1e0ff */
[----:B------:R-:W4:Y:S01]  /*12970*/  LDL.LU R77, [R1+0x4c8] ;  /* 0x0004c800014d7983 */ /* 0x000f220000300800 */
[----:B-1----:R-:W-:-:S03]  /*12980*/  @P1 IMAD.MOV.U32 R5, RZ, RZ, R86 ;  /* 0x000000ffff051224 */ /* 0x002fc600078e0056 */
[----:B------:R-:W-:Y:S04]  /*12990*/  STL [R1+0x4a8], R79 ;  /* 0x0004a84f01007387 */ /* 0x000fe80000100800 */
[----:B------:R0:W-:Y:S01]  /*129a0*/  STL [R1+0x49c], R86 ;  /* 0x00049c5601007387 */ /* 0x0001e20000100800 */
[----:B------:R-:W-:Y:S02]  /*129b0*/  @P1 IMAD.MOV.U32 R4, RZ, RZ, R78 ;  /* 0x000000ffff041224 */ /* 0x000fe400078e004e */
[----:B------:R-:W-:Y:S01]  /*129c0*/  IMAD.X R87, R87, 0x1, R40, P0 ;  /* 0x0000000157577824 */ /* 0x000fe200000e0628 */
[----:B0-----:R-:W4:Y:S04]  /*129d0*/  LDL.LU R86, [R1+0x4c4] ;  /* 0x0004c40001567983 */ /* 0x001f280000300800 */
[----:B------:R0:W-:Y:S04]  /*129e0*/  STL [R1+0x4a4], R87 ;  /* 0x0004a45701007387 */ /* 0x0001e80000100800 */
[----:B------:R-:W4:Y:S01]  /*129f0*/  LDL.LU R78, [R1+0x4d0] ;  /* 0x0004d000014e7983 */ /* 0x000f220000300800 */
[----:B------:R-:W-:-:S02]  /*12a00*/  ISETP.GT.AND P4, PT, R64, 0xf, PT ;  /* 0x0000000f4000780c */ /* 0x000fc40003f84270 */
[----:B------:R-:W-:Y:S02]  /*12a10*/  PRMT R11, RZ, 0x7610, R11 ;  /* 0x00007610ff0b7816 */ /* 0x000fe4000000000b */
[----:B------:R-:W-:Y:S02]  /*12a20*/  PRMT R56, RZ, 0x7610, R56 ;  /* 0x00007610ff387816 */ /* 0x000fe40000000038 */
[----:B------:R-:W-:Y:S02]  /*12a30*/  ISETP.GT.AND P0, PT, R64, 0x10, PT ;  /* 0x000000104000780c */ /* 0x000fe40003f04270 */
[----:B------:R1:W5:Y:S05]  /*12a40*/  @P1 LDG.E.U16 R11, desc[UR20][R4.64] ;  /* 0x00000014040b1981 */ /* 0x00036a000c1e1500 */
[----:B-1----:R-:W-:-:S02]  /*12a50*/  @P4 IMAD.MOV.U32 R4, RZ, RZ, R79 ;  /* 0x000000ffff044224 */ /* 0x002fc400078e004f */
[----:B------:R-:W-:Y:S02]  /*12a60*/  @P4 IMAD.MOV.U32 R5, RZ, RZ, R87 ;  /* 0x000000ffff054224 */ /* 0x000fe400078e0057 */
[----:B0-----:R-:W4:Y:S04]  /*12a70*/  LDL.LU R87, [R1+0x4cc] ;  /* 0x0004cc0001577983 */ /* 0x001f280000300800 */
[----:B------:R0:W5:Y:S01]  /*12a80*/  @P4 LDG.E.U16 R56, desc[UR20][R4.64] ;  /* 0x0000001404384981 */ /* 0x000162000c1e1500 */
[----:B------:R-:W-:Y:S02]  /*12a90*/  ISETP.GT.AND P1, PT, R64, 0x11, PT ;  /* 0x000000114000780c */ /* 0x000fe40003f24270 */
[----:B------:R-:W-:Y:S02]  /*12aa0*/  PRMT R12, RZ, 0x7610, R12 ;  /* 0x00007610ff0c7816 */ /* 0x000fe4000000000c */
[----:B------:R-:W-:-:S02]  /*12ab0*/  PRMT R55, RZ, 0x7610, R55 ;  /* 0x00007610ff377816 */ /* 0x000fc40000000037 */
[----:B------:R-:W-:Y:S02]  /*12ac0*/  PRMT R54, RZ, 0x7610, R54 ;  /* 0x00007610ff367816 */ /* 0x000fe40000000036 */
[----:B--2---:R-:W-:-:S05]  /*12ad0*/  IADD3 R80, P5, PT, R80, R41, RZ ;  /* 0x0000002950507210 */ /* 0x004fca0007fbe0ff */
[----:B------:R-:W-:Y:S01]  /*12ae0*/  STL [R1+0x4b0], R80 ;  /* 0x0004b05001007387 */ /* 0x000fe20000100800 */
[----:B---3--:R-:W-:-:S03]  /*12af0*/  IMAD.X R85, R85, 0x1, R40, P5 ;  /* 0x0000000155557824 */ /* 0x008fc600028e0628 */
[----:B------:R-:W2:Y:S01]  /*12b00*/  LDL.LU R79, [R1+0x4d8] ;  /* 0x0004d800014f7983 */ /* 0x000ea20000300800 */
[----:B----4-:R-:W-:Y:S01]  /*12b10*/  IADD3 R82, P4, PT, R82, R41, RZ ;  /* 0x0000002952527210 */ /* 0x010fe20007f9e0ff */
[----:B0-----:R-:W-:-:S04]  /*12b20*/  @P0 IMAD.MOV.U32 R5, RZ, RZ, R85 ;  /* 0x000000ffff050224 */ /* 0x001fc800078e0055 */
[----:B------:R-:W-:Y:S04]  /*12b30*/  STL [R1+0x4b8], R82 ;  /* 0x0004b85201007387 */ /* 0x000fe80000100800 */
[----:B------:R0:W-:Y:S01]  /*12b40*/  STL [R1+0x4ac], R85 ;  /* 0x0004ac5501007387 */ /* 0x0001e20000100800 */
[----:B------:R-:W-:-:S05]  /*12b50*/  @P0 IMAD.MOV.U32 R4, RZ, RZ, R80 ;  /* 0x000000ffff040224 */ /* 0x000fca00078e0050 */
[----:B------:R1:W5:Y:S01]  /*12b60*/  @P0 LDG.E.U16 R12, desc[UR20][R4.64] ;  /* 0x00000014040c0981 */ /* 0x000362000c1e1500 */
[----:B------:R-:W-:-:S03]  /*12b70*/  IMAD.X R84, R84, 0x1, R40, P4 ;  /* 0x0000000154547824 */ /* 0x000fc600020e0628 */
[----:B0-----:R-:W3:Y:S04]  /*12b80*/  LDL.LU R85, [R1+0x4d4] ;  /* 0x0004d40001557983 */ /* 0x001ee80000300800 */
[----:B------:R0:W-:Y:S04]  /*12b90*/  STL [R1+0x4b4], R84 ;  /* 0x0004b45401007387 */ /* 0x0001e80000100800 */
[----:B------:R-:W4:Y:S01]  /*12ba0*/  LDL.LU R80, [R1+0x4e0] ;  /* 0x0004e00001507983 */ /* 0x000f220000300800 */
[----:B------:R-:W-:Y:S01]  /*12bb0*/  ISETP.GT.AND P4, PT, R64, 0x12, PT ;  /* 0x000000124000780c */ /* 0x000fe20003f84270 */
[----:B-1----:R-:W-:-:S02]  /*12bc0*/  @P1 IMAD.MOV.U32 R4, RZ, RZ, R82 ;  /* 0x000000ffff041224 */ /* 0x002fc400078e0052 */
[----:B------:R-:W-:Y:S01]  /*12bd0*/  @P1 IMAD.MOV.U32 R5, RZ, RZ, R84 ;  /* 0x000000ffff051224 */ /* 0x000fe200078e0054 */
[----:B------:R-:W-:Y:S01]  /*12be0*/  IADD3 R81, P5, PT, R81, R41, RZ ;  /* 0x0000002951517210 */ /* 0x000fe20007fbe0ff */
[----:B0-----:R-:W4:Y:S01]  /*12bf0*/  LDL.LU R84, [R1+0x4dc] ;  /* 0x0004dc0001547983 */ /* 0x001f220000300800 */
[----:B------:R-:W-:-:S03]  /*12c00*/  ISETP.GT.AND P0, PT, R64, 0x13, PT ;  /* 0x000000134000780c */ /* 0x000fc60003f04270 */
[----:B------:R0:W5:Y:S01]  /*12c10*/  @P1 LDG.E.U16 R55, desc[UR20][R4.64] ;  /* 0x0000001404371981 */ /* 0x000162000c1e1500 */
[----:B------:R-:W-:-:S03]  /*12c20*/  IMAD.X R83, R83, 0x1, R40, P5 ;  /* 0x0000000153537824 */ /* 0x000fc600028e0628 */
[----:B------:R-:W-:Y:S04]  /*12c30*/  STL [R1+0x4c0], R81 ;  /* 0x0004c05101007387 */ /* 0x000fe80000100800 */
[----:B------:R-:W4:Y:S01]  /*12c40*/  LDL.LU R82, [R1+0x4e8] ;  /* 0x0004e80001527983 */ /* 0x000f220000300800 */
[----:B------:R-:W-:Y:S01]  /*12c50*/  IADD3 R77, P1, PT, R77, R41, RZ ;  /* 0x000000294d4d7210 */ /* 0x000fe20007f3e0ff */
[----:B0-----:R-:W-:-:S04]  /*12c60*/  @P4 IMAD.MOV.U32 R5, RZ, RZ, R83 ;  /* 0x000000ffff054224 */ /* 0x001fc800078e0053 */
[----:B------:R-:W-:Y:S01]  /*12c70*/  STL [R1+0x4c8], R77 ;  /* 0x0004c84d01007387 */ /* 0x000fe20000100800 */
[----:B------:R-:W-:-:S03]  /*12c80*/  @P4 IMAD.MOV.U32 R4, RZ, RZ, R81 ;  /* 0x000000ffff044224 */ /* 0x000fc600078e0051 */
[----:B------:R0:W-:Y:S04]  /*12c90*/  STL [R1+0x4bc], R83 ;  /* 0x0004bc5301007387 */ /* 0x0001e80000100800 */
[----:B------:R1:W5:Y:S01]  /*12ca0*/  @P4 LDG.E.U16 R54, desc[UR20][R4.64] ;  /* 0x0000001404364981 */ /* 0x000362000c1e1500 */
[----:B------:R-:W-:-:S03]  /*12cb0*/  IMAD.X R86, R86, 0x1, R40, P1 ;  /* 0x0000000156567824 */ /* 0x000fc600008e0628 */
[----:B0-----:R-:W4:Y:S04]  /*12cc0*/  LDL.LU R83, [R1+0x4e4] ;  /* 0x0004e40001537983 */ /* 0x001f280000300800 */
[----:B------:R0:W-:Y:S01]  /*12cd0*/  STL [R1+0x4c4], R86 ;  /* 0x0004c45601007387 */ /* 0x0001e20000100800 */
[----:B------:R-:W-:-:S03]  /*12ce0*/  IADD3 R78, P5, PT, R78, R41, RZ ;  /* 0x000000294e4e7210 */ /* 0x000fc60007fbe0ff */
[----:B------:R-:W4:Y:S01]  /*12cf0*/  LDL.LU R81, [R1+0x4f0] ;  /* 0x0004f00001517983 */ /* 0x000f220000300800 */
[----:B-1----:R-:W-:Y:S02]  /*12d00*/  @P0 IMAD.MOV.U32 R5, RZ, RZ, R86 ;  /* 0x000000ffff050224 */ /* 0x002fe400078e0056 */
[----:B------:R-:W-:Y:S01]  /*12d10*/  @P0 IMAD.MOV.U32 R4, RZ, RZ, R77 ;  /* 0x000000ffff040224 */ /* 0x000fe200078e004d */
[----:B0-----:R-:W4:Y:S04]  /*12d20*/  LDL.LU R86, [R1+0x4ec] ;  /* 0x0004ec0001567983 */ /* 0x001f280000300800 */
[----:B------:R-:W-:Y:S04]  /*12d30*/  STL [R1+0x4d0], R78 ;  /* 0x0004d04e01007387 */ /* 0x000fe80000100800 */
[----:B------:R-:W4:Y:S01]  /*12d40*/  LDL.LU R77, [R1+0x4f8] ;  /* 0x0004f800014d7983 */ /* 0x000f220000300800 */
[----:B------:R-:W-:-:S02]  /*12d50*/  PRMT R13, RZ, 0x7610, R13 ;  /* 0x00007610ff0d7816 */ /* 0x000fc4000000000d */
[C---:B------:R-:W-:Y:S02]  /*12d60*/  ISETP.GT.AND P1, PT, R64.reuse, 0x14, PT ;  /* 0x000000144000780c */ /* 0x040fe40003f24270 */
[----:B------:R-:W-:Y:S02]  /*12d70*/  ISETP.GT.AND P4, PT, R64, 0x15, PT ;  /* 0x000000154000780c */ /* 0x000fe40003f84270 */
[----:B------:R0:W5:Y:S01]  /*12d80*/  @P0 LDG.E.U16 R13, desc[UR20][R4.64] ;  /* 0x00000014040d0981 */ /* 0x000162000c1e1500 */
[----:B------:R-:W-:Y:S01]  /*12d90*/  IMAD.X R87, R87, 0x1, R40, P5 ;  /* 0x0000000157577824 */ /* 0x000fe200028e0628 */
[----:B------:R-:W-:-:S07]  /*12da0*/  PRMT R14, RZ, 0x7610, R14 ;  /* 0x00007610ff0e7816 */ /* 0x000fce000000000e */
[----:B0-----:R-:W-:Y:S02]  /*12db0*/  @P1 IMAD.MOV.U32 R5, RZ, RZ, R87 ;  /* 0x000000ffff051224 */ /* 0x001fe400078e0057 */
[----:B------:R-:W-:-:S05]  /*12dc0*/  @P1 IMAD.MOV.U32 R4, RZ, RZ, R78 ;  /* 0x000000ffff041224 */ /* 0x000fca00078e004e */
[----:B------:R0:W5:Y:S01]  /*12dd0*/  @P1 LDG.E.U16 R14, desc[UR20][R4.64] ;  /* 0x00000014040e1981 */ /* 0x000162000c1e1500 */
[----:B------:R-:W-:Y:S02]  /*12de0*/  PRMT R53, RZ, 0x7610, R53 ;  /* 0x00007610ff357816 */ /* 0x000fe40000000035 */
[----:B------:R-:W-:Y:S02]  /*12df0*/  ISETP.GT.AND P1, PT, R64, 0x17, PT ;  /* 0x000000174000780c */ /* 0x000fe40003f24270 */
[----:B------:R-:W-:Y:S02]  /*12e00*/  PRMT R15, RZ, 0x7610, R15 ;  /* 0x00007610ff0f7816 */ /* 0x000fe4000000000f */
[----:B------:R-:W-:Y:S02]  /*12e10*/  PRMT R52, RZ, 0x7610, R52 ;  /* 0x00007610ff347816 */ /* 0x000fe40000000034 */
[----:B--2---:R-:W-:-:S05]  /*12e20*/  IADD3 R79, P0, PT, R79, R41, RZ ;  /* 0x000000294f4f7210 */ /* 0x004fca0007f1e0ff */
[----:B------:R-:W-:Y:S04]  /*12e30*/  STL [R1+0x4d8], R79 ;  /* 0x0004d84f01007387 */ /* 0x000fe80000100800 */
[----:B------:R1:W-:Y:S01]  /*12e40*/  STL [R1+0x4cc], R87 ;  /* 0x0004cc5701007387 */ /* 0x0003e20000100800 */
[----:B0-----:R-:W-:-:S03]  /*12e50*/  @P4 IMAD.MOV.U32 R4, RZ, RZ, R79 ;  /* 0x000000ffff044224 */ /* 0x001fc600078e004f */
[----:B-1----:R-:W2:Y:S01]  /*12e60*/  LDL.LU R87, [R1+0x4f4] ;  /* 0x0004f40001577983 */ /* 0x002ea20000300800 */
[----:B---3--:R-:W-:-:S05]  /*12e70*/  IMAD.X R85, R85, 0x1, R40, P0 ;  /* 0x0000000155557824 */ /* 0x008fca00000e0628 */
[----:B------:R0:W-:Y:S01]  /*12e80*/  STL [R1+0x4d4], R85 ;  /* 0x0004d45501007387 */ /* 0x0001e20000100800 */
[----:B----4-:R-:W-:-:S03]  /*12e90*/  IADD3 R80, P5, PT, R80, R41, RZ ;  /* 0x0000002950507210 */ /* 0x010fc60007fbe0ff */
[----:B------:R-:W3:Y:S01]  /*12ea0*/  LDL.LU R78, [R1+0x500] ;  /* 0x00050000014e7983 */ /* 0x000ee20000300800 */
[----:B------:R-:W-:Y:S01]  /*12eb0*/  @P4 IMAD.MOV.U32 R5, RZ, RZ, R85 ;  /* 0x000000ffff054224 */ /* 0x000fe200078e0055 */
[----:B------:R-:W-:Y:S02]  /*12ec0*/  ISETP.GT.AND P0, PT, R64, 0x16, PT ;  /* 0x000000164000780c */ /* 0x000fe40003f04270 */
[----:B0-----:R-:W4:Y:S04]  /*12ed0*/  LDL.LU R85, [R1+0x4fc] ;  /* 0x0004fc0001557983 */ /* 0x001f280000300800 */
[----:B------:R-:W-:Y:S04]  /*12ee0*/  STL [R1+0x4e0], R80 ;  /* 0x0004e05001007387 */ /* 0x000fe80000100800 */
[----:B------:R-:W4:Y:S01]  /*12ef0*/  LDL.LU R79, [R1+0x508] ;  /* 0x00050800014f7983 */ /* 0x000f220000300800 */
[----:B------:R-:W-:-:S03]  /*12f00*/  IMAD.X R84, R84, 0x1, R40, P5 ;  /* 0x0000000154547824 */ /* 0x000fc600028e0628 */
[----:B------:R0:W5:Y:S01]  /*12f10*/  @P4 LDG.E.U16 R53, desc[UR20][R4.64] ;  /* 0x0000001404354981 */ /* 0x000162000c1e1500 */
[----:B------:R-:W-:-:S05]  /*12f20*/  IADD3 R82, P4, PT, R82, R41, RZ ;  /* 0x0000002952527210 */ /* 0x000fca0007f9e0ff */
[----:B------:R-:W-:Y:S01]  /*12f30*/  STL [R1+0x4e8], R82 ;  /* 0x0004e85201007387 */ /* 0x000fe20000100800 */
[----:B0-----:R-:W-:Y:S02]  /*12f40*/  @P0 IMAD.MOV.U32 R4, RZ, RZ, R80 ;  /* 0x000000ffff040224 */ /* 0x001fe400078e0050 */
[----:B------:R-:W-:Y:S01]  /*12f50*/  @P0 IMAD.MOV.U32 R5, RZ, RZ, R84 ;  /* 0x000000ffff050224 */ /* 0x000fe200078e0054 */
[----:B------:R0:W-:Y:S04]  /*12f60*/  STL [R1+0x4dc], R84 ;  /* 0x0004dc5401007387 */ /* 0x0001e80000100800 */
[----:B------:R1:W5:Y:S01]  /*12f70*/  @P0 LDG.E.U16 R15, desc[UR20][R4.64] ;  /* 0x00000014040f0981 */ /* 0x000362000c1e1500 */
[----:B------:R-:W-:-:S03]  /*12f80*/  IMAD.X R83, R83, 0x1, R40, P4 ;  /* 0x0000000153537824 */ /* 0x000fc600020e0628 */
[----:B0-----:R-:W4:Y:S01]  /*12f90*/  LDL.LU R84, [R1+0x504] ;  /* 0x0005040001547983 */ /* 0x001f220000300800 */
[----:B------:R-:W-:Y:S01]  /*12fa0*/  ISETP.GT.AND P4, PT, R64, 0x18, PT ;  /* 0x000000184000780c */ /* 0x000fe20003f84270 */
[----:B-1----:R-:W-:Y:S02]  /*12fb0*/  @P1 IMAD.MOV.U32 R4, RZ, RZ, R82 ;  /* 0x000000ffff041224 */ /* 0x002fe400078e0052 */
[----:B------:R0:W-:Y:S01]  /*12fc0*/  STL [R1+0x4e4], R83 ;  /* 0x0004e45301007387 */ /* 0x0001e20000100800 */
[----:B------:R-:W-:Y:S01]  /*12fd0*/  @P1 IMAD.MOV.U32 R5, RZ, RZ, R83 ;  /* 0x000000ffff051224 */ /* 0x000fe200078e0053 */
[----:B------:R-:W-:Y:S02]  /*12fe0*/  IADD3 R81, P5, PT, R81, R41, RZ ;  /* 0x0000002951517210 */ /* 0x000fe40007fbe0ff */
[----:B------:R-:W4:Y:S04]  /*12ff0*/  LDL.LU R80, [R1+0x510] ;  /* 0x0005100001507983 */ /* 0x000f280000300800 */
[----:B------:R1:W5:Y:S01]  /*13000*/  @P1 LDG.E.U16 R52, desc[UR20][R4.64] ;  /* 0x0000001404341981 */ /* 0x000362000c1e1500 */
[----:B------:R-:W-:-:S03]  /*13010*/  IMAD.X R86, R86, 0x1, R40, P5 ;  /* 0x0000000156567824 */ /* 0x000fc600028e0628 */
[----:B------:R-:W4:Y:S04]  /*13020*/  LDL.LU R82, [R1+0x50c] ;  /* 0x00050c0001527983 */ /* 0x000f280000300800 */
[----:B------:R-:W-:Y:S01]  /*13030*/  STL [R1+0x4f0], R81 ;  /* 0x0004f05101007387 */ /* 0x000fe20000100800 */
[----:B------:R-:W-:-:S03]  /*13040*/  IADD3 R77, P1, PT, R77, R41, RZ ;  /* 0x000000294d4d7210 */ /* 0x000fc60007f3e0ff */
[----:B0-----:R-:W4:Y:S01]  /*13050*/  LDL.LU R83, [R1+0x51c] ;  /* 0x00051c0001537983 */ /* 0x001f220000300800 */
        /* <DEDUP_REMOVED lines=16> */
[----:B------:R0:W-:Y:S04]  /*13160*/  STL [R1+0x4f4], R87 ;  /* 0x0004f45701007387 */ /* 0x0001e80000100800 */
[----:B------:R-:W2:Y:S04]  /*13170*/  LDL.LU R81, [R1+0x524] ;  /* 0x0005240001517983 */ /* 0x000ea80000300800 */
[----:B------:R1:W5:Y:S01]  /*13180*/  @P0 LDG.E.U16 R51, desc[UR20][R4.64] ;  /* 0x0000001404330981 */ /* 0x000362000c1e1500 */
[----:B---3--:R-:W-:-:S03]  /*13190*/  IADD3 R78, P5, PT, R78, R41, RZ ;  /* 0x000000294e4e7210 */ /* 0x008fc60007fbe0ff */
[----:B0-----:R-:W3:Y:S04]  /*131a0*/  LDL.LU R87, [R1+0x520] ;  /* 0x0005200001577983 */ /* 0x001ee80000300800 */
[----:B------:R-:W-:Y:S01]  /*131b0*/  STL [R1+0x500], R78 ;  /* 0x0005004e01007387 */ /* 0x000fe20000100800 */
[----:B----4-:R-:W-:-:S03]  /*131c0*/  IMAD.X R85, R85, 0x1, R40, P5 ;  /* 0x0000000155557824 */ /* 0x010fc600028e0628 */
[----:B------:R-:W4:Y:S01]  /*131d0*/  LDL.LU R77, [R1+0x52c] ;  /* 0x00052c00014d7983 */ /* 0x000f220000300800 */
[----:B------:R-:W-:Y:S01]  /*131e0*/  IADD3 R79, P0, PT, R79, R41, RZ ;  /* 0x000000294f4f7210 */ /* 0x000fe20007f1e0ff */
[----:B-1----:R-:W-:-:S04]  /*131f0*/  @P1 IMAD.MOV.U32 R5, RZ, RZ, R85 ;  /* 0x000000ffff051224 */ /* 0x002fc800078e0055 */
        /* <DEDUP_REMOVED lines=48> */
[----:B------:R1:W5:Y:S04]  /*13500*/  @P4 LDG.E.U16 R19, desc[UR20][R4.64] ;  /* 0x0000001404134981 */ /* 0x000368000c1e1500 */
[----:B0-----:R-:W3:Y:S01]  /*13510*/  LDL.LU R87, [R1+0x548] ;  /* 0x0005480001577983 */ /* 0x001ee20000300800 */
[----:B------:R-:W-:-:S05]  /*13520*/  IMAD.X R85, R85, 0x1, R40, P1 ;  /* 0x0000000155557824 */ /* 0x000fca00008e0628 */
[----:B------:R0:W-:Y:S04]  /*13530*/  STL [R1+0x528], R85 ;  /* 0x0005285501007387 */ /* 0x0001e80000100800 */
[----:B------:R-:W4:Y:S01]  /*13540*/  LDL.LU R81, [R1+0x554] ;  /* 0x0005540001517983 */ /* 0x000f220000300800 */
[----:B------:R-:W-:Y:S01]  /*13550*/  ISETP.GT.AND P1, PT, R64, 0x20, PT ;  /* 0x000000204000780c */ /* 0x000fe20003f24270 */
[----:B-1----:R-:W-:Y:S02]  /*13560*/  @P0 IMAD.MOV.U32 R4, RZ, RZ, R77 ;  /* 0x000000ffff040224 */ /* 0x002fe400078e004d */
[----:B------:R-:W-:Y:S01]  /*13570*/  @P0 IMAD.MOV.U32 R5, RZ, RZ, R85 ;  /* 0x000000ffff050224 */ /* 0x000fe200078e0055 */
[----:B------:R-:W-:-:S04]  /*13580*/  IADD3 R78, P5, PT, R78, R41, RZ ;  /* 0x000000294e4e7210 */ /* 0x000fc80007fbe0ff */
[----:B------:R1:W5:Y:S01]  /*13590*/  @P0 LDG.E.U16 R48, desc[UR20][R4.64] ;  /* 0x0000001404300981 */ /* 0x000362000c1e1500 */
[----:B------:R-:W-:-:S03]  /*135a0*/  ISETP.GT.AND P4, PT, R64, 0x21, PT ;  /* 0x000000214000780c */ /* 0x000fc60003f84270 */
[----:B0-----:R-:W4:Y:S01]  /*135b0*/  LDL.LU R85, [R1+0x550] ;  /* 0x0005500001557983 */ /* 0x001f220000300800 */
[----:B------:R-:W-:-:S03]  /*135c0*/  IMAD.X R84, R84, 0x1, R40, P5 ;  /* 0x0000000154547824 */ /* 0x000fc600028e0628 */
[----:B------:R-:W-:Y:S04]  /*135d0*/  STL [R1+0x534], R78 ;  /* 0x0005344e01007387 */ /* 0x000fe80000100800 */
[----:B------:R-:W4:Y:S01]  /*135e0*/  LDL.LU R77, [R1+0x55c] ;  /* 0x00055c00014d7983 */ /* 0x000f220000300800 */
[----:B------:R-:W-:Y:S01]  /*135f0*/  IADD3 R79, P0, PT, R79, R41, RZ ;  /* 0x000000294f4f7210 */ /* 0x000fe20007f1e0ff */
[----:B-1----:R-:W-:-:S04]  /*13600*/  @P1 IMAD.MOV.U32 R5, RZ, RZ, R84 ;  /* 0x000000ffff051224 */ /* 0x002fc800078e0054 */
        /* <DEDUP_REMOVED lines=34> */
[----:B------:R-:W-:-:S03]  /*13830*/  @P1 IMAD.MOV.U32 R5, RZ, RZ, R87 ;  /* 0x000000ffff051224 */ /* 0x000fc600078e0057 */
[----:B------:R-:W3:Y:S01]  /*13840*/  LDL.LU R80, [R1+0x574] ;  /* 0x0005740001507983 */ /* 0x000ee20000300800 */
[----:B----4-:R-:W-:-:S03]  /*13850*/  IADD3 R81, P5, PT, R81, R41, RZ ;  /* 0x0000002951517210 */ /* 0x010fc60007fbe0ff */
[----:B0-----:R-:W4:Y:S01]  /*13860*/  LDL.LU R87, [R1+0x570] ;  /* 0x0005700001577983 */ /* 0x001f220000300800 */
[----:B------:R-:W-:-:S03]  /*13870*/  ISETP.GT.AND P4, PT, R64, 0x24, PT ;  /* 0x000000244000780c */ /* 0x000fc60003f84270 */
[----:B------:R-:W-:Y:S04]  /*13880*/  STL [R1+0x554], R81 ;  /* 0x0005545101007387 */ /* 0x000fe80000100800 */
[----:B------:R-:W4:Y:S04]  /*13890*/  LDL.LU R83, [R1+0x57c] ;  /* 0x00057c0001537983 */ /* 0x000f280000300800 */
[----:B------:R0:W5:Y:S01]  /*138a0*/  @P1 LDG.E.U16 R46, desc[UR20][R4.64] ;  /* 0x00000014042e1981 */ /* 0x000162000c1e1500 */
[----:B------:R-:W-:Y:S01]  /*138b0*/  IMAD.X R85, R85, 0x1, R40, P5 ;  /* 0x0000000155557824 */ /* 0x000fe200028e0628 */
[----:B------:R-:W-:Y:S01]  /*138c0*/  IADD3 R77, P1, PT, R77, R41, RZ ;  /* 0x000000294d4d7210 */ /* 0x000fe20007f3e0ff */
[----:B0-----:R-:W-:-:S02]  /*138d0*/  @P4 IMAD.MOV.U32 R4, RZ, RZ, R81 ;  /* 0x000000ffff044224 */ /* 0x001fc400078e0051 */
[----:B------:R-:W-:Y:S02]  /*138e0*/  @P4 IMAD.MOV.U32 R5, RZ, RZ, R85 ;  /* 0x000000ffff054224 */ /* 0x000fe400078e0055 */
[----:B------:R-:W-:Y:S04]  /*138f0*/  STL [R1+0x55c], R77 ;  /* 0x00055c4d01007387 */ /* 0x000fe80000100800 */
[----:B------:R0:W-:Y:S04]  /*13900*/  STL [R1+0x550], R85 ;  /* 0x0005505501007387 */ /* 0x0001e80000100800 */
[----:B------:R1:W5:Y:S04]  /*13910*/  @P4 LDG.E.U16 R22, desc[UR20][R4.64] ;  /* 0x0000001404164981 */ /* 0x000368000c1e1500 */
[----:B0-----:R-:W4:Y:S01]  /*13920*/  LDL.LU R85, [R1+0x578] ;  /* 0x0005780001557983 */ /* 0x001f220000300800 */
[----:B------:R-:W-:Y:S01]  /*13930*/  IMAD.X R84, R84, 0x1, R40, P1 ;  /* 0x0000000154547824 */ /* 0x000fe200008e0628 */
[----:B------:R-:W-:Y:S01]  /*13940*/  ISETP.GT.AND P1, PT, R64, 0x26, PT ;  /* 0x000000264000780c */ /* 0x000fe20003f24270 */
[----:B-1----:R-:W-:-:S02]  /*13950*/  @P0 IMAD.MOV.U32 R4, RZ, RZ, R77 ;  /* 0x000000ffff040224 */ /* 0x002fc400078e004d */
[----:B------:R-:W-:Y:S01]  /*13960*/  @P0 IMAD.MOV.U32 R5, RZ, RZ, R84 ;  /* 0x000000ffff050224 */ /* 0x000fe200078e0054 */
[----:B------:R0:W-:Y:S01]  /*13970*/  STL [R1+0x558], R84 ;  /* 0x0005585401007387 */ /* 0x0001e20000100800 */
[----:B------:R-:W-:-:S03]  /*13980*/  IADD3 R78, P5, PT, R78, R41, RZ ;  /* 0x000000294e4e7210 */ /* 0x000fc60007fbe0ff */
[----:B------:R-:W4:Y:S04]  /*13990*/  LDL.LU R81, [R1+0x584] ;  /* 0x0005840001517983 */ /* 0x000f280000300800 */
[----:B------:R1:W5:Y:S01]  /*139a0*/  @P0 LDG.E.U16 R45, desc[UR20][R4.64] ;  /* 0x00000014042d0981 */ /* 0x000362000c1e1500 */
[----:B------:R-:W-:-:S03]  /*139b0*/  IMAD.X R82, R82, 0x1, R40, P5 ;  /* 0x0000000152527824 */ /* 0x000fc600028e0628 */
[----:B0-----:R-:W4:Y:S04]  /*139c0*/  LDL.LU R84, [R1+0x580] ;  /* 0x0005800001547983 */ /* 0x001f280000300800 */
[----:B------:R-:W-:Y:S01]  /*139d0*/  STL [R1+0x564], R78 ;  /* 0x0005644e01007387 */ /* 0x000fe20000100800 */
[----:B------:R-:W-:-:S03]  /*139e0*/  IADD3 R79, P0, PT, R79, R41, RZ ;  /* 0x000000294f4f7210 */ /* 0x000fc60007f1e0ff */
        /* <DEDUP_REMOVED lines=11> */
[----:B------:R-:W-:Y:S02]  /*13aa0*/  ISETP.GT.AND P1, PT, R64, 0x29, PT ;  /* 0x000000294000780c */ /* 0x000fe40003f24270 */
        /* <DEDUP_REMOVED lines=9> */
[----:B------:R-:W3:Y:S04]  /*13b40*/  LDL.LU R79, [R1+0x590] ;  /* 0x00059000014f7983 */ /* 0x000ee80000300800 */
[----:B------:R-:W-:Y:S01]  /*13b50*/  STL [R1+0x574], R80 ;  /* 0x0005745001007387 */ /* 0x000fe20000100800 */
[----:B----4-:R-:W-:-:S03]  /*13b60*/  IMAD.X R87, R87, 0x1, R40, P5 ;  /* 0x0000000157577824 */ /* 0x010fc600028e0628 */
[----:B0-----:R-:W4:Y:S01]  /*13b70*/  LDL.LU R86, [R1+0x59c] ;  /* 0x00059c0001567983 */ /* 0x001f220000300800 */
[----:B------:R-:W-:Y:S01]  /*13b80*/  IADD3 R83, P4, PT, R83, R41, RZ ;  /* 0x0000002953537210 */ /* 0x000fe20007f9e0ff */
[----:B-1----:R-:W-:-:S04]  /*13b90*/  @P0 IMAD.MOV.U32 R5, RZ, RZ, R87 ;  /* 0x000000ffff050224 */ /* 0x002fc800078e0057 */
[----:B------:R-:W-:Y:S04]  /*13ba0*/  STL [R1+0x57c], R83 ;  /* 0x00057c5301007387 */ /* 0x000fe80000100800 */
[----:B------:R0:W-:Y:S01]  /*13bb0*/  STL [R1+0x570], R87 ;  /* 0x0005705701007387 */ /* 0x0001e20000100800 */
[----:B------:R-:W-:-:S05]  /*13bc0*/  @P0 IMAD.MOV.U32 R4, RZ, RZ, R80 ;  /* 0x000000ffff040224 */ /* 0x000fca00078e0050 */
[----:B------:R1:W5:Y:S04]  /*13bd0*/  @P0 LDG.E.U16 R24, desc[UR20][R4.64] ;  /* 0x0000001404180981 */ /* 0x000368000c1e1500 */
[----:B0-----:R-:W4:Y:S01]  /*13be0*/  LDL.LU R87, [R1+0x598] ;  /* 0x0005980001577983 */ /* 0x001f220000300800 */
[----:B-1----:R-:W-:Y:S02]  /*13bf0*/  @P1 IMAD.MOV.U32 R4, RZ, RZ, R83 ;  /* 0x000000ffff041224 */ /* 0x002fe400078e0053 */
[----:B------:R-:W-:Y:S01]  /*13c00*/  IMAD.X R85, R85, 0x1, R40, P4 ;  /* 0x0000000155557824 */ /* 0x000fe200020e0628 */
[----:B------:R-:W-:-:S03]  /*13c10*/  ISETP.GT.AND P4, PT, R64, 0x2a, PT ;  /* 0x0000002a4000780c */ /* 0x000fc60003f84270 */
[----:B------:R-:W-:Y:S01]  /*13c20*/  @P1 IMAD.MOV.U32 R5, RZ, RZ, R85 ;  /* 0x000000ffff051224 */ /* 0x000fe200078e0055 */
[----:B------:R0:W-:Y:S04]  /*13c30*/  STL [R1+0x578], R85 ;  /* 0x0005785501007387 */ /* 0x0001e80000100800 */
[----:B------:R-:W4:Y:S01]  /*13c40*/  LDL.LU R80, [R1+0x5a4] ;  /* 0x0005a40001507983 */ /* 0x000f220000300800 */
[----:B------:R-:W-:-:S03]  /*13c50*/  IADD3 R81, P5, PT, R81, R41, RZ ;  /* 0x0000002951517210 */ /* 0x000fc60007fbe0ff */
[----:B------:R1:W5:Y:S04]  /*13c60*/  @P1 LDG.E.U16 R43, desc[UR20][R4.64] ;  /* 0x00000014042b1981 */ /* 0x000368000c1e1500 */
[----:B0-----:R-:W4:Y:S04]  /*13c70*/  LDL.LU R85, [R1+0x5a0] ;  /* 0x0005a00001557983 */ /* 0x001f280000300800 */
[----:B------:R-:W-:Y:S01]  /*13c80*/  STL [R1+0x584], R81 ;  /* 0x0005845101007387 */ /* 0x000fe20000100800 */
[----:B------:R-:W-:-:S03]  /*13c90*/  IMAD.X R84, R84, 0x1, R40, P5 ;  /* 0x0000000154547824 */ /* 0x000fc600028e0628 */
[----:B------:R-:W4:Y:S01]  /*13ca0*/  LDL.LU R83, [R1+0x5ac] ;  /* 0x0005ac0001537983 */ /* 0x000f220000300800 */
[----:B------:R-:W-:Y:S01]  /*13cb0*/  IADD3 R77, P1, PT, R77, R41, RZ ;  /* 0x000000294d4d7210 */ /* 0x000fe20007f3e0ff */
[----:B-1----:R-:W-:-:S04]  /*13cc0*/  @P4 IMAD.MOV.U32 R5, RZ, RZ, R84 ;  /* 0x000000ffff054224 */ /* 0x002fc800078e0054 */
[----:B------:R-:W-:Y:S01]  /*13cd0*/  STL [R1+0x58c], R77 ;  /* 0x00058c4d01007387 */ /* 0x000fe20000100800 */
[----:B------:R-:W-:-:S03]  /*13ce0*/  @P4 IMAD.MOV.U32 R4, RZ, RZ, R81 ;  /* 0x000000ffff044224 */ /* 0x000fc600078e0051 */
[----:B------:R0:W-:Y:S01]  /*13cf0*/  STL [R1+0x580], R84 ;  /* 0x0005805401007387 */ /* 0x0001e20000100800 */
[----:B------:R-:W-:-:S03]  /*13d00*/  IMAD.X R82, R82, 0x1, R40, P1 ;  /* 0x0000000152527824 */ /* 0x000fc600008e0628 */
[----:B0-----:R-:W4:Y:S04]  /*13d10*/  LDL.LU R84, [R1+0x5a8] ;  /* 0x0005a80001547983 */ /* 0x001f280000300800 */
[----:B------:R0:W-:Y:S04]  /*13d20*/  STL [R1+0x588], R82 ;  /* 0x0005885201007387 */ /* 0x0001e80000100800 */
[----:B------:R-:W4:Y:S01]  /*13d30*/  LDL.LU R81, [R1+0x5b4] ;  /* 0x0005b40001517983 */ /* 0x000f220000300800 */
[----:B------:R-:W-:Y:S02]  /*13d40*/  ISETP.GT.AND P0, PT, R64, 0x2b, PT ;  /* 0x0000002b4000780c */ /* 0x000fe40003f04270 */
[----:B------:R-:W-:-:S02]  /*13d50*/  PRMT R25, RZ, 0x7610, R25 ;  /* 0x00007610ff197816 */ /* 0x000fc40000000019 */
[----:B------:R-:W-:Y:S02]  /*13d60*/  PRMT R42, RZ, 0x7610, R42 ;  /* 0x00007610ff2a7816 */ /* 0x000fe4000000002a */
[----:B------:R-:W-:Y:S02]  /*13d70*/  ISETP.GT.AND P1, PT, R64, 0x2c, PT ;  /* 0x0000002c4000780c */ /* 0x000fe40003f24270 */
[----:B------:R1:W5:Y:S05]  /*13d80*/  @P4 LDG.E.U16 R25, desc[UR20][R4.64] ;  /* 0x0000001404194981 */ /* 0x00036a000c1e1500 */
[----:B-1----:R-:W-:Y:S02]  /*13d90*/  @P0 IMAD.MOV.U32 R4, RZ, RZ, R77 ;  /* 0x000000ffff040224 */ /* 0x002fe400078e004d */
[----:B------:R-:W-:-:S02]  /*13da0*/  @P0 IMAD.MOV.U32 R5, RZ, RZ, R82 ;  /* 0x000000ffff050224 */ /* 0x000fc400078e0052 */
[----:B0-----:R-:W4:Y:S04]  /*13db0*/  LDL.LU R82, [R1+0x5b0] ;  /* 0x0005b00001527983 */ /* 0x001f280000300800 */
[----:B------:R0:W5:Y:S01]  /*13dc0*/  @P0 LDG.E.U16 R42, desc[UR20][R4.64] ;  /* 0x00000014042a0981 */ /* 0x000162000c1e1500 */
[----:B------:R-:W-:Y:S02]  /*13dd0*/  ISETP.GT.AND P4, PT, R64, 0x2d, PT ;  /* 0x0000002d4000780c */ /* 0x000fe40003f84270 */
[----:B------:R-:W-:Y:S02]  /*13de0*/  PRMT R26, RZ, 0x7610, R26 ;  /* 0x00007610ff1a7816 */ /* 0x000fe4000000001a */
[----:B------:R-:W-:Y:S02]  /*13df0*/  PRMT R35, RZ, 0x7610, R35 ;  /* 0x00007610ff237816 */ /* 0x000fe40000000023 */
[----:B------:R-:W-:-:S02]  /*13e00*/  PRMT R27, RZ, 0x7610, R27 ;  /* 0x00007610ff1b7816 */ /* 0x000fc4000000001b */
[----:B--2---:R-:W-:-:S05]  /*13e10*/  IADD3 R78, P5, PT, R78, R41, RZ ;  /* 0x000000294e4e7210 */ /* 0x004fca0007fbe0ff */
[----:B------:R1:W-:Y:S01]  /*13e20*/  STL [R1+0x594], R78 ;  /* 0x0005944e01007387 */ /* 0x0003e20000100800 */
[----:B---3--:R-:W-:-:S03]  /*13e30*/  IMAD.X R79, R79, 0x1, R40, P5 ;  /* 0x000000014f4f7824 */ /* 0x008fc600028e0628 */
[----:B------:R-:W2:Y:S01]  /*13e40*/  LDL.LU R77, [R1+0x5bc] ;  /* 0x0005bc00014d7983 */ /* 0x000ea20000300800 */
[----:B----4-:R-:W-:Y:S01]  /*13e50*/  IADD3 R86, P0, PT, R86, R41, RZ ;  /* 0x0000002956567210 */ /* 0x010fe20007f1e0ff */
[----:B0-----:R-:W-:-:S04]  /*13e60*/  @P1 IMAD.MOV.U32 R4, RZ, RZ, R78 ;  /* 0x000000ffff041224 */ /* 0x001fc800078e004e */
[----:B------:R-:W-:Y:S01]  /*13e70*/  STL [R1+0x59c], R86 ;  /* 0x00059c5601007387 */ /* 0x000fe20000100800 */
[----:B------:R-:W-:-:S03]  /*13e80*/  @P1 IMAD.MOV.U32 R5, RZ, RZ, R79 ;  /* 0x000000ffff051224 */ /* 0x000fc600078e004f */
[----:B------:R0:W-:Y:S04]  /*13e90*/  STL [R1+0x590], R79 ;  /* 0x0005904f01007387 */ /* 0x0001e80000100800 */
[----:B-1----:R-:W3:Y:S04]  /*13ea0*/  LDL.LU R78, [R1+0x5b8] ;  /* 0x0005b800014e7983 */ /* 0x002ee80000300800 */
[----:B------:R1:W5:Y:S01]  /*13eb0*/  @P1 LDG.E.U16 R26, desc[UR20][R4.64] ;  /* 0x00000014041a1981 */ /* 0x000362000c1e1500 */
[----:B------:R-:W-:-:S05]  /*13ec0*/  IMAD.X R87, R87, 0x1, R40, P0 ;  /* 0x0000000157577824 */ /* 0x000fca00000e0628 */
[----:B------:R4:W-:Y:S04]  /*13ed0*/  STL [R1+0x598], R87 ;  /* 0x0005985701007387 */ /* 0x0009e80000100800 */
[----:B0-----:R-:W3:Y:S01]  /*13ee0*/  LDL.LU R79, [R1+0x5c4] ;  /* 0x0005c400014f7983 */ /* 0x001ee20000300800 */
[----:B-1----:R-:W-:Y:S02]  /*13ef0*/  @P4 IMAD.MOV.U32 R4, RZ, RZ, R86 ;  /* 0x000000ffff044224 */ /* 0x002fe400078e0056 */
[----:B------:R-:W-:Y:S01]  /*13f00*/  @P4 IMAD.MOV.U32 R5, RZ, RZ, R87 ;  /* 0x000000ffff054224 */ /* 0x000fe200078e0057 */
[C---:B------:R-:W-:Y:S01]  /*13f10*/  ISETP.GT.AND P0, PT, R64.reuse, 0x2e, PT ;  /* 0x0000002e4000780c */ /* 0x040fe20003f04270 */
[----:B------:R-:W3:Y:S01]  /*13f20*/  LDL.LU R88, [R1+0x5c0] ;  /* 0x0005c00001587983 */ /* 0x000ee20000300800 */
[----:B------:R-:W-:-:S03]  /*13f30*/  ISETP.GT.AND P1, PT, R64, 0x2f, PT ;  /* 0x0000002f4000780c */ /* 0x000fc60003f24270 */
[----:B------:R0:W5:Y:S01]  /*13f40*/  @P4 LDG.E.U16 R35, desc[UR20][R4.64] ;  /* 0x0000001404234981 */ /* 0x000162000c1e1500 */
[----:B------:R-:W-:-:S05]  /*13f50*/  IADD3 R80, P5, PT, R80, R41, RZ ;  /* 0x0000002950507210 */ /* 0x000fca0007fbe0ff */
[----:B------:R1:W-:Y:S01]  /*13f60*/  STL [R1+0x5a4], R80 ;  /* 0x0005a45001007387 */ /* 0x0003e20000100800 */
[----:B------:R-:W-:-:S03]  /*13f70*/  IMAD.X R85, R85, 0x1, R40, P5 ;  /* 0x0000000155557824 */ /* 0x000fc600028e0628 */
[----:B------:R-:W3:Y:S01]  /*13f80*/  LDL.LU R86, [R1+0x5cc] ;  /* 0x0005cc0001567983 */ /* 0x000ee20000300800 */
[----:B------:R-:W-:Y:S01]  /*13f90*/  IADD3 R83, P4, PT, R83, R41, RZ ;  /* 0x0000002953537210 */ /* 0x000fe20007f9e0ff */
[----:B0-----:R-:W-:-:S04]  /*13fa0*/  @P0 IMAD.MOV.U32 R4, RZ, RZ, R80 ;  /* 0x000000ffff040224 */ /* 0x001fc800078e0050 */
[----:B------:R-:W-:Y:S01]  /*13fb0*/  STL [R1+0x5ac], R83 ;  /* 0x0005ac5301007387 */ /* 0x000fe20000100800 */
[----:B------:R-:W-:-:S03]  /*13fc0*/  @P0 IMAD.MOV.U32 R5, RZ, RZ, R85 ;  /* 0x000000ffff050224 */ /* 0x000fc600078e0055 */
[----:B------:R0:W-:Y:S04]  /*13fd0*/  STL [R1+0x5a0], R85 ;  /* 0x0005a05501007387 */ /* 0x0001e80000100800 */
[----:B----4-:R-:W4:Y:S04]  /*13fe0*/  LDL.LU R87, [R1+0x5c8] ;  /* 0x0005c80001577983 */ /* 0x010f280000300800 */
[----:B------:R0:W5:Y:S01]  /*13ff0*/  @P0 LDG.E.U16 R27, desc[UR20][R4.64] ;  /* 0x00000014041b0981 */ /* 0x000162000c1e1500 */
[----:B------:R-:W-:-:S05]  /*14000*/  IMAD.X R84, R84, 0x1, R40, P4 ;  /* 0x0000000154547824 */ /* 0x000fca00020e0628 */
[----:B------:R0:W-:Y:S01]  /*14010*/  STL [R1+0x5a8], R84 ;  /* 0x0005a85401007387 */ /* 0x0001e20000100800 */
[----:B------:R-:W-:-:S03]  /*14020*/  IADD3 R81, P5, PT, R81, R41, RZ ;  /* 0x0000002951517210 */ /* 0x000fc60007fbe0ff */
[----:B-1----:R-:W4:Y:S01]  /*14030*/  LDL.LU R80, [R1+0x5d4] ;  /* 0x0005d40001507983 */ /* 0x002f220000300800 */
[----:B0-----:R-:W-:-:S03]  /*14040*/  @P1 IMAD.MOV.U32 R5, RZ, RZ, R84 ;  /* 0x000000ffff051224 */ /* 0x001fc600078e0054 */
[----:B------:R-:W4:Y:S01]  /*14050*/  LDL.LU R85, [R1+0x5d0] ;  /* 0x0005d00001557983 */ /* 0x000f220000300800 */
[----:B------:R-:W-:-:S03]  /*14060*/  @P1 IMAD.MOV.U32 R4, RZ, RZ, R83 ;  /* 0x000000ffff041224 */ /* 0x000fc600078e0053 */
[----:B------:R0:W-:Y:S04]  /*14070*/  STL [R1+0x5b4], R81 ;  /* 0x0005b45101007387 */ /* 0x0001e80000100800 */
[----:B------:R-:W4:Y:S04]  /*14080*/  LDL.LU R84, [R1+0x5d8] ;  /* 0x0005d80001547983 */ /* 0x000f280000300800 */
[----:B------:R-:W4:Y:S01]  /*14090*/  LDL.LU R83, [R1+0x5dc] ;  /* 0x0005dc0001537983 */ /* 0x000f220000300800 */
[----:B------:R-:W-:Y:S02]  /*140a0*/  PRMT R34, RZ, 0x7610, R34 ;  /* 0x00007610ff227816 */ /* 0x000fe40000000022 */
[----:B------:R-:W-:-:S02]  /*140b0*/  ISETP.GT.AND P4, PT, R64, 0x30, PT ;  /* 0x000000304000780c */ /* 0x000fc40003f84270 */
[----:B------:R-:W-:Y:S02]  /*140c0*/  ISETP.GT.AND P0, PT, R64, 0x31, PT ;  /* 0x000000314000780c */ /* 0x000fe40003f04270 */
[----:B------:R1:W5:Y:S01]  /*140d0*/  @P1 LDG.E.U16 R34, desc[UR20][R4.64] ;  /* 0x0000001404221981 */ /* 0x000362000c1e1500 */
[----:B------:R-:W-:Y:S01]  /*140e0*/  IMAD.X R82, R82, 0x1, R40, P5 ;  /* 0x0000000152527824 */ /* 0x000fe200028e0628 */
[----:B------:R-:W-:-:S07]  /*140f0*/  PRMT R28, RZ, 0x7610, R28 ;  /* 0x00007610ff1c7816 */ /* 0x000fce000000001c */
[----:B-1----:R-:W-:Y:S02]  /*14100*/  @P4 IMAD.MOV.U32 R4, RZ, RZ, R81 ;  /* 0x000000ffff044224 */ /* 0x002fe400078e0051 */
        /* <DEDUP_REMOVED lines=8> */
[----:B------:R2:W-:Y:S04]  /*14190*/  STL [R1+0x5b0], R82 ;  /* 0x0005b05201007387 */ /* 0x0005e80000100800 */
[----:B0-----:R-:W4:Y:S01]  /*141a0*/  LDL.LU R81, [R1+0x5e4] ;  /* 0x0005e40001517983 */ /* 0x001f220000300800 */
[----:B---3--:R-:W-:Y:S01]  /*141b0*/  IMAD.X R78, R78, 0x1, R40, P1 ;  /* 0x000000014e4e7824 */ /* 0x008fe200008e0628 */
[----:B------:R-:W-:Y:S01]  /*141c0*/  ISETP.GT.AND P1, PT, R64, 0x32, PT ;  /* 0x000000324000780c */ /* 0x000fe20003f24270 */
[----:B-1----:R-:W-:-:S03]  /*141d0*/  @P0 IMAD.MOV.U32 R4, RZ, RZ, R77 ;  /* 0x000000ffff040224 */ /* 0x002fc600078e004d */
[----:B------:R0:W-:Y:S01]  /*141e0*/  STL [R1+0x5b8], R78 ;  /* 0x0005b84e01007387 */ /* 0x0001e20000100800 */
[----:B------:R-:W-:-:S03]  /*141f0*/  @P0 IMAD.MOV.U32 R5, RZ, RZ, R78 ;  /* 0x000000ffff050224 */ /* 0x000fc600078e004e */
[----:B--2---:R-:W2:Y:S04]  /*14200*/  LDL.LU R82, [R1+0x5e0] ;  /* 0x0005e00001527983 */ /* 0x004ea80000300800 */
[----:B------:R1:W5:Y:S01]  /*14210*/  @P0 LDG.E.U16 R33, desc[UR20][R4.64] ;  /* 0x0000001404210981 */ /* 0x000362000c1e1500 */
[----:B------:R-:W-:-:S05]  /*14220*/  IADD3 R79, P5, PT, R79, R41, RZ ;  /* 0x000000294f4f7210 */ /* 0x000fca0007fbe0ff */
[----:B------:R3:W-:Y:S04]  /*14230*/  STL [R1+0x5c4], R79 ;  /* 0x0005c44f01007387 */ /* 0x0007e80000100800 */
[----:B0-----:R-:W2:Y:S04]  /*14240*/  LDL.LU R78, [R1+0x5e8] ;  /* 0x0005e800014e7983 */ /* 0x001ea80000300800 */
[----:B------:R-:W2:Y:S01]  /*14250*/  LDL.LU R77, [R1+0x5ec] ;  /* 0x0005ec00014d7983 */ /* 0x000ea20000300800 */
[----:B------:R-:W-:Y:S02]  /*14260*/  IMAD.X R88, R88, 0x1, R40, P5 ;  /* 0x0000000158587824 */ /* 0x000fe400028e0628 */
[----:B-1----:R-:W-:-:S02]  /*14270*/  @P1 IMAD.MOV.U32 R4, RZ, RZ, R79 ;  /* 0x000000ffff041224 */ /* 0x002fc400078e004f */
[----:B------:R-:W-:Y:S01]  /*14280*/  @P1 IMAD.MOV.U32 R5, RZ, RZ, R88 ;  /* 0x000000ffff051224 */ /* 0x000fe200078e0058 */
[----:B------:R-:W-:-:S04]  /*14290*/  IADD3 R86, P0, PT, R86, R41, RZ ;  /* 0x0000002956567210 */ /* 0x000fc80007f1e0ff */
[----:B------:R0:W5:Y:S04]  /*142a0*/  @P1 LDG.E.U16 R32, desc[UR20][R4.64] ;  /* 0x0000001404201981 */ /* 0x000168000c1e1500 */
[----:B------:R-:W-:Y:S04]  /*142b0*/  STL [R1+0x5cc], R86 ;  /* 0x0005cc5601007387 */ /* 0x000fe80000100800 */
[----:B------:R-:W-:Y:S01]  /*142c0*/  STL [R1+0x5c0], R88 ;  /* 0x0005c05801007387 */ /* 0x000fe20000100800 */
[----:B0-----:R-:W-:-:S03]  /*142d0*/  @P4 IMAD.MOV.U32 R4, RZ, RZ, R86 ;  /* 0x000000ffff044224 */ /* 0x001fc600078e0056 */
[----:B---3--:R-:W3:Y:S01]  /*142e0*/  LDL.LU R79, [R1+0x5f4] ;  /* 0x0005f400014f7983 */ /* 0x008ee20000300800 */
[----:B----4-:R-:W-:Y:S01]  /*142f0*/  IMAD.X R87, R87, 0x1, R40, P0 ;  /* 0x0000000157577824 */ /* 0x010fe200000e0628 */
[----:B------:R-:W-:-:S03]  /*14300*/  ISETP.GT.AND P0, PT, R64, 0x34, PT ;  /* 0x000000344000780c */ /* 0x000fc60003f04270 */
[----:B------:R-:W-:Y:S01]  /*14310*/  @P4 IMAD.MOV.U32 R5, RZ, RZ, R87 ;  /* 0x000000ffff054224 */ /* 0x000fe200078e0057 */
[----:B------:R-:W-:Y:S04]  /*14320*/  STL [R1+0x5c8], R87 ;  /* 0x0005c85701007387 */ /* 0x000fe80000100800 */
[----:B------:R0:W5:Y:S04]  /*14330*/  @P4 LDG.E.U16 R29, desc[UR20][R4.64] ;  /* 0x00000014041d4981 */ /* 0x000168000c1e1500 */
[----:B------:R-:W4:Y:S01]  /*14340*/  LDL.LU R89, [R1+0x5fc] ;  /* 0x0005fc0001597983 */ /* 0x000f220000300800 */
[----:B------:R-:W-:-:S05]  /*14350*/  IADD3 R80, P5, PT, R80, R41, RZ ;  /* 0x0000002950507210 */ /* 0x000fca0007fbe0ff */
[----:B------:R-:W-:Y:S01]  /*14360*/  IMAD.X R85, R85, 0x1, R40, P5 ;  /* 0x0000000155557824 */ /* 0x000fe200028e0628 */
[----:B------:R1:W-:Y:S01]  /*14370*/  STL [R1+0x5d4], R80 ;  /* 0x0005d45001007387 */ /* 0x0003e20000100800 */
[----:B0-----:R-:W-:Y:S01]  /*14380*/  @P0 IMAD.MOV.U32 R4, RZ, RZ, R80 ;  /* 0x000000ffff040224 */ /* 0x001fe200078e0050 */
[----:B------:R-:W-:-:S05]  /*14390*/  IADD3 R83, P4, PT, R83, R41, RZ ;  /* 0x0000002953537210 */ /* 0x000fca0007f9e0ff */
[----:B------:R-:W-:Y:S01]  /*143a0*/  STL [R1+0x5dc], R83 ;  /* 0x0005dc5301007387 */ /* 0x000fe20000100800 */
[----:B------:R-:W-:-:S03]  /*143b0*/  IMAD.X R84, R84, 0x1, R40, P4 ;  /* 0x0000000154547824 */ /* 0x000fc600020e0628 */
[----:B------:R0:W-:Y:S04]  /*143c0*/  STL [R1+0x5d0], R85 ;  /* 0x0005d05501007387 */ /* 0x0001e80000100800 */
[----:B-1----:R-:W4:Y:S04]  /*143d0*/  LDL.LU R80, [R1+0x5f0] ;  /* 0x0005f00001507983 */ /* 0x002f280000300800 */
[----:B------:R1:W-:Y:S04]  /*143e0*/  STL [R1+0x5d8], R84 ;  /* 0x0005d85401007387 */ /* 0x0003e80000100800 */
[----:B------:R-:W4:Y:S01]  /*143f0*/  LDL.LU R90, [R1+0x5f8] ;  /* 0x0005f800015a7983 */ /* 0x000f220000300800 */
[----:B------:R-:W-:Y:S01]  /*14400*/  ISETP.GT.AND P1, PT, R64, 0x35, PT ;  /* 0x000000354000780c */ /* 0x000fe20003f24270 */
[----:B------:R-:W-:Y:S01]  /*14410*/  @P0 IMAD.MOV.U32 R5, RZ, RZ, R85 ;  /* 0x000000ffff050224 */ /* 0x000fe200078e0055 */
[----:B------:R-:W-:Y:S01]  /*14420*/  PRMT R30, RZ, 0x7610, R30 ;  /* 0x00007610ff1e7816 */ /* 0x000fe2000000001e */
[----:B------:R-:W4:Y:S01]  /*14430*/  LDL.LU R87, [R1+0x604] ;  /* 0x0006040001577983 */ /* 0x000f220000300800 */
[----:B------:R-:W-:-:S04]  /*14440*/  PRMT R31, RZ, 0x7610, R31 ;  /* 0x00007610ff1f7816 */ /* 0x000fc8000000001f */
[----:B------:R0:W5:Y:S05]  /*14450*/  @P0 LDG.E.U16 R30, desc[UR20][R4.64] ;  /* 0x00000014041e0981 */ /* 0x00016a000c1e1500 */
[----:B0-----:R-:W-:Y:S02]  /*14460*/  @P1 IMAD.MOV.U32 R4, RZ, RZ, R83 ;  /* 0x000000ffff041224 */ /* 0x001fe400078e0053 */
[----:B------:R-:W-:-:S05]  /*14470*/  @P1 IMAD.MOV.U32 R5, RZ, RZ, R84 ;  /* 0x000000ffff051224 */ /* 0x000fca00078e0054 */
[----:B------:R0:W5:Y:S01]  /*14480*/  @P1 LDG.E.U16 R31, desc[UR20][R4.64] ;  /* 0x00000014041f1981 */ /* 0x000162000c1e1500 */
[C---:B------:R-:W-:Y:S02]  /*14490*/  ISETP.GT.AND P4, PT, R64.reuse, 0x36, PT ;  /* 0x000000364000780c */ /* 0x040fe40003f84270 */
[----:B------:R-:W-:Y:S02]  /*144a0*/  ISETP.GT.AND P0, PT, R64, 0x37, PT ;  /* 0x000000374000780c */ /* 0x000fe40003f04270 */
[----:B------:R-:W-:Y:S02]  /*144b0*/  PRMT R67, RZ, 0x7610, R67 ;  /* 0x00007610ff437816 */ /* 0x000fe40000000043 */
[----:B------:R-:W-:Y:S02]  /*144c0*/  PRMT R68, RZ, 0x7610, R68 ;  /* 0x00007610ff447816 */ /* 0x000fe40000000044 */
[----:B------:R-:W-:-:S05]  /*144d0*/  IADD3 R81, P5, PT, R81, R41, RZ ;  /* 0x0000002951517210 */ /* 0x000fca0007fbe0ff */
[----:B------:R-:W-:Y:S04]  /*144e0*/  STL [R1+0x5e4], R81 ;  /* 0x0005e45101007387 */ /* 0x000fe80000100800 */
[----:B------:R-:W4:Y:S01]  /*144f0*/  LDL.LU R85, [R1+0x60c] ;  /* 0x00060c0001557983 */ /* 0x000f220000300800 */
[----:B--2---:R-:W-:Y:S02]  /*14500*/  IMAD.X R82, R82, 0x1, R40, P5 ;  /* 0x0000000152527824 */ /* 0x004fe400028e0628 */
[----:B0-----:R-:W-:Y:S02]  /*14510*/  @P4 IMAD.MOV.U32 R4, RZ, RZ, R81 ;  /* 0x000000ffff044224 */ /* 0x001fe400078e0051 */
[----:B------:R-:W-:-:S05]  /*14520*/  @P4 IMAD.MOV.U32 R5, RZ, RZ, R82 ;  /* 0x000000ffff054224 */ /* 0x000fca00078e0052 */
[----:B------:R0:W5:Y:S01]  /*14530*/  @P4 LDG.E.U16 R67, desc[UR20][R4.64] ;  /* 0x0000001404434981 */ /* 0x000162000c1e1500 */
[----:B------:R-:W-:-:S05]  /*14540*/  IADD3 R77, P1, PT, R77, R41, RZ ;  /* 0x000000294d4d7210 */ /* 0x000fca0007f3e0ff */
[----:B------:R-:W-:Y:S01]  /*14550*/  STL [R1+0x5ec], R77 ;  /* 0x0005ec4d01007387 */ /* 0x000fe20000100800 */
[----:B------:R-:W-:-:S03]  /*14560*/  IMAD.X R78, R78, 0x1, R40, P1 ;  /* 0x000000014e4e7824 */ /* 0x000fc600008e0628 */
[----:B------:R2:W-:Y:S04]  /*14570*/  STL [R1+0x5e0], R82 ;  /* 0x0005e05201007387 */ /* 0x0005e80000100800 */
[----:B------:R-:W4:Y:S04]  /*14580*/  LDL.LU R88, [R1+0x600] ;  /* 0x0006000001587983 */ /* 0x000f280000300800 */
[----:B------:R0:W-:Y:S04]  /*14590*/  STL [R1+0x5e8], R78 ;  /* 0x0005e84e01007387 */ /* 0x0001e80000100800 */
[----:B------:R-:W4:Y:S01]  /*145a0*/  LDL.LU R86, [R1+0x608] ;  /* 0x0006080001567983 */ /* 0x000f220000300800 */
[----:B---3--:R-:W-:-:S03]  /*145b0*/  IADD3 R79, P5, PT, R79, R41, RZ ;  /* 0x000000294f4f7210 */ /* 0x008fc60007fbe0ff */
[----:B------:R-:W3:Y:S01]  /*145c0*/  LDL.LU R83, [R1+0x614] ;  /* 0x0006140001537983 */ /* 0x000ee20000300800 */
[----:B------:R-:W-:Y:S01]  /*145d0*/  ISETP.GT.AND P1, PT, R64, 0x38, PT ;  /* 0x000000384000780c */ /* 0x000fe20003f24270 */
[----:B0-----:R-:W-:Y:S02]  /*145e0*/  @P0 IMAD.MOV.U32 R4, RZ, RZ, R77 ;  /* 0x000000ffff040224 */ /* 0x001fe400078e004d */
[----:B-1----:R-:W3:Y:S01]  /*145f0*/  LDL.LU R84, [R1+0x610] ;  /* 0x0006100001547983 */ /* 0x002ee20000300800 */
[----:B------:R-:W-:-:S03]  /*14600*/  @P0 IMAD.MOV.U32 R5, RZ, RZ, R78 ;  /* 0x000000ffff050224 */ /* 0x000fc600078e004e */
[----:B------:R-:W-:Y:S04]  /*14610*/  STL [R1+0x5f4], R79 ;  /* 0x0005f44f01007387 */ /* 0x000fe80000100800 */
[----:B--2---:R-:W2:Y:S04]  /*14620*/  LDL.LU R82, [R1+0x618] ;  /* 0x0006180001527983 */ /* 0x004ea80000300800 */
[----:B------:R-:W2:Y:S04]  /*14630*/  LDL.LU R81, [R1+0x61c] ;  /* 0x00061c0001517983 */ /* 0x000ea80000300800 */
[----:B------:R0:W5:Y:S01]  /*14640*/  @P0 LDG.E.U16 R68, desc[UR20][R4.64] ;  /* 0x0000001404440981 */ /* 0x000162000c1e1500 */
[----:B----4-:R-:W-:-:S03]  /*14650*/  IADD3 R89, P0, PT, R89, R41, RZ ;  /* 0x0000002959597210 */ /* 0x010fc60007f1e0ff */
[----:B------:R-:W4:Y:S04]  /*14660*/  LDL.LU R77, [R1+0x624] ;  /* 0x00062400014d7983 */ /* 0x000f280000300800 */
[----:B------:R-:W4:Y:S04]  /*14670*/  LDL.LU R78, [R1+0x62c] ;  /* 0x00062c00014e7983 */ /* 0x000f280000300800 */
[----:B------:R-:W-:Y:S01]  /*14680*/  STL [R1+0x5fc], R89 ;  /* 0x0005fc5901007387 */ /* 0x000fe20000100800 */
[----:B0-----:R-:W-:Y:S02]  /*14690*/  @P1 IMAD.MOV.U32 R4, RZ, RZ, R79 ;  /* 0x000000ffff041224 */ /* 0x001fe400078e004f */
[----:B------:R-:W-:-:S04]  /*146a0*/  IMAD.X R80, R80, 0x1, R40, P5 ;  /* 0x0000000150507824 */ /* 0x000fc800028e0628 */
[----:B------:R-:W-:Y:S01]  /*146b0*/  @P1 IMAD.MOV.U32 R5, RZ, RZ, R80 ;  /* 0x000000ffff051224 */ /* 0x000fe200078e0050 */
[----:B------:R0:W-:Y:S01]  /*146c0*/  STL [R1+0x5f0], R80 ;  /* 0x0005f05001007387 */ /* 0x0001e20000100800 */
[----:B------:R-:W-:-:S03]  /*146d0*/  IMAD.X R90, R90, 0x1, R40, P0 ;  /* 0x000000015a5a7824 */ /* 0x000fc600000e0628 */
[----:B0-----:R-:W4:Y:S04]  /*146e0*/  LDL.LU R80, [R1+0x620] ;  /* 0x0006200001507983 */ /* 0x001f280000300800 */
[----:B------:R-:W-:Y:S04]  /*146f0*/  STL [R1+0x5f8], R90 ;  /* 0x0005f85a01007387 */ /* 0x000fe80000100800 */
[----:B------:R-:W4:Y:S01]  /*14700*/  LDL.LU R79, [R1+0x628] ;  /* 0x00062800014f7983 */ /* 0x000f220000300800 */
[----:B------:R-:W-:Y:S02]  /*14710*/  ISETP.GT.AND P4, PT, R64, 0x39, PT ;  /* 0x000000394000780c */ /* 0x000fe40003f84270 */
[----:B------:R-:W-:-:S02]  /*14720*/  PRMT R69, RZ, 0x7610, R69 ;  /* 0x00007610ff457816 */ /* 0x000fc40000000045 */
[C---:B------:R-:W-:Y:S02]  /*14730*/  ISETP.GT.AND P0, PT, R64.reuse, 0x3a, PT ;  /* 0x0000003a4000780c */ /* 0x040fe40003f04270 */
[----:B------:R-:W-:Y:S02]  /*14740*/  PRMT R70, RZ, 0x7610, R70 ;  /* 0x00007610ff467816 */ /* 0x000fe40000000046 */
[----:B------:R0:W5:Y:S01]  /*14750*/  @P1 LDG.E.U16 R69, desc[UR20][R4.64] ;  /* 0x0000001404451981 */ /* 0x000162000c1e1500 */
[----:B------:R-:W-:Y:S02]  /*14760*/  IADD3 R87, P5, PT, R87, R41, RZ ;  /* 0x0000002957577210 */ /* 0x000fe40007fbe0ff */
[----:B------:R-:W-:Y:S02]  /*14770*/  ISETP.GT.AND P1, PT, R64, 0x3b, PT ;  /* 0x0000003b4000780c */ /* 0x000fe40003f24270 */
[----:B0-----:R-:W-:Y:S02]  /*14780*/  @P4 IMAD.MOV.U32 R4, RZ, RZ, R89 ;  /* 0x000000ffff044224 */ /* 0x001fe400078e0059 */
[----:B------:R-:W-:Y:S01]  /*14790*/  @P4 IMAD.MOV.U32 R5, RZ, RZ, R90 ;  /* 0x000000ffff054224 */ /* 0x000fe200078e005a */
[----:B------:R-:W-:-:S04]  /*147a0*/  PRMT R71, RZ, 0x7610, R71 ;  /* 0x00007610ff477816 */ /* 0x000fc80000000047 */
[----:B------:R0:W5:Y:S01]  /*147b0*/  @P4 LDG.E.U16 R70, desc[UR20][R4.64] ;  /* 0x0000001404464981 */ /* 0x000162000c1e1500 */
[----:B------:R-:W-:Y:S01]  /*147c0*/  PRMT R72, RZ, 0x7610, R72 ;  /* 0x00007610ff487816 */ /* 0x000fe20000000048 */
[----:B0-----:R-:W-:Y:S01]  /*147d0*/  @P0 IMAD.MOV.U32 R4, RZ, RZ, R87 ;  /* 0x000000ffff040224 */ /* 0x001fe200078e0057 */
[----:B------:R-:W-:Y:S02]  /*147e0*/  PRMT R73, RZ, 0x7610, R73 ;  /* 0x00007610ff497816 */ /* 0x000fe40000000049 */
[----:B------:R-:W-:Y:S02]  /*147f0*/  PRMT R76, RZ, 0x7610, R76 ;  /* 0x00007610ff4c7816 */ /* 0x000fe4000000004c */
[----:B------:R-:W-:Y:S01]  /*14800*/  PRMT R74, RZ, 0x7610, R74 ;  /* 0x00007610ff4a7816 */ /* 0x000fe2000000004a */
[----:B------:R-:W-:Y:S01]  /*14810*/  USHF.L.U32 UR4, UR4, 0x1f, URZ ;  /* 0x0000001f04047899 */ /* 0x000fe200080006ff */
[----:B------:R-:W-:Y:S01]  /*14820*/  PRMT R75, RZ, 0x7610, R75 ;  /* 0x00007610ff4b7816 */ /* 0x000fe2000000004b */
[----:B------:R-:W-:Y:S01]  /*14830*/  STL [R1+0x604], R87 ;  /* 0x0006045701007387 */ /* 0x000fe20000100800 */
[----:B------:R-:W-:Y:S01]  /*14840*/  IADD3 R85, P4, PT, R85, R41, RZ ;  /* 0x0000002955557210 */ /* 0x000fe20007f9e0ff */
[----:B------:R-:W-:-:S04]  /*14850*/  IMAD.X R88, R88, 0x1, R40, P5 ;  /* 0x0000000158587824 */ /* 0x000fc800028e0628 */
[----:B------:R-:W-:Y:S01]  /*14860*/  @P0 IMAD.MOV.U32 R5, RZ, RZ, R88 ;  /* 0x000000ffff050224 */ /* 0x000fe200078e0058 */
[----:B------:R-:W-:Y:S01]  /*14870*/  ISETP.GT.AND P5, PT, R64, 0x3c, PT ;  /* 0x0000003c4000780c */ /* 0x000fe20003fa4270 */
[----:B------:R-:W-:-:S03]  /*14880*/  IMAD.X R86, R86, 0x1, R40, P4 ;  /* 0x0000000156567824 */ /* 0x000fc600020e0628 */
[----:B------:R0:W5:Y:S01]  /*14890*/  @P0 LDG.E.U16 R71, desc[UR20][R4.64] ;  /* 0x0000001404470981 */ /* 0x000162000c1e1500 */
[----:B---3--:R-:W-:Y:S01]  /*148a0*/  IADD3 R83, P4, PT, R83, R41, RZ ;  /* 0x0000002953537210 */ /* 0x008fe20007f9e0ff */
[----:B0-----:R-:W-:Y:S02]  /*148b0*/  @P1 IMAD.MOV.U32 R4, RZ, RZ, R85 ;  /* 0x000000ffff041224 */ /* 0x001fe400078e0055 */
[----:B------:R-:W-:Y:S02]  /*148c0*/  @P1 IMAD.MOV.U32 R5, RZ, RZ, R86 ;  /* 0x000000ffff051224 */ /* 0x000fe400078e0056 */
[----:B------:R-:W-:-:S03]  /*148d0*/  IMAD.X R84, R84, 0x1, R40, P4 ;  /* 0x0000000154547824 */ /* 0x000fc600020e0628 */
[----:B------:R0:W5:Y:S01]  /*148e0*/  @P1 LDG.E.U16 R72, desc[UR20][R4.64] ;  /* 0x0000001404481981 */ /* 0x000162000c1e1500 */
[C---:B------:R-:W-:Y:S02]  /*148f0*/  ISETP.GT.AND P1, PT, R64.reuse, 0x3d, PT ;  /* 0x0000003d4000780c */ /* 0x040fe40003f24270 */
[-C--:B--2---:R-:W-:Y:S02]  /*14900*/  IADD3 R81, P4, PT, R81, R41.reuse, RZ ;  /* 0x0000002951517210 */ /* 0x084fe40007f9e0ff */
[----:B------:R-:W-:Y:S01]  /*14910*/  ISETP.GT.AND P0, PT, R64, 0x3e, PT ;  /* 0x0000003e4000780c */ /* 0x000fe20003f04270 */
[----:B0-----:R-:W-:Y:S02]  /*14920*/  @P5 IMAD.MOV.U32 R4, RZ, RZ, R83 ;  /* 0x000000ffff045224 */ /* 0x001fe400078e0053 */
[----:B------:R-:W-:Y:S01]  /*14930*/  @P5 IMAD.MOV.U32 R5, RZ, RZ, R84 ;  /* 0x000000ffff055224 */ /* 0x000fe200078e0054 */
[----:B----4-:R-:W-:Y:S01]  /*14940*/  IADD3 R77, P6, PT, R77, R41, RZ ;  /* 0x000000294d4d7210 */ /* 0x010fe20007fde0ff */
[----:B------:R-:W-:-:S03]  /*14950*/  IMAD.X R82, R82, 0x1, R40, P4 ;  /* 0x0000000152527824 */ /* 0x000fc600020e0628 */
[----:B------:R0:W5:Y:S01]  /*14960*/  @P5 LDG.E.U16 R73, desc[UR20][R4.64] ;  /* 0x0000001404495981 */ /* 0x000162000c1e1500 */
[----:B------:R-:W-:Y:S02]  /*14970*/  ISETP.GT.AND P5, PT, R64, 0x3f, PT ;  /* 0x0000003f4000780c */ /* 0x000fe40003fa4270 */
[----:B------:R-:W-:Y:S01]  /*14980*/  IADD3 R78, P4, PT, R78, R41, RZ ;  /* 0x000000294e4e7210 */ /* 0x000fe20007f9e0ff */
[----:B0-----:R-:W-:Y:S02]  /*14990*/  @P1 IMAD.MOV.U32 R4, RZ, RZ, R81 ;  /* 0x000000ffff041224 */ /* 0x001fe400078e0051 */
[----:B------:R-:W-:-:S05]  /*149a0*/  @P1 IMAD.MOV.U32 R5, RZ, RZ, R82 ;  /* 0x000000ffff051224 */ /* 0x000fca00078e0052 */
[----:B------:R0:W5:Y:S02]  /*149b0*/  @P1 LDG.E.U16 R76, desc[UR20][R4.64] ;  /* 0x00000014044c1981 */ /* 0x000164000c1e1500 */
[----:B0-----:R-:W-:Y:S02]  /*149c0*/  @P0 IMAD.MOV.U32 R4, RZ, RZ, R77 ;  /* 0x000000ffff040224 */ /* 0x001fe400078e004d */
[----:B------:R-:W-:-:S04]  /*149d0*/  IMAD.X R80, R80, 0x1, R40, P6 ;  /* 0x0000000150507824 */ /* 0x000fc800030e0628 */
[----:B------:R-:W-:Y:S02]  /*149e0*/  @P0 IMAD.MOV.U32 R5, RZ, RZ, R80 ;  /* 0x000000ffff050224 */ /* 0x000fe400078e0050 */
[----:B------:R-:W-:-:S03]  /*149f0*/  IMAD.X R79, R79, 0x1, R40, P4 ;  /* 0x000000014f4f7824 */ /* 0x000fc600020e0628 */
[----:B------:R0:W5:Y:S02]  /*14a00*/  @P0 LDG.E.U16 R74, desc[UR20][R4.64] ;  /* 0x00000014044a0981 */ /* 0x000164000c1e1500 */
[----:B0-----:R-:W-:Y:S02]  /*14a10*/  @P5 IMAD.MOV.U32 R4, RZ, RZ, R78 ;  /* 0x000000ffff045224 */ /* 0x001fe400078e004e */
[----:B------:R-:W-:Y:S01]  /*14a20*/  @P5 IMAD.MOV.U32 R5, RZ, RZ, R79 ;  /* 0x000000ffff055224 */ /* 0x000fe200078e004f */
[----:B------:R-:W-:Y:S04]  /*14a30*/  STL [R1+0x60c], R85 ;  /* 0x00060c5501007387 */ /* 0x000fe80000100800 */
[----:B------:R0:W5:Y:S04]  /*14a40*/  @P5 LDG.E.U16 R75, desc[UR20][R4.64] ;  /* 0x00000014044b5981 */ /* 0x000168000c1e1500 */
[----:B------:R-:W-:Y:S01]  /*14a50*/  STL [R1+0x600], R88 ;  /* 0x0006005801007387 */ /* 0x000fe20000100800 */
[----:B0-----:R-:W-:-:S03]  /*14a60*/  IMAD.U32 R5, RZ, RZ, UR4 ;  /* 0x00000004ff057e24 */ /* 0x001fc6000f8e00ff */
[----:B------:R-:W-:Y:S01]  /*14a70*/  STL [R1+0x608], R86 ;  /* 0x0006085601007387 */ /* 0x000fe20000100800 */
[----:B------:R-:W0:Y:S03]  /*14a80*/  SYNCS.PHASECHK.TRANS64.TRYWAIT P1, [UR6], R5 ;  /* 0x00000005ff0075a7 */ /* 0x000e260008021106 */
[----:B------:R-:W-:Y:S04]  /*14a90*/  STL [R1+0x614], R83 ;  /* 0x0006145301007387 */ /* 0x000fe80000100800 */
[----:B------:R-:W-:Y:S04]  /*14aa0*/  STL [R1+0x610], R84 ;  /* 0x0006105401007387 */ /* 0x000fe80000100800 */
[----:B------:R-:W-:Y:S04]  /*14ab0*/  STL [R1+0x61c], R81 ;  /* 0x00061c5101007387 */ /* 0x000fe80000100800 */
[----:B------:R1:W-:Y:S02]  /*14ac0*/  STL [R1+0x624], R77 ;  /* 0x0006244d01007387 */ /* 0x0003e40000100800 */
[----:B-1----:R-:W1:Y:S02]  /*14ad0*/  S2R R77, SR_TID.X ;  /* 0x00000000004d7919 */ /* 0x002e640000002100 */
[----:B------:R2:W-:Y:S04]  /*14ae0*/  STL [R1+0x618], R82 ;  /* 0x0006185201007387 */ /* 0x0005e80000100800 */
[----:B------:R2:W-:Y:S04]  /*14af0*/  STL [R1+0x62c], R78 ;  /* 0x00062c4e01007387 */ /* 0x0005e80000100800 */
[----:B------:R2:W-:Y:S04]  /*14b00*/  STL [R1+0x620], R80 ;  /* 0x0006205001007387 */ /* 0x0005e80000100800 */
[----:B------:R2:W-:Y:S01]  /*14b10*/  STL [R1+0x628], R79 ;  /* 0x0006284f01007387 */ /* 0x0005e20000100800 */
[----:B------:R-:W-:-:S02]  /*14b20*/  PRMT R4, R65, 0x5410, R66 ;  /* 0x0000541041047816 */ /* 0x000fc40000000042 */
[----:B-1----:R-:W-:-:S04]  /*14b30*/  LOP3.LUT R77, R77, 0x3f, RZ, 0xc0, !PT ;  /* 0x0000003f4d4d7812 */ /* 0x002fc800078ec0ff */
[----:B------:R-:W-:Y:S01]  /*14b40*/  ISETP.GE.AND P0, PT, R77, R64, PT ;  /* 0x000000404d00720c */ /* 0x000fe20003f06270 */
[----:B0-2---:R-:W-:-:S12]  /*14b50*/  @!P1 BRA `(.L_x_9) ;  /* 0x0000010c00009947 */ /* 0x005fd80003800000 */
.L_x_17:
[----:B------:R0:W-:Y:S04]  /*14b60*/  STL [R1+0x690], R111 ;  /* 0x0006906f01007387 */ /* 0x0001e80000100800 */
[----:B0-----:R-:W2:Y:S04]  /*14b70*/  LDL.LU R111, [R1+0x40] ;  /* 0x00004000016f7983 */ /* 0x001ea80000300800 */
[----:B------:R-:W-:Y:S04]  /*14b80*/  STL [R1+0x68c], R113 ;  /* 0x00068c7101007387 */ /* 0x000fe80000100800 */
[----:B------:R0:W-:Y:S04]  /*14b90*/  STL [R1+0x688], R115 ;  /* 0x0006887301007387 */ /* 0x0001e80000100800 */
[----:B0-----:R-:W3:Y:S04]  /*14ba0*/  LDL.LU R115, [R1+0x48] ;  /* 0x0000480001737983 */ /* 0x001ee80000300800 */
[----:B------:R0:W-:Y:S04]  /*14bb0*/  STL [R1+0x684], R117 ;  /* 0x0006847501007387 */ /* 0x0001e80000100800 */
[----:B0-----:R-:W4:Y:S04]  /*14bc0*/  LDL.LU R117, [R1+0x518] ;  /* 0x0005180001757983 */ /* 0x001f280000300800 */
[----:B------:R0:W-:Y:S04]  /*14bd0*/  STL [R1+0x680], R119 ;  /* 0x0006807701007387 */ /* 0x0001e80000100800 */
[----:B0-----:R-:W3:Y:S04]  /*14be0*/  LDL.LU R119, [R1+0x3c] ;  /* 0x00003c0001777983 */ /* 0x001ee80000300800 */
[----:B------:R0:W-:Y:S04]  /*14bf0*/  STL [R1+0x67c], R121 ;  /* 0x00067c7901007387 */ /* 0x0001e80000100800 */
[----:B0-----:R-:W3:Y:S04]  /*14c00*/  LDL.LU R121, [R1+0x50] ;  /* 0x0000500001797983 */ /* 0x001ee80000300800 */
[----:B------:R0:W-:Y:S01]  /*14c10*/  STL [R1+0x678], R123 ;  /* 0x0006787b01007387 */ /* 0x0001e20000100800 */
[----:B-----5:R-:W-:-:S03]  /*14c20*/  PRMT R5, R62, 0x5410, R63 ;  /* 0x000054103e057816 */ /* 0x020fc6000000003f */
[----:B0-----:R-:W3:Y:S04]  /*14c30*/  LDL.LU R123, [R1+0x4c] ;  /* 0x00004c00017b7983 */ /* 0x001ee80000300800 */
[----:B------:R0:W-:Y:S04]  /*14c40*/  STL [R1+0x674], R125 ;  /* 0x0006747d01007387 */ /* 0x0001e80000100800 */
[----:B0-----:R-:W3:Y:S04]  /*14c50*/  LDL.LU R125, [R1+0x44] ;  /* 0x00004400017d7983 */ /* 0x001ee80000300800 */
[----:B------:R0:W-:Y:S04]  /*14c60*/  STL [R1+0x670], R36 ;  /* 0x0006702401007387 */ /* 0x0001e80000100800 */
[----:B------:R1:W-:Y:S04]  /*14c70*/  STL [R1+0x65c], R41 ;  /* 0x00065c2901007387 */ /* 0x0003e80000100800 */
[----:B------:R-:W-:Y:S04]  /*14c80*/  STL [R1+0x658], R40 ;  /* 0x0006582801007387 */ /* 0x000fe80000100800 */
[----:B------:R-:W-:Y:S04]  /*14c90*/  STL [R1+0x654], R37 ;  /* 0x0006542501007387 */ /* 0x000fe80000100800 */
[----:B------:R-:W-:Y:S04]  /*14ca0*/  STL [R1+0x650], R3 ;  /* 0x0006500301007387 */ /* 0x000fe80000100800 */
[----:B------:R-:W-:Y:S04]  /*14cb0*/  STL [R1+0x64c], R2 ;  /* 0x00064c0201007387 */ /* 0x000fe80000100800 */
[----:B------:R-:W-:Y:S04]  /*14cc0*/  STL [R1+0x648], R0 ;  /* 0x0006480001007387 */ /* 0x000fe80000100800 */
[----:B------:R-:W3:Y:S01]  /*14cd0*/  LDL.LU R62, [R1+0x38] ;  /* 0x00003800013e7983 */ /* 0x000ee20000300800 */
        /* <DEDUP_REMOVED lines=30> */
[----:B0-----:R-:W-:-:S02]  /*14ec0*/  PRMT R36, RZ, 0x7610, R36 ;  /* 0x00007610ff247816 */ /* 0x001fc40000000024 */
[----:B------:R0:W-:Y:S01]  /*14ed0*/  STTM.x32 tmem[UR10+0x100], R4 ;  /* 0x00010004000079ed */ /* 0x0001e200082c000a */
[----:B------:R-:W0:Y:S01]  /*14ee0*/  FENCE.VIEW.ASYNC.T ;  /* 0x00000000000073c6 */ /* 0x000e220000000200 */
[----:B-1----:R-:W-:Y:S02]  /*14ef0*/  PRMT R41, RZ, 0x7610, R41 ;  /* 0x00007610ff297816 */ /* 0x002fe40000000029 */
[----:B0-----:R-:W-:Y:S02]  /*14f00*/  PRMT R18, RZ, 0x7610, R18 ;  /* 0x00007610ff127816 */ /* 0x001fe40000000012 */
[-C--:B--2---:R-:W-:Y:S02]  /*14f10*/  IADD3 R111, P1, PT, R111, R39.reuse, RZ ;  /* 0x000000276f6f7210 */ /* 0x084fe40007f3e0ff */
[----:B----4-:R-:W-:-:S05]  /*14f20*/  IADD3 R117, P4, PT, R117, R39, RZ ;  /* 0x0000002775757210 */ /* 0x010fca0007f9e0ff */
[----:B------:R-:W-:Y:S01]  /*14f30*/  @!P0 IMAD.MOV.U32 R4, RZ, RZ, R117 ;  /* 0x000000ffff048224 */ /* 0x000fe200078e0075 */
[----:B------:R0:W-:Y:S04]  /*14f40*/  STL [R1+0x518], R117 ;  /* 0x0005187501007387 */ /* 0x0001e80000100800 */
[----:B------:R-:W-:Y:S01]  /*14f50*/  STL [R1+0x40], R111 ;  /* 0x0000406f01007387 */ /* 0x000fe20000100800 */
[--C-:B---3--:R-:W-:Y:S02]  /*14f60*/  IMAD.X R119, R119, 0x1, R38.reuse, P1 ;  /* 0x0000000177777824 */ /* 0x108fe400008e0626 */
[----:B------:R-:W-:Y:S01]  /*14f70*/  IMAD.X R62, R62, 0x1, R38, P4 ;  /* 0x000000013e3e7824 */ /* 0x000fe200020e0626 */
[----:B------:R-:W-:-:S03]  /*14f80*/  IADD3 R115, P4, PT, R115, R39, RZ ;  /* 0x0000002773737210 */ /* 0x000fc60007f9e0ff */
[----:B------:R-:W-:Y:S01]  /*14f90*/  @!P0 IMAD.MOV.U32 R5, RZ, RZ, R62 ;  /* 0x000000ffff058224 */ /* 0x000fe200078e003e */
[----:B------:R-:W-:Y:S01]  /*14fa0*/  BAR.SYNC.DEFER_BLOCKING 0x0 ;  /* 0x0000000000007b1d */ /* 0x000fe20000010000 */
[----:B------:R-:W-:Y:S01]  /*14fb0*/  IMAD.X R125, R125, 0x1, R38, P4 ;  /* 0x000000017d7d7824 */ /* 0x000fe200020e0626 */
[----:B------:R-:W-:-:S04]  /*14fc0*/  IADD3 R121, P1, PT, R121, R39, RZ ;  /* 0x0000002779797210 */ /* 0x000fc80007f3e0ff */
[----:B------:R-:W-:Y:S04]  /*14fd0*/  STL [R1+0x38], R62 ;  /* 0x0000383e01007387 */ /* 0x000fe80000100800 */
[----:B------:R-:W-:Y:S04]  /*14fe0*/  STL [R1+0x48], R115 ;  /* 0x0000487301007387 */ /* 0x000fe80000100800 */
[----:B0-----:R-:W2:Y:S04]  /*14ff0*/  LDL.LU R117, [R1+0x58] ;  /* 0x0000580001757983 */ /* 0x001ea80000300800 */
[----:B------:R0:W-:Y:S04]  /*15000*/  STL [R1+0x3c], R119 ;  /* 0x00003c7701007387 */ /* 0x0001e80000100800 */
[----:B------:R1:W3:Y:S04]  /*15010*/  @!P0 LDG.E.U16 R36, desc[UR20][R4.64] ;  /* 0x0000001404248981 */ /* 0x0002e8000c1e1500 */
[----:B------:R-:W-:Y:S01]  /*15020*/  STL [R1+0x50], R121 ;  /* 0x0000507901007387 */ /* 0x000fe20000100800 */
[----:B-1----:R-:W-:-:S02]  /*15030*/  @!P0 IMAD.MOV.U32 R4, RZ, RZ, R111 ;  /* 0x000000ffff048224 */ /* 0x002fc400078e006f */
[----:B------:R-:W-:-:S05]  /*15040*/  @!P0 IMAD.MOV.U32 R5, RZ, RZ, R119 ;  /* 0x000000ffff058224 */ /* 0x000fca00078e0077 */
[----:B------:R1:W4:Y:S04]  /*15050*/  @!P0 LDG.E.U16 R18, desc[UR20][R4.64] ;  /* 0x0000001404128981 */ /* 0x000328000c1e1500 */
[----:B------:R-:W-:Y:S04]  /*15060*/  STL [R1+0x44], R125 ;  /* 0x0000447d01007387 */ /* 0x000fe80000100800 */
[----:B0-----:R-:W2:Y:S01]  /*15070*/  LDL.LU R119, [R1+0x54] ;  /* 0x0000540001777983 */ /* 0x001ea20000300800 */
[----:B-1----:R-:W-:Y:S02]  /*15080*/  @!P0 IMAD.MOV.U32 R4, RZ, RZ, R115 ;  /* 0x000000ffff048224 */ /* 0x002fe400078e0073 */
[----:B------:R-:W-:Y:S01]  /*15090*/  @!P0 IMAD.MOV.U32 R5, RZ, RZ, R125 ;  /* 0x000000ffff058224 */ /* 0x000fe200078e007d */
[----:B------:R-:W2:Y:S04]  /*150a0*/  LDL.LU R111, [R1+0x60] ;  /* 0x00006000016f7983 */ /* 0x000ea80000300800 */
[----:B------:R-:W2:Y:S01]  /*150b0*/  @!P0 LDG.E.U16 R41, desc[UR20][R4.64] ;  /* 0x0000001404298981 */ /* 0x000ea2000c1e1500 */
[----:B------:R-:W-:-:S03]  /*150c0*/  IMAD.X R123, R123, 0x1, R38, P1 ;  /* 0x000000017b7b7824 */ /* 0x000fc600008e0626 */
[----:B------:R-:W3:Y:S01]  /*150d0*/  LDL.LU R31, [R1+0x68] ;  /* 0x00006800011f7983 */ /* 0x000ee20000300800 */
[----:B------:R-:W-:-:S03]  /*150e0*/  PRMT R3, RZ, 0x7610, R3 ;  /* 0x00007610ff037816 */ /* 0x000fc60000000003 */
[----:B------:R-:W4:Y:S04]  /*150f0*/  LDL.LU R115, [R1+0x5c] ;  /* 0x00005c0001737983 */ /* 0x000f280000300800 */
[----:B------:R-:W-:Y:S04]  /*15100*/  STL [R1+0x4c], R123 ;  /* 0x00004c7b01007387 */ /* 0x000fe80000100800 */
[----:B--2---:R-:W-:Y:S04]  /*15110*/  STL [R1+0x660], R41 ;  /* 0x0006602901007387 */ /* 0x004fe80000100800 */
[----:B---3--:R0:W-:Y:S04]  /*15120*/  STL [R1+0x34], R36 ;  /* 0x0000342401007387 */ /* 0x0081e80000100800 */
[----:B0-----:R-:W2:Y:S01]  /*15130*/  LDL.LU R36, [R1+0x64] ;  /* 0x0000640001247983 */ /* 0x001ea20000300800 */
[----:B------:R-:W-:Y:S01]  /*15140*/  IADD3 R117, P1, PT, R117, R39, RZ ;  /* 0x0000002775757210 */ /* 0x000fe20007f3e0ff */
[----:B------:R-:W-:-:S02]  /*15150*/  @!P0 IMAD.MOV.U32 R4, RZ, RZ, R121 ;  /* 0x000000ffff048224 */ /* 0x000fc400078e0079 */
[----:B------:R-:W-:Y:S01]  /*15160*/  @!P0 IMAD.MOV.U32 R5, RZ, RZ, R123 ;  /* 0x000000ffff058224 */ /* 0x000fe200078e007b */
[-C--:B------:R-:W-:Y:S01]  /*15170*/  IADD3 R111, P4, PT, R111, R39.reuse, RZ ;  /* 0x000000276f6f7210 */ /* 0x080fe20007f9e0ff */
[--C-:B------:R-:W-:Y:S01]  /*15180*/  IMAD.X R119, R119, 0x1, R38.reuse, P1 ;  /* 0x0000000177777824 */ /* 0x100fe200008e0626 */
[----:B------:R-:W-:Y:S01]  /*15190*/  PRMT R113, RZ, 0x7610, R113 ;  /* 0x00007610ff717816 */ /* 0x000fe20000000071 */
[----:B------:R-:W3:Y:S04]  /*151a0*/  LDL.LU R62, [R1+0x6c] ;  /* 0x00006c00013e7983 */ /* 0x000ee80000300800 */
[----:B------:R0:W3:Y:S01]  /*151b0*/  @!P0 LDG.E.U16 R3, desc[UR20][R4.64] ;  /* 0x0000001404038981 */ /* 0x0000e2000c1e1500 */
[----:B----4-:R-:W-:Y:S01]  /*151c0*/  IMAD.X R115, R115, 0x1, R38, P4 ;  /* 0x0000000173737824 */ /* 0x010fe200020e0626 */
[----:B------:R-:W-:-:S02]  /*151d0*/  IADD3 R31, P1, PT, R31, R39, RZ ;  /* 0x000000271f1f7210 */ /* 0x000fc40007f3e0ff */
[----:B------:R-:W-:Y:S01]  /*151e0*/  PRMT R63, RZ, 0x7610, R63 ;  /* 0x00007610ff3f7816 */ /* 0x000fe2000000003f */
[----:B0-----:R-:W-:Y:S02]  /*151f0*/  @!P0 IMAD.MOV.U32 R4, RZ, RZ, R117 ;  /* 0x000000ffff048224 */ /* 0x001fe400078e0075 */
[----:B------:R-:W-:Y:S01]  /*15200*/  @!P0 IMAD.MOV.U32 R5, RZ, RZ, R119 ;  /* 0x000000ffff058224 */ /* 0x000fe200078e0077 */
[----:B------:R-:W-:Y:S04]  /*15210*/  STL [R1+0x58], R117 ;  /* 0x0000587501007387 */ /* 0x000fe80000100800 */
[----:B------:R0:W4:Y:S01]  /*15220*/  @!P0 LDG.E.U16 R113, desc[UR20][R4.64] ;  /* 0x0000001404718981 */ /* 0x000122000c1e1500 */
[----:B------:R-:W-:-:S03]  /*15230*/  PRMT R40, RZ, 0x7610, R40 ;  /* 0x00007610ff287816 */ /* 0x000fc60000000028 */
[----:B------:R1:W-:Y:S01]  /*15240*/  STL [R1+0x30], R18 ;  /* 0x0000301201007387 */ /* 0x0003e20000100800 */
[----:B0-----:R-:W-:Y:S02]  /*15250*/  @!P0 IMAD.MOV.U32 R4, RZ, RZ, R111 ;  /* 0x000000ffff048224 */ /* 0x001fe400078e006f */
[----:B------:R-:W-:Y:S01]  /*15260*/  @!P0 IMAD.MOV.U32 R5, RZ, RZ, R115 ;  /* 0x000000ffff058224 */ /* 0x000fe200078e0073 */
[----:B-1----:R-:W4:Y:S04]  /*15270*/  LDL.LU R18, [R1+0x70] ;  /* 0x0000700001127983 */ /* 0x002f280000300800 */
[----:B------:R0:W4:Y:S04]  /*15280*/  @!P0 LDG.E.U16 R63, desc[UR20][R4.64] ;  /* 0x00000014043f8981 */ /* 0x000128000c1e1500 */
[----:B------:R-:W4:Y:S04]  /*15290*/  LDL.LU R19, [R1+0x78] ;  /* 0x0000780001137983 */ /* 0x000f280000300800 */
[----:B------:R-:W4:Y:S01]  /*152a0*/  LDL.LU R30, [R1+0x80] ;  /* 0x00008000011e7983 */ /* 0x000f220000300800 */
[----:B0-----:R-:W-:-:S02]  /*152b0*/  @!P0 IMAD.MOV.U32 R4, RZ, RZ, R31 ;  /* 0x000000ffff048224 */ /* 0x001fc400078e001f */
[----:B--2---:R-:W-:-:S04]  /*152c0*/  IMAD.X R36, R36, 0x1, R38, P1 ;  /* 0x0000000124247824 */ /* 0x004fc800008e0626 */
[----:B------:R-:W-:-:S05]  /*152d0*/  @!P0 IMAD.MOV.U32 R5, RZ, RZ, R36 ;  /* 0x000000ffff058224 */ /* 0x000fca00078e0024 */
[----:B------:R0:W2:Y:S04]  /*152e0*/  @!P0 LDG.E.U16 R40, desc[UR20][R4.64] ;  /* 0x0000001404288981 */ /* 0x0000a8000c1e1500 */
[----:B---3--:R-:W-:Y:S04]  /*152f0*/  STL [R1+0x664], R3 ;  /* 0x0006640301007387 */ /* 0x008fe80000100800 */
[----:B------:R-:W-:Y:S04]  /*15300*/  STL [R1+0x60], R111 ;  /* 0x0000606f01007387 */ /* 0x000fe80000100800 */
[----:B------:R-:W-:Y:S04]  /*15310*/  STL [R1+0x54], R119 ;  /* 0x0000547701007387 */ /* 0x000fe80000100800 */
[----:B------:R-:W-:Y:S04]  /*15320*/  STL [R1+0x68], R31 ;  /* 0x0000681f01007387 */ /* 0x000fe80000100800 */
[----:B------:R-:W-:Y:S04]  /*15330*/  STL [R1+0x5c], R115 ;  /* 0x00005c7301007387 */ /* 0x000fe80000100800 */
[----:B----4-:R1:W-:Y:S01]  /*15340*/  STL [R1+0x24], R113 ;  /* 0x0000247101007387 */ /* 0x0103e20000100800 */
[----:B0-----:R-:W-:-:S02]  /*15350*/  PRMT R4, RZ, 0x7610, R4 ;  /* 0x00007610ff047816 */ /* 0x001fc40000000004 */
[-C--:B------:R-:W-:Y:S01]  /*15360*/  IADD3 R18, P1, PT, R18, R39.reuse, RZ ;  /* 0x0000002712127210 */ /* 0x080fe20007f3e0ff */
[----:B-1----:R-:W3:Y:S04]  /*15370*/  LDL.LU R113, [R1+0x74] ;  /* 0x0000740001717983 */ /* 0x002ee80000300800 */
[----:B------:R-:W-:Y:S01]  /*15380*/  STL [R1+0x64], R36 ;  /* 0x0000642401007387 */ /* 0x000fe20000100800 */
[----:B------:R-:W-:Y:S01]  /*15390*/  IMAD.X R62, R62, 0x1, R38, P1 ;  /* 0x000000013e3e7824 */ /* 0x000fe200008e0626 */
[----:B------:R-:W-:Y:S02]  /*153a0*/  IADD3 R19, P4, PT, R19, R39, RZ ;  /* 0x0000002713137210 */ /* 0x000fe40007f9e0ff */
[----:B------:R0:W-:Y:S01]  /*153b0*/  STL [R1+0x20], R63 ;  /* 0x0000203f01007387 */ /* 0x0001e20000100800 */
[----:B------:R-:W-:Y:S01]  /*153c0*/  PRMT R2, RZ, 0x7610, R2 ;  /* 0x00007610ff027816 */ /* 0x000fe20000000002 */
[----:B------:R-:W-:-:S02]  /*153d0*/  @!P0 IMAD.MOV.U32 R5, RZ, RZ, R62 ;  /* 0x000000ffff058224 */ /* 0x000fc400078e003e */
[----:B0-----:R-:W4:Y:S04]  /*153e0*/  LDL.LU R63, [R1+0x7c] ;  /* 0x00007c00013f7983 */ /* 0x001f280000300800 */
[----:B------:R-:W4:Y:S04]  /*153f0*/  LDL.LU R31, [R1+0x88] ;  /* 0x00008800011f7983 */ /* 0x000f280000300800 */
[----:B------:R-:W-:Y:S04]  /*15400*/  STL [R1+0x70], R18 ;  /* 0x0000701201007387 */ /* 0x000fe80000100800 */
[----:B--2---:R-:W-:Y:S04]  /*15410*/  STL [R1+0x668], R40 ;  /* 0x0006682801007387 */ /* 0x004fe80000100800 */
[----:B------:R-:W-:Y:S04]  /*15420*/  STL [R1+0x78], R19 ;  /* 0x0000781301007387 */ /* 0x000fe80000100800 */
[----:B------:R-:W-:Y:S04]  /*15430*/  STL [R1+0x6c], R62 ;  /* 0x00006c3e01007387 */ /* 0x000fe80000100800 */
[----:B------:R-:W2:Y:S04]  /*15440*/  LDL.LU R36, [R1+0x90] ;  /* 0x0000900001247983 */ /* 0x000ea80000300800 */
[----:B------:R0:W-:Y:S02]  /*15450*/  STL.S16 [R1+0x14], R4 ;  /* 0x0000140401007387 */ /* 0x0001e40000100600 */
[----:B0-----:R-:W-:-:S05]  /*15460*/  @!P0 IMAD.MOV.U32 R4, RZ, RZ, R18 ;  /* 0x000000ffff048224 */ /* 0x001fca00078e0012 */
[----:B------:R-:W2:Y:S01]  /*15470*/  @!P0 LDG.E.U16 R2, desc[UR20][R4.64] ;  /* 0x0000001404028981 */ /* 0x000ea2000c1e1500 */
[----:B------:R-:W-:Y:S01]  /*15480*/  IADD3 R30, P1, PT, R30, R39, RZ ;  /* 0x000000271e1e7210 */ /* 0x000fe20007f3e0ff */
[----:B---3--:R-:W-:-:S04]  /*15490*/  IMAD.X R113, R113, 0x1, R38, P4 ;  /* 0x0000000171717824 */ /* 0x008fc800020e0626 */
[----:B------:R-:W-:Y:S04]  /*154a0*/  STL [R1+0x80], R30 ;  /* 0x0000801e01007387 */ /* 0x000fe80000100800 */
[----:B------:R-:W3:Y:S04]  /*154b0*/  LDL.LU R111, [R1+0x84] ;  /* 0x00008400016f7983 */ /* 0x000ee80000300800 */
[----:B------:R-:W-:Y:S04]  /*154c0*/  STL [R1+0x74], R113 ;  /* 0x0000747101007387 */ /* 0x000fe80000100800 */
[----:B------:R-:W3:Y:S04]  /*154d0*/  LDL.LU R62, [R1+0x8c] ;  /* 0x00008c00013e7983 */ /* 0x000ee80000300800 */
[----:B------:R-:W3:Y:S04]  /*154e0*/  LDL.LU R18, [R1+0x98] ;  /* 0x0000980001127983 */ /* 0x000ee80000300800 */
[----:B--2---:R0:W-:Y:S04]  /*154f0*/  STL [R1+0x66c], R2 ;  /* 0x00066c0201007387 */ /* 0x0041e80000100800 */
[----:B0-----:R-:W2:Y:S01]  /*15500*/  LDL.LU R2, [R1+0x14] ;  /* 0x0000140001027983 */ /* 0x001ea20000300800 */
[----:B----4-:R-:W-:Y:S01]  /*15510*/  IMAD.X R63, R63, 0x1, R38, P1 ;  /* 0x000000013f3f7824 */ /* 0x010fe200008e0626 */
[----:B------:R-:W-:Y:S01]  /*15520*/  IADD3 R31, P1, PT, R31, R39, RZ ;  /* 0x000000271f1f7210 */ /* 0x000fe20007f3e0ff */
[----:B------:R-:W-:-:S02]  /*15530*/  @!P0 IMAD.MOV.U32 R4, RZ, RZ, R19 ;  /* 0x000000ffff048224 */ /* 0x000fc400078e0013 */
[----:B------:R-:W-:Y:S01]  /*15540*/  @!P0 IMAD.MOV.U32 R5, RZ, RZ, R113 ;  /* 0x000000ffff058224 */ /* 0x000fe200078e0071 */
[----:B------:R-:W4:Y:S01]  /*15550*/  LDL.LU R19, [R1+0x94] ;  /* 0x0000940001137983 */ /* 0x000f220000300800 */
[-C--:B------:R-:W-:Y:S01]  /*15560*/  IADD3 R36, P4, PT, R36, R39.reuse, RZ ;  /* 0x0000002724247210 */ /* 0x080fe20007f9e0ff */
[--C-:B---3--:R-:W-:Y:S01]  /*15570*/  IMAD.X R111, R111, 0x1, R38.reuse, P1 ;  /* 0x000000016f6f7824 */ /* 0x108fe200008e0626 */
[----:B------:R-:W-:Y:S01]  /*15580*/  PRMT R3, RZ, 0x7610, R3 ;  /* 0x00007610ff037816 */ /* 0x000fe20000000003 */
[----:B------:R0:W-:Y:S01]  /*15590*/  STL [R1+0x7c], R63 ;  /* 0x00007c3f01007387 */ /* 0x0001e20000100800 */
[----:B------:R-:W-:Y:S01]  /*155a0*/  IADD3 R18, P1, PT, R18, R39, RZ ;  /* 0x0000002712127210 */ /* 0x000fe20007f3e0ff */
[----:B------:R-:W-:Y:S02]  /*155b0*/  IMAD.X R62, R62, 0x1, R38, P4 ;  /* 0x000000013e3e7824 */ /* 0x000fe400020e0626 */
[----:B--2---:R1:W2:Y:S02]  /*155c0*/  @!P0 LDG.E.U16 R2, desc[UR20][R4.64] ;  /* 0x0000001404028981 */ /* 0x0042a4000c1e1500 */
[----:B-1----:R-:W-:-:S02]  /*155d0*/  @!P0 IMAD.MOV.U32 R5, RZ, RZ, R63 ;  /* 0x000000ffff058224 */ /* 0x002fc400078e003f */
[----:B------:R-:W-:Y:S01]  /*155e0*/  @!P0 IMAD.MOV.U32 R4, RZ, RZ, R30 ;  /* 0x000000ffff048224 */ /* 0x000fe200078e001e */
[----:B0-----:R-:W3:Y:S04]  /*155f0*/  LDL.LU R63, [R1+0xa0] ;  /* 0x0000a000013f7983 */ /* 0x001ee80000300800 */
[----:B------:R-:W2:Y:S04]  /*15600*/  LDL.LU R30, [R1+0xa8] ;  /* 0x0000a800011e7983 */ /* 0x000ea80000300800 */
[----:B------:R0:W-:Y:S04]  /*15610*/  STL [R1+0x88], R31 ;  /* 0x0000881f01007387 */ /* 0x0001e80000100800 */
[----:B------:R-:W-:Y:S04]  /*15620*/  STL [R1+0x90], R36 ;  /* 0x0000902401007387 */ /* 0x000fe80000100800 */
[----:B------:R-:W-:Y:S04]  /*15630*/  STL [R1+0x84], R111 ;  /* 0x0000846f01007387 */ /* 0x000fe80000100800 */
[----:B------:R-:W-:Y:S04]  /*15640*/  STL [R1+0x98], R18 ;  /* 0x0000981201007387 */ /* 0x000fe80000100800 */
[----:B------:R1:W2:Y:S04]  /*15650*/  @!P0 LDG.E.U16 R3, desc[UR20][R4.64] ;  /* 0x0000001404038981 */ /* 0x0002a8000c1e1500 */
[----:B------:R-:W2:Y:S04]  /*15660*/  LDL.LU R115, [R1+0x9c] ;  /* 0x00009c0001737983 */ /* 0x000ea80000300800 */
[----:B------:R4:W-:Y:S01]  /*15670*/  STL [R1+0x8c], R62 ;  /* 0x00008c3e01007387 */ /* 0x0009e20000100800 */
[----:B-1----:R-:W-:-:S03]  /*15680*/  @!P0 IMAD.MOV.U32 R4, RZ, RZ, R31 ;  /* 0x000000ffff048224 */ /* 0x002fc600078e001f */
[----:B0-----:R-:W2:Y:S01]  /*15690*/  LDL.LU R31, [R1+0xb0] ;  /* 0x0000b000011f7983 */ /* 0x001ea20000300800 */
[----:B------:R-:W-:Y:S01]  /*156a0*/  PRMT R37, RZ, 0x7610, R37 ;  /* 0x00007610ff257816 */ /* 0x000fe20000000025 */
[----:B------:R-:W-:Y:S01]  /*156b0*/  @!P0 IMAD.MOV.U32 R5, RZ, RZ, R111 ;  /* 0x000000ffff058224 */ /* 0x000fe200078e006f */
[----:B------:R-:W-:Y:S01]  /*156c0*/  PRMT R0, RZ, 0x7610, R0 ;  /* 0x00007610ff007816 */ /* 0x000fe20000000000 */
[----:B----4-:R-:W-:Y:S01]  /*156d0*/  IMAD.X R19, R19, 0x1, R38, P1 ;  /* 0x0000000113137824 */ /* 0x010fe200008e0626 */
[----:B------:R-:W4:Y:S04]  /*156e0*/  LDL.LU R113, [R1+0xa4] ;  /* 0x0000a40001717983 */ /* 0x000f280000300800 */
[----:B------:R0:W4:Y:S04]  /*156f0*/  @!P0 LDG.E.U16 R37, desc[UR20][R4.64] ;  /* 0x0000001404258981 */ /* 0x000128000c1e1500 */
[----:B------:R1:W-:Y:S01]  /*15700*/  STL [R1+0x94], R19 ;  /* 0x0000941301007387 */ /* 0x0003e20000100800 */
[----:B0-----:R-:W-:-:S02]  /*15710*/  @!P0 IMAD.MOV.U32 R4, RZ, RZ, R36 ;  /* 0x000000ffff048224 */ /* 0x001fc400078e0024 */
[----:B------:R-:W-:Y:S02]  /*15720*/  @!P0 IMAD.MOV.U32 R5, RZ, RZ, R62 ;  /* 0x000000ffff058224 */ /* 0x000fe400078e003e */
[----:B------:R-:W4:Y:S01]  /*15730*/  LDL.LU R62, [R1+0xac] ;  /* 0x0000ac00013e7983 */ /* 0x000f220000300800 */
[----:B------:R-:W-:-:S03]  /*15740*/  PRMT R40, RZ, 0x7610, R40 ;  /* 0x00007610ff287816 */ /* 0x000fc60000000028 */
[----:B------:R0:W4:Y:S04]  /*15750*/  @!P0 LDG.E.U16 R0, desc[UR20][R4.64] ;  /* 0x0000001404008981 */ /* 0x000128000c1e1500 */
[----:B------:R-:W4:Y:S01]  /*15760*/  LDL.LU R111, [R1+0xb4] ;  /* 0x0000b400016f7983 */ /* 0x000f220000300800 */
[----:B0-----:R-:W-:Y:S02]  /*15770*/  @!P0 IMAD.MOV.U32 R5, RZ, RZ, R19 ;  /* 0x000000ffff058224 */ /* 0x001fe400078e0013 */
[----:B------:R-:W-:-:S05]  /*15780*/  @!P0 IMAD.MOV.U32 R4, RZ, RZ, R18 ;  /* 0x000000ffff048224 */ /* 0x000fca00078e0012 */
[----:B------:R0:W4:Y:S01]  /*15790*/  @!P0 LDG.E.U16 R40, desc[UR20][R4.64] ;  /* 0x0000001404288981 */ /* 0x000122000c1e1500 */
[-C--:B---3--:R-:W-:Y:S02]  /*157a0*/  IADD3 R63, P1, PT, R63, R39.reuse, RZ ;  /* 0x000000273f3f7210 */ /* 0x088fe40007f3e0ff */
[----:B--2---:R-:W-:-:S03]  /*157b0*/  IADD3 R30, P4, PT, R30, R39, RZ ;  /* 0x000000271e1e7210 */ /* 0x004fc60007f9e0ff */
[----:B------:R2:W-:Y:S04]  /*157c0*/  STL [R1+0xa0], R63 ;  /* 0x0000a03f01007387 */ /* 0x0005e80000100800 */
[----:B-1----:R-:W3:Y:S04]  /*157d0*/  LDL.LU R19, [R1+0xb8] ;  /* 0x0000b80001137983 */ /* 0x002ee80000300800 */
[----:B------:R-:W3:Y:S01]  /*157e0*/  LDL.LU R36, [R1+0xc0] ;  /* 0x0000c00001247983 */ /* 0x000ee20000300800 */
[----:B0-----:R-:W-:-:S03]  /*157f0*/  @!P0 IMAD.MOV.U32 R4, RZ, RZ, R63 ;  /* 0x000000ffff048224 */ /* 0x001fc600078e003f */
[----:B------:R-:W3:Y:S04]  /*15800*/  LDL.LU R18, [R1+0xc8] ;  /* 0x0000c80001127983 */ /* 0x000ee80000300800 */
[----:B------:R0:W-:Y:S01]  /*15810*/  STL [R1+0xa8], R30 ;  /* 0x0000a81e01007387 */ /* 0x0001e20000100800 */
[----:B------:R-:W-:Y:S01]  /*15820*/  IMAD.X R115, R115, 0x1, R38, P1 ;  /* 0x0000000173737824 */ /* 0x000fe200008e0626 */
[----:B------:R-:W-:-:S04]  /*15830*/  IADD3 R31, P1, PT, R31, R39, RZ ;  /* 0x000000271f1f7210 */ /* 0x000fc80007f3e0ff */
[----:B------:R-:W-:Y:S04]  /*15840*/  STL [R1+0x9c], R115 ;  /* 0x00009c7301007387 */ /* 0x000fe80000100800 */
[----:B------:R-:W-:Y:S04]  /*15850*/  STL [R1+0xb0], R31 ;  /* 0x0000b01f01007387 */ /* 0x000fe80000100800 */
[----:B--2---:R-:W2:Y:S01]  /*15860*/  LDL.LU R63, [R1+0xbc] ;  /* 0x0000bc00013f7983 */ /* 0x004ea20000300800 */
[----:B------:R-:W-:Y:S01]  /*15870*/  PRMT R41, RZ, 0x7610, R41 ;  /* 0x00007610ff297816 */ /* 0x000fe20000000029 */
[----:B------:R-:W-:-:S02]  /*15880*/  @!P0 IMAD.MOV.U32 R5, RZ, RZ, R115 ;  /* 0x000000ffff058224 */ /* 0x000fc400078e0073 */
[----:B----4-:R-:W-:Y:S01]  /*15890*/  IMAD.X R113, R113, 0x1, R38, P4 ;  /* 0x0000000171717824 */ /* 0x010fe200020e0626 */
[----:B------:R-:W-:Y:S02]  /*158a0*/  PRMT R124, RZ, 0x7610, R124 ;  /* 0x00007610ff7c7816 */ /* 0x000fe4000000007c */
[----:B------:R1:W4:Y:S04]  /*158b0*/  @!P0 LDG.E.U16 R41, desc[UR20][R4.64] ;  /* 0x0000001404298981 */ /* 0x000328000c1e1500 */
[----:B------:R-:W-:Y:S01]  /*158c0*/  STL [R1+0xa4], R113 ;  /* 0x0000a47101007387 */ /* 0x000fe20000100800 */
[----:B------:R-:W-:Y:S02]  /*158d0*/  IMAD.X R62, R62, 0x1, R38, P1 ;  /* 0x000000013e3e7824 */ /* 0x000fe400008e0626 */
[----:B-1----:R-:W-:-:S02]  /*158e0*/  @!P0 IMAD.MOV.U32 R4, RZ, RZ, R30 ;  /* 0x000000ffff048224 */ /* 0x002fc400078e001e */
[----:B------:R-:W-:Y:S01]  /*158f0*/  @!P0 IMAD.MOV.U32 R5, RZ, RZ, R113 ;  /* 0x000000ffff058224 */ /* 0x000fe200078e0071 */
[----:B0-----:R-:W4:Y:S01]  /*15900*/  LDL.LU R30, [R1+0xc4] ;  /* 0x0000c400011e7983 */ /* 0x001f220000300800 */
[----:B------:R-:W-:-:S03]  /*15910*/  PRMT R122, RZ, 0x7610, R122 ;  /* 0x00007610ff7a7816 */ /* 0x000fc6000000007a */
[----:B------:R0:W4:Y:S04]  /*15920*/  @!P0 LDG.E.U16 R124, desc[UR20][R4.64] ;  /* 0x00000014047c8981 */ /* 0x000128000c1e1500 */
[----:B------:R1:W-:Y:S01]  /*15930*/  STL [R1+0xac], R62 ;  /* 0x0000ac3e01007387 */ /* 0x0003e20000100800 */
[----:B0-----:R-:W-:Y:S02]  /*15940*/  @!P0 IMAD.MOV.U32 R5, RZ, RZ, R62 ;  /* 0x000000ffff058224 */ /* 0x001fe400078e003e */
[----:B------:R-:W-:Y:S01]  /*15950*/  @!P0 IMAD.MOV.U32 R4, RZ, RZ, R31 ;  /* 0x000000ffff048224 */ /* 0x000fe200078e001f */
[----:B-1----:R-:W4:Y:S04]  /*15960*/  LDL.LU R62, [R1+0xd0] ;  /* 0x0000d000013e7983 */ /* 0x002f280000300800 */
[----:B------:R-:W4:Y:S04]  /*15970*/  LDL.LU R31, [R1+0xd8] ;  /* 0x0000d800011f7983 */ /* 0x000f280000300800 */
[----:B------:R0:W4:Y:S01]  /*15980*/  @!P0 LDG.E.U16 R122, desc[UR20][R4.64] ;  /* 0x00000014047a8981 */ /* 0x000122000c1e1500 */
[----:B---3--:R-:W-:-:S02]  /*15990*/  IADD3 R19, P1, PT, R19, R39, RZ ;  /* 0x0000002713137210 */ /* 0x008fc40007f3e0ff */
[----:B------:R-:W-:-:S03]  /*159a0*/  IADD3 R36, P4, PT, R36, R39, RZ ;  /* 0x0000002724247210 */ /* 0x000fc60007f9e0ff */
[----:B------:R-:W-:Y:S01]  /*159b0*/  IMAD.X R111, R111, 0x1, R38, P1 ;  /* 0x000000016f6f7824 */ /* 0x000fe200008e0626 */
[----:B------:R1:W-:Y:S01]  /*159c0*/  STL [R1+0xb8], R19 ;  /* 0x0000b81301007387 */ /* 0x0003e20000100800 */
[----:B------:R-:W-:-:S03]  /*159d0*/  IADD3 R18, P1, PT, R18, R39, RZ ;  /* 0x0000002712127210 */ /* 0x000fc60007f3e0ff */
[----:B------:R-:W-:Y:S01]  /*159e0*/  STL [R1+0xc0], R36 ;  /* 0x0000c02401007387 */ /* 0x000fe20000100800 */
[----:B0-----:R-:W-:-:S03]  /*159f0*/  @!P0 IMAD.MOV.U32 R4, RZ, RZ, R19 ;  /* 0x000000ffff048224 */ /* 0x001fc600078e0013 */
[----:B------:R-:W-:Y:S04]  /*15a00*/  STL [R1+0xb4], R111 ;  /* 0x0000b46f01007387 */ /* 0x000fe80000100800 */
[----:B------:R-:W-:Y:S04]  /*15a10*/  STL [R1+0xc8], R18 ;  /* 0x0000c81201007387 */ /* 0x000fe80000100800 */
[----:B------:R-:W3:Y:S01]  /*15a20*/  LDL.LU R115, [R1+0xcc] ;  /* 0x0000cc0001737983 */ /* 0x000ee20000300800 */
[----:B--2---:R-:W-:-:S05]  /*15a30*/  IMAD.X R63, R63, 0x1, R38, P4 ;  /* 0x000000013f3f7824 */ /* 0x004fca00020e0626 */
[----:B------:R0:W-:Y:S04]  /*15a40*/  STL [R1+0xbc], R63 ;  /* 0x0000bc3f01007387 */ /* 0x0001e80000100800 */
[----:B-1----:R-:W2:Y:S01]  /*15a50*/  LDL.LU R19, [R1+0xe0] ;  /* 0x0000e00001137983 */ /* 0x002ea20000300800 */
[----:B------:R-:W-:Y:S01]  /*15a60*/  PRMT R120, RZ, 0x7610, R120 ;  /* 0x00007610ff787816 */ /* 0x000fe20000000078 */
[----:B------:R-:W-:Y:S01]  /*15a70*/  @!P0 IMAD.MOV.U32 R5, RZ, RZ, R111 ;  /* 0x000000ffff058224 */ /* 0x000fe200078e006f */
[----:B------:R-:W-:Y:S01]  /*15a80*/  PRMT R118, RZ, 0x7610, R118 ;  /* 0x00007610ff767816 */ /* 0x000fe20000000076 */
[----:B------:R-:W2:Y:S04]  /*15a90*/  LDL.LU R113, [R1+0xd4] ;  /* 0x0000d40001717983 */ /* 0x000ea80000300800 */
[----:B------:R1:W2:Y:S01]  /*15aa0*/  @!P0 LDG.E.U16 R120, desc[UR20][R4.64] ;  /* 0x0000001404788981 */ /* 0x0002a2000c1e1500 */
[----:B----4-:R-:W-:-:S02]  /*15ab0*/  IMAD.X R30, R30, 0x1, R38, P1 ;  /* 0x000000011e1e7824 */ /* 0x010fc400008e0626 */
[----:B-1----:R-:W-:Y:S02]  /*15ac0*/  @!P0 IMAD.MOV.U32 R4, RZ, RZ, R36 ;  /* 0x000000ffff048224 */ /* 0x002fe400078e0024 */
[----:B------:R-:W-:Y:S01]  /*15ad0*/  @!P0 IMAD.MOV.U32 R5, RZ, RZ, R63 ;  /* 0x000000ffff058224 */ /* 0x000fe200078e003f */
[----:B------:R1:W-:Y:S01]  /*15ae0*/  STL [R1+0xc4], R30 ;  /* 0x0000c41e01007387 */ /* 0x0003e20000100800 */
[----:B------:R-:W-:-:S03]  /*15af0*/  PRMT R116, RZ, 0x7610, R116 ;  /* 0x00007610ff747816 */ /* 0x000fc60000000074 */
[----:B0-----:R-:W4:Y:S01]  /*15b00*/  LDL.LU R63, [R1+0xdc] ;  /* 0x0000dc00013f7983 */ /* 0x001f220000300800 */
[----:B------:R-:W-:-:S03]  /*15b10*/  IADD3 R62, P1, PT, R62, R39, RZ ;  /* 0x000000273e3e7210 */ /* 0x000fc60007f3e0ff */
[----:B------:R0:W4:Y:S04]  /*15b20*/  @!P0 LDG.E.U16 R118, desc[UR20][R4.64] ;  /* 0x0000001404768981 */ /* 0x000128000c1e1500 */
[----:B------:R-:W4:Y:S01]  /*15b30*/  LDL.LU R111, [R1+0xe4] ;  /* 0x0000e400016f7983 */ /* 0x000f220000300800 */
[----:B------:R-:W-:-:S03]  /*15b40*/  IADD3 R31, P4, PT, R31, R39, RZ ;  /* 0x000000271f1f7210 */ /* 0x000fc60007f9e0ff */
[----:B------:R2:W-:Y:S01]  /*15b50*/  STL [R1+0xd0], R62 ;  /* 0x0000d03e01007387 */ /* 0x0005e20000100800 */
[----:B0-----:R-:W-:-:S03]  /*15b60*/  @!P0 IMAD.MOV.U32 R5, RZ, RZ, R30 ;  /* 0x000000ffff058224 */ /* 0x001fc600078e001e */
[----:B-1----:R-:W4:Y:S01]  /*15b70*/  LDL.LU R30, [R1+0xe8] ;  /* 0x0000e800011e7983 */ /* 0x002f220000300800 */
[----:B------:R-:W-:-:S03]  /*15b80*/  @!P0 IMAD.MOV.U32 R4, RZ, RZ, R18 ;  /* 0x000000ffff048224 */ /* 0x000fc600078e0012 */
[----:B------:R-:W4:Y:S04]  /*15b90*/  LDL.LU R36, [R1+0xf0] ;  /* 0x0000f00001247983 */ /* 0x000f280000300800 */
[----:B------:R-:W4:Y:S04]  /*15ba0*/  LDL.LU R18, [R1+0xf8] ;  /* 0x0000f80001127983 */ /* 0x000f280000300800 */
[----:B------:R0:W-:Y:S04]  /*15bb0*/  STL [R1+0xd8], R31 ;  /* 0x0000d81f01007387 */ /* 0x0001e80000100800 */
[----:B------:R1:W4:Y:S02]  /*15bc0*/  @!P0 LDG.E.U16 R116, desc[UR20][R4.64] ;  /* 0x0000001404748981 */ /* 0x000324000c1e1500 */
[----:B-1----:R-:W-:-:S02]  /*15bd0*/  @!P0 IMAD.MOV.U32 R4, RZ, RZ, R62 ;  /* 0x000000ffff048224 */ /* 0x002fc400078e003e */
[----:B---3--:R-:W-:-:S05]  /*15be0*/  IMAD.X R115, R115, 0x1, R38, P1 ;  /* 0x0000000173737824 */ /* 0x008fca00008e0626 */
[----:B------:R-:W-:Y:S01]  /*15bf0*/  STL [R1+0xcc], R115 ;  /* 0x0000cc7301007387 */ /* 0x000fe20000100800 */
[----:B--2---:R-:W-:-:S05]  /*15c00*/  IADD3 R19, P1, PT, R19, R39, RZ ;  /* 0x0000002713137210 */ /* 0x004fca0007f3e0ff */
[----:B------:R-:W-:Y:S04]  /*15c10*/  STL [R1+0xe0], R19 ;  /* 0x0000e01301007387 */ /* 0x000fe80000100800 */
[----:B------:R-:W2:Y:S01]  /*15c20*/  LDL.LU R62, [R1+0xec] ;  /* 0x0000ec00013e7983 */ /* 0x000ea20000300800 */
[----:B------:R-:W-:Y:S01]  /*15c30*/  PRMT R114, RZ, 0x7610, R114 ;  /* 0x00007610ff727816 */ /* 0x000fe20000000072 */
[----:B------:R-:W-:Y:S02]  /*15c40*/  @!P0 IMAD.MOV.U32 R5, RZ, RZ, R115 ;  /* 0x000000ffff058224 */ /* 0x000fe400078e0073 */
[----:B------:R-:W-:Y:S01]  /*15c50*/  IMAD.X R113, R113, 0x1, R38, P4 ;  /* 0x0000000171717824 */ /* 0x000fe200020e0626 */
[----:B------:R-:W-:Y:S02]  /*15c60*/  PRMT R112, RZ, 0x7610, R112 ;  /* 0x00007610ff707816 */ /* 0x000fe40000000070 */
[----:B------:R1:W3:Y:S04]  /*15c70*/  @!P0 LDG.E.U16 R114, desc[UR20][R4.64] ;  /* 0x0000001404728981 */ /* 0x0002e8000c1e1500 */
[----:B------:R-:W-:Y:S01]  /*15c80*/  STL [R1+0xd4], R113 ;  /* 0x0000d47101007387 */ /* 0x000fe20000100800 */
[----:B----4-:R-:W-:-:S02]  /*15c90*/  IMAD.X R63, R63, 0x1, R38, P1 ;  /* 0x000000013f3f7824 */ /* 0x010fc400008e0626 */
[----:B-1----:R-:W-:Y:S02]  /*15ca0*/  @!P0 IMAD.MOV.U32 R4, RZ, RZ, R31 ;  /* 0x000000ffff048224 */ /* 0x002fe400078e001f */
[----:B------:R-:W-:Y:S01]  /*15cb0*/  @!P0 IMAD.MOV.U32 R5, RZ, RZ, R113 ;  /* 0x000000ffff058224 */ /* 0x000fe200078e0071 */
[----:B0-----:R-:W4:Y:S01]  /*15cc0*/  LDL.LU R31, [R1+0xf4] ;  /* 0x0000f400011f7983 */ /* 0x001f220000300800 */
[----:B------:R-:W-:-:S03]  /*15cd0*/  PRMT R110, RZ, 0x7610, R110 ;  /* 0x00007610ff6e7816 */ /* 0x000fc6000000006e */
[----:B------:R0:W3:Y:S01]  /*15ce0*/  @!P0 LDG.E.U16 R112, desc[UR20][R4.64] ;  /* 0x0000001404708981 */ /* 0x0000e2000c1e1500 */
[----:B------:R-:W-:-:S03]  /*15cf0*/  IADD3 R30, P1, PT, R30, R39, RZ ;  /* 0x000000271e1e7210 */ /* 0x000fc60007f3e0ff */
[----:B------:R1:W-:Y:S01]  /*15d00*/  STL [R1+0xdc], R63 ;  /* 0x0000dc3f01007387 */ /* 0x0003e20000100800 */
[----:B0-----:R-:W-:Y:S01]  /*15d10*/  @!P0 IMAD.MOV.U32 R5, RZ, RZ, R63 ;  /* 0x000000ffff058224 */ /* 0x001fe200078e003f */
[-C--:B------:R-:W-:Y:S01]  /*15d20*/  IADD3 R36, P4, PT, R36, R39.reuse, RZ ;  /* 0x0000002724247210 */ /* 0x080fe20007f9e0ff */
[----:B------:R-:W-:Y:S02]  /*15d30*/  IMAD.X R111, R111, 0x1, R38, P1 ;  /* 0x000000016f6f7824 */ /* 0x000fe400008e0626 */
[----:B------:R-:W-:Y:S01]  /*15d40*/  @!P0 IMAD.MOV.U32 R4, RZ, RZ, R19 ;  /* 0x000000ffff048224 */ /* 0x000fe200078e0013 */
[----:B------:R-:W-:Y:S01]  /*15d50*/  IADD3 R18, P1, PT, R18, R39, RZ ;  /* 0x0000002712127210 */ /* 0x000fe20007f3e0ff */
[----:B-1----:R-:W3:Y:S04]  /*15d60*/  LDL.LU R63, [R1+0x100] ;  /* 0x00010000013f7983 */ /* 0x002ee80000300800 */
[----:B------:R-:W3:Y:S04]  /*15d70*/  LDL.LU R19, [R1+0x108] ;  /* 0x0001080001137983 */ /* 0x000ee80000300800 */
[----:B------:R0:W-:Y:S04]  /*15d80*/  STL [R1+0xe8], R30 ;  /* 0x0000e81e01007387 */ /* 0x0001e80000100800 */
[----:B------:R-:W-:Y:S04]  /*15d90*/  STL [R1+0xf0], R36 ;  /* 0x0000f02401007387 */ /* 0x000fe80000100800 */
[----:B------:R-:W-:Y:S04]  /*15da0*/  STL [R1+0xe4], R111 ;  /* 0x0000e46f01007387 */ /* 0x000fe80000100800 */
[----:B------:R-:W-:Y:S04]  /*15db0*/  STL [R1+0xf8], R18 ;  /* 0x0000f81201007387 */ /* 0x000fe80000100800 */
[----:B------:R1:W3:Y:S04]  /*15dc0*/  @!P0 LDG.E.U16 R110, desc[UR20][R4.64] ;  /* 0x00000014046e8981 */ /* 0x0002e8000c1e1500 */
[----:B------:R-:W3:Y:S01]  /*15dd0*/  LDL.LU R115, [R1+0xfc] ;  /* 0x0000fc0001737983 */ /* 0x000ee20000300800 */
[----:B-1----:R-:W-:-:S02]  /*15de0*/  @!P0 IMAD.MOV.U32 R4, RZ, RZ, R30 ;  /* 0x000000ffff048224 */ /* 0x002fc400078e001e */
[----:B--2---:R-:W-:-:S05]  /*15df0*/  IMAD.X R62, R62, 0x1, R38, P4 ;  /* 0x000000013e3e7824 */ /* 0x004fca00020e0626 */
[----:B------:R1:W-:Y:S04]  /*15e00*/  STL [R1+0xec], R62 ;  /* 0x0000ec3e01007387 */ /* 0x0003e80000100800 */
[----:B0-----:R-:W2:Y:S01]  /*15e10*/  LDL.LU R30, [R1+0x110] ;  /* 0x00011000011e7983 */ /* 0x001ea20000300800 */
[----:B------:R-:W-:Y:S01]  /*15e20*/  PRMT R108, RZ, 0x7610, R108 ;  /* 0x00007610ff6c7816 */ /* 0x000fe2000000006c */
[----:B------:R-:W-:Y:S01]  /*15e30*/  @!P0 IMAD.MOV.U32 R5, RZ, RZ, R111 ;  /* 0x000000ffff058224 */ /* 0x000fe200078e006f */
[----:B------:R-:W-:Y:S01]  /*15e40*/  PRMT R106, RZ, 0x7610, R106 ;  /* 0x00007610ff6a7816 */ /* 0x000fe2000000006a */
[----:B------:R-:W2:Y:S04]  /*15e50*/  LDL.LU R113, [R1+0x104] ;  /* 0x0001040001717983 */ /* 0x000ea80000300800 */
[----:B------:R0:W2:Y:S01]  /*15e60*/  @!P0 LDG.E.U16 R108, desc[UR20][R4.64] ;  /* 0x00000014046c8981 */ /* 0x0000a2000c1e1500 */
[----:B----4-:R-:W-:-:S02]  /*15e70*/  IMAD.X R31, R31, 0x1, R38, P1 ;  /* 0x000000011f1f7824 */ /* 0x010fc400008e0626 */
[----:B0-----:R-:W-:Y:S02]  /*15e80*/  @!P0 IMAD.MOV.U32 R4, RZ, RZ, R36 ;  /* 0x000000ffff048224 */ /* 0x001fe400078e0024 */
[----:B------:R-:W-:Y:S01]  /*15e90*/  @!P0 IMAD.MOV.U32 R5, RZ, RZ, R62 ;  /* 0x000000ffff058224 */ /* 0x000fe200078e003e */
[----:B------:R0:W-:Y:S01]  /*15ea0*/  STL [R1+0xf4], R31 ;  /* 0x0000f41f01007387 */ /* 0x0001e20000100800 */
[----:B------:R-:W-:-:S03]  /*15eb0*/  PRMT R104, RZ, 0x7610, R104 ;  /* 0x00007610ff687816 */ /* 0x000fc60000000068 */
[----:B-1----:R-:W4:Y:S04]  /*15ec0*/  LDL.LU R62, [R1+0x10c] ;  /* 0x00010c00013e7983 */ /* 0x002f280000300800 */
[----:B------:R1:W4:Y:S04]  /*15ed0*/  @!P0 LDG.E.U16 R106, desc[UR20][R4.64] ;  /* 0x00000014046a8981 */ /* 0x000328000c1e1500 */
[----:B------:R-:W4:Y:S01]  /*15ee0*/  LDL.LU R111, [R1+0x114] ;  /* 0x00011400016f7983 */ /* 0x000f220000300800 */
[----:B---3--:R-:W-:Y:S01]  /*15ef0*/  IADD3 R63, P1, PT, R63, R39, RZ ;  /* 0x000000273f3f7210 */ /* 0x008fe20007f3e0ff */
[----:B-1----:R-:W-:-:S04]  /*15f00*/  @!P0 IMAD.MOV.U32 R5, RZ, RZ, R31 ;  /* 0x000000ffff058224 */ /* 0x002fc800078e001f */
[----:B------:R1:W-:Y:S01]  /*15f10*/  STL [R1+0x100], R63 ;  /* 0x0001003f01007387 */ /* 0x0003e20000100800 */
[----:B------:R-:W-:Y:S01]  /*15f20*/  IADD3 R19, P4, PT, R19, R39, RZ ;  /* 0x0000002713137210 */ /* 0x000fe20007f9e0ff */
[----:B------:R-:W-:Y:S02]  /*15f30*/  @!P0 IMAD.MOV.U32 R4, RZ, RZ, R18 ;  /* 0x000000ffff048224 */ /* 0x000fe400078e0012 */
[----:B0-----:R-:W3:Y:S04]  /*15f40*/  LDL.LU R31, [R1+0x118] ;  /* 0x00011800011f7983 */ /* 0x001ee80000300800 */
[----:B------:R-:W3:Y:S04]  /*15f50*/  LDL.LU R36, [R1+0x120] ;  /* 0x0001200001247983 */ /* 0x000ee80000300800 */
[----:B------:R-:W3:Y:S04]  /*15f60*/  LDL.LU R18, [R1+0x128] ;  /* 0x0001280001127983 */ /* 0x000ee80000300800 */
[----:B------:R0:W-:Y:S04]  /*15f70*/  STL [R1+0x108], R19 ;  /* 0x0001081301007387 */ /* 0x0001e80000100800 */
[----:B------:R0:W3:Y:S01]  /*15f80*/  @!P0 LDG.E.U16 R104, desc[UR20][R4.64] ;  /* 0x0000001404688981 */ /* 0x0000e2000c1e1500 */
[----:B------:R-:W-:-:S05]  /*15f90*/  IMAD.X R115, R115, 0x1, R38, P1 ;  /* 0x0000000173737824 */ /* 0x000fca00008e0626 */
[----:B------:R-:W-:Y:S01]  /*15fa0*/  STL [R1+0xfc], R115 ;  /* 0x0000fc7301007387 */ /* 0x000fe20000100800 */
[----:B0-----:R-:W-:Y:S01]  /*15fb0*/  @!P0 IMAD.MOV.U32 R4, RZ, RZ, R63 ;  /* 0x000000ffff048224 */ /* 0x001fe200078e003f */
[----:B--2---:R-:W-:-:S05]  /*15fc0*/  IADD3 R30, P1, PT, R30, R39, RZ ;  /* 0x000000271e1e7210 */ /* 0x004fca0007f3e0ff */
[----:B------:R-:W-:Y:S04]  /*15fd0*/  STL [R1+0x110], R30 ;  /* 0x0001101e01007387 */ /* 0x000fe80000100800 */
[----:B-1----:R-:W2:Y:S01]  /*15fe0*/  LDL.LU R63, [R1+0x11c] ;  /* 0x00011c00013f7983 */ /* 0x002ea20000300800 */
[----:B------:R-:W-:Y:S01]  /*15ff0*/  PRMT R102, RZ, 0x7610, R102 ;  /* 0x00007610ff667816 */ /* 0x000fe20000000066 */
[----:B------:R-:W-:Y:S02]  /*16000*/  @!P0 IMAD.MOV.U32 R5, RZ, RZ, R115 ;  /* 0x000000ffff058224 */ /* 0x000fe400078e0073 */
[----:B------:R-:W-:Y:S01]  /*16010*/  IMAD.X R113, R113, 0x1, R38, P4 ;  /* 0x0000000171717824 */ /* 0x000fe200020e0626 */
[----:B------:R-:W-:Y:S02]  /*16020*/  PRMT R100, RZ, 0x7610, R100 ;  /* 0x00007610ff647816 */ /* 0x000fe40000000064 */
[----:B------:R0:W2:Y:S04]  /*16030*/  @!P0 LDG.E.U16 R102, desc[UR20][R4.64] ;  /* 0x0000001404668981 */ /* 0x0000a8000c1e1500 */
[----:B------:R-:W-:Y:S01]  /*16040*/  STL [R1+0x104], R113 ;  /* 0x0001047101007387 */ /* 0x000fe20000100800 */
[----:B----4-:R-:W-:-:S02]  /*16050*/  IMAD.X R62, R62, 0x1, R38, P1 ;  /* 0x000000013e3e7824 */ /* 0x010fc400008e0626 */
[----:B0-----:R-:W-:Y:S02]  /*16060*/  @!P0 IMAD.MOV.U32 R4, RZ, RZ, R19 ;  /* 0x000000ffff048224 */ /* 0x001fe400078e0013 */
[----:B------:R-:W-:Y:S01]  /*16070*/  @!P0 IMAD.MOV.U32 R5, RZ, RZ, R113 ;  /* 0x000000ffff058224 */ /* 0x000fe200078e0071 */
[----:B------:R-:W4:Y:S01]  /*16080*/  LDL.LU R19, [R1+0x124] ;  /* 0x0001240001137983 */ /* 0x000f220000300800 */
[----:B------:R-:W-:-:S03]  /*16090*/  PRMT R98, RZ, 0x7610, R98 ;  /* 0x00007610ff627816 */ /* 0x000fc60000000062 */
[----:B------:R0:W4:Y:S04]  /*160a0*/  @!P0 LDG.E.U16 R100, desc[UR20][R4.64] ;  /* 0x0000001404648981 */ /* 0x000128000c1e1500 */
[----:B------:R1:W-:Y:S01]  /*160b0*/  STL [R1+0x10c], R62 ;  /* 0x00010c3e01007387 */ /* 0x0003e20000100800 */
[-C--:B---3--:R-:W-:Y:S01]  /*160c0*/  IADD3 R31, P1, PT, R31, R39.reuse, RZ ;  /* 0x000000271f1f7210 */ /* 0x088fe20007f3e0ff */
[----:B0-----:R-:W-:Y:S01]  /*160d0*/  @!P0 IMAD.MOV.U32 R5, RZ, RZ, R62 ;  /* 0x000000ffff058224 */ /* 0x001fe200078e003e */
[----:B------:R-:W-:-:S03]  /*160e0*/  IADD3 R36, P4, PT, R36, R39, RZ ;  /* 0x0000002724247210 */ /* 0x000fc60007f9e0ff */
[----:B------:R-:W-:Y:S01]  /*160f0*/  IMAD.X R111, R111, 0x1, R38, P1 ;  /* 0x000000016f6f7824 */ /* 0x000fe200008e0626 */
[----:B-1----:R-:W3:Y:S01]  /*16100*/  LDL.LU R62, [R1+0x130] ;  /* 0x00013000013e7983 */ /* 0x002ee20000300800 */
[----:B------:R-:W-:Y:S01]  /*16110*/  @!P0 IMAD.MOV.U32 R4, RZ, RZ, R30 ;  /* 0x000000ffff048224 */ /* 0x000fe200078e001e */
[----:B------:R-:W-:Y:S02]  /*16120*/  IADD3 R18, P1, PT, R18, R39, RZ ;  /* 0x0000002712127210 */ /* 0x000fe40007f3e0ff */
        /* <DEDUP_REMOVED lines=22> */
[----:B------:R1:W4:Y:S01]  /*16290*/  @!P0 LDG.E.U16 R94, desc[UR20][R4.64] ;  /* 0x00000014045e8981 */ /* 0x000322000c1e1500 */
[----:B---3--:R-:W-:-:S03]  /*162a0*/  IADD3 R62, P1, PT, R62, R39, RZ ;  /* 0x000000273e3e7210 */ /* 0x008fc60007f3e0ff */
[----:B------:R-:W3:Y:S01]  /*162b0*/  LDL.LU R111, [R1+0x144] ;  /* 0x00014400016f7983 */ /* 0x000ee20000300800 */
[----:B------:R-:W-:-:S03]  /*162c0*/  IADD3 R30, P4, PT, R30, R39, RZ ;  /* 0x000000271e1e7210 */ /* 0x000fc60007f9e0ff */
[----:B------:R2:W-:Y:S01]  /*162d0*/  STL [R1+0x130], R62 ;  /* 0x0001303e01007387 */ /* 0x0005e20000100800 */
[----:B-1----:R-:W-:-:S03]  /*162e0*/  @!P0 IMAD.MOV.U32 R5, RZ, RZ, R19 ;  /* 0x000000ffff058224 */ /* 0x002fc600078e0013 */
[----:B0-----:R-:W3:Y:S01]  /*162f0*/  LDL.LU R19, [R1+0x148] ;  /* 0x0001480001137983 */ /* 0x001ee20000300800 */
[----:B------:R-:W-:-:S03]  /*16300*/  @!P0 IMAD.MOV.U32 R4, RZ, RZ, R18 ;  /* 0x000000ffff048224 */ /* 0x000fc600078e0012 */
[----:B------:R-:W3:Y:S04]  /*16310*/  LDL.LU R36, [R1+0x150] ;  /* 0x0001500001247983 */ /* 0x000ee80000300800 */
[----:B------:R-:W3:Y:S04]  /*16320*/  LDL.LU R18, [R1+0x158] ;  /* 0x0001580001127983 */ /* 0x000ee80000300800 */
[----:B------:R0:W-:Y:S04]  /*16330*/  STL [R1+0x138], R30 ;  /* 0x0001381e01007387 */ /* 0x0001e80000100800 */
[----:B------:R1:W3:Y:S01]  /*16340*/  @!P0 LDG.E.U16 R92, desc[UR20][R4.64] ;  /* 0x00000014045c8981 */ /* 0x0002e2000c1e1500 */
[----:B------:R-:W-:-:S05]  /*16350*/  IMAD.X R115, R115, 0x1, R38, P1 ;  /* 0x0000000173737824 */ /* 0x000fca00008e0626 */
[----:B------:R-:W-:Y:S01]  /*16360*/  STL [R1+0x12c], R115 ;  /* 0x00012c7301007387 */ /* 0x000fe20000100800 */
[----:B-1----:R-:W-:Y:S01]  /*16370*/  @!P0 IMAD.MOV.U32 R4, RZ, RZ, R62 ;  /* 0x000000ffff048224 */ /* 0x002fe200078e003e */
[----:B--2---:R-:W-:-:S05]  /*16380*/  IADD3 R31, P1, PT, R31, R39, RZ ;  /* 0x000000271f1f7210 */ /* 0x004fca0007f3e0ff */
[----:B------:R-:W-:Y:S04]  /*16390*/  STL [R1+0x140], R31 ;  /* 0x0001401f01007387 */ /* 0x000fe80000100800 */
[----:B------:R-:W2:Y:S01]  /*163a0*/  LDL.LU R62, [R1+0x14c] ;  /* 0x00014c00013e7983 */ /* 0x000ea20000300800 */
[----:B------:R-:W-:Y:S01]  /*163b0*/  PRMT R90, RZ, 0x7610, R90 ;  /* 0x00007610ff5a7816 */ /* 0x000fe2000000005a */
[----:B------:R-:W-:Y:S02]  /*163c0*/  @!P0 IMAD.MOV.U32 R5, RZ, RZ, R115 ;  /* 0x000000ffff058224 */ /* 0x000fe400078e0073 */
[----:B------:R-:W-:Y:S01]  /*163d0*/  IMAD.X R113, R113, 0x1, R38, P4 ;  /* 0x0000000171717824 */ /* 0x000fe200020e0626 */
[----:B------:R-:W-:Y:S02]  /*163e0*/  PRMT R88, RZ, 0x7610, R88 ;  /* 0x00007610ff587816 */ /* 0x000fe40000000058 */
[----:B------:R1:W2:Y:S04]  /*163f0*/  @!P0 LDG.E.U16 R90, desc[UR20][R4.64] ;  /* 0x00000014045a8981 */ /* 0x0002a8000c1e1500 */
[----:B------:R-:W-:Y:S01]  /*16400*/  STL [R1+0x134], R113 ;  /* 0x0001347101007387 */ /* 0x000fe20000100800 */
[----:B----4-:R-:W-:-:S02]  /*16410*/  IMAD.X R63, R63, 0x1, R38, P1 ;  /* 0x000000013f3f7824 */ /* 0x010fc400008e0626 */
[----:B-1----:R-:W-:Y:S02]  /*16420*/  @!P0 IMAD.MOV.U32 R4, RZ, RZ, R30 ;  /* 0x000000ffff048224 */ /* 0x002fe400078e001e */
[----:B------:R-:W-:Y:S01]  /*16430*/  @!P0 IMAD.MOV.U32 R5, RZ, RZ, R113 ;  /* 0x000000ffff058224 */ /* 0x000fe200078e0071 */
[----:B0-----:R-:W4:Y:S01]  /*16440*/  LDL.LU R30, [R1+0x154] ;  /* 0x00015400011e7983 */ /* 0x001f220000300800 */
[----:B------:R-:W-:-:S03]  /*16450*/  PRMT R86, RZ, 0x7610, R86 ;  /* 0x00007610ff567816 */ /* 0x000fc60000000056 */
[----:B------:R0:W4:Y:S01]  /*16460*/  @!P0 LDG.E.U16 R88, desc[UR20][R4.64] ;  /* 0x0000001404588981 */ /* 0x000122000c1e1500 */
[----:B---3--:R-:W-:-:S03]  /*16470*/  IADD3 R19, P1, PT, R19, R39, RZ ;  /* 0x0000002713137210 */ /* 0x008fc60007f3e0ff */
[----:B------:R1:W-:Y:S01]  /*16480*/  STL [R1+0x13c], R63 ;  /* 0x00013c3f01007387 */ /* 0x0003e20000100800 */
[-C--:B------:R-:W-:Y:S01]  /*16490*/  IADD3 R36, P4, PT, R36, R39.reuse, RZ ;  /* 0x0000002724247210 */ /* 0x080fe20007f9e0ff */
[----:B0-----:R-:W-:Y:S02]  /*164a0*/  @!P0 IMAD.MOV.U32 R5, RZ, RZ, R63 ;  /* 0x000000ffff058224 */ /* 0x001fe400078e003f */
[----:B------:R-:W-:Y:S01]  /*164b0*/  IMAD.X R111, R111, 0x1, R38, P1 ;  /* 0x000000016f6f7824 */ /* 0x000fe200008e0626 */
[----:B------:R-:W-:Y:S01]  /*164c0*/  IADD3 R18, P1, PT, R18, R39, RZ ;  /* 0x0000002712127210 */ /* 0x000fe20007f3e0ff */
[----:B------:R-:W-:Y:S01]  /*164d0*/  @!P0 IMAD.MOV.U32 R4, RZ, RZ, R31 ;  /* 0x000000ffff048224 */ /* 0x000fe200078e001f */
        /* <DEDUP_REMOVED lines=25> */
[-C--:B---3--:R-:W-:Y:S02]  /*16670*/  IADD3 R63, P1, PT, R63, R39.reuse, RZ ;  /* 0x000000273f3f7210 */ /* 0x088fe40007f3e0ff */
[----:B------:R-:W-:Y:S01]  /*16680*/  IADD3 R31, P4, PT, R31, R39, RZ ;  /* 0x000000271f1f7210 */ /* 0x000fe20007f9e0ff */
[----:B-1----:R-:W-:-:S02]  /*16690*/  @!P0 IMAD.MOV.U32 R5, RZ, RZ, R30 ;  /* 0x000000ffff058224 */ /* 0x002fc400078e001e */
[----:B------:R1:W-:Y:S01]  /*166a0*/  STL [R1+0x160], R63 ;  /* 0x0001603f01007387 */ /* 0x0003e20000100800 */
[----:B------:R-:W-:-:S03]  /*166b0*/  @!P0 IMAD.MOV.U32 R4, RZ, RZ, R18 ;  /* 0x000000ffff048224 */ /* 0x000fc600078e0012 */
        /* <DEDUP_REMOVED lines=133> */
[--C-:B------:R-:W-:Y:S01]  /*16f10*/  IMAD.X R113, R113, 0x1, R38.reuse, P4 ;  /* 0x0000000171717824 */ /* 0x100fe200020e0626 */
        /* <DEDUP_REMOVED lines=59> */
[--C-:B------:R-:W-:Y:S01]  /*172d0*/  IMAD.X R113, R113, 0x1, R38.reuse, P4 ;  /* 0x0000000171717824 */ /* 0x100fe200020e0626 */
        /* <DEDUP_REMOVED lines=33> */
[----:B----4-:R-:W-:Y:S01]  /*174f0*/  IMAD.X R31, R31, 0x1, R38, P1 ;  /* 0x000000011f1f7824 */ /* 0x010fe200008e0626 */
[----:B------:R-:W-:-:S04]  /*17500*/  PRMT R10, RZ, 0x7610, R10 ;  /* 0x00007610ff0a7816 */ /* 0x000fc8000000000a */
[----:B------:R4:W-:Y:S01]  /*17510*/  STL [R1+0x228], R31 ;  /* 0x0002281f01007387 */ /* 0x0009e20000100800 */
[----:B0-----:R-:W-:Y:S02]  /*17520*/  @!P0 IMAD.MOV.U32 R4, RZ, RZ, R36 ;  /* 0x000000ffff048224 */ /* 0x001fe400078e0024 */
[----:B------:R-:W-:Y:S02]  /*17530*/  @!P0 IMAD.MOV.U32 R5, RZ, RZ, R62 ;  /* 0x000000ffff058224 */ /* 0x000fe400078e003e */
[----:B-1----:R-:W2:Y:S04]  /*17540*/  LDL.LU R62, [R1+0x240] ;  /* 0x00024000013e7983 */ /* 0x002ea80000300800 */
[----:B------:R-:W2:Y:S04]  /*17550*/  LDL.LU R111, [R1+0x248] ;  /* 0x00024800016f7983 */ /* 0x000ea80000300800 */
[----:B------:R0:W2:Y:S01]  /*17560*/  @!P0 LDG.E.U16 R26, desc[UR20][R4.64] ;  /* 0x00000014041a8981 */ /* 0x0000a2000c1e1500 */
[----:B---3--:R-:W-:-:S02]  /*17570*/  IADD3 R63, P1, PT, R63, R39, RZ ;  /* 0x000000273f3f7210 */ /* 0x008fc40007f3e0ff */
[----:B------:R-:W-:-:S03]  /*17580*/  IADD3 R19, P4, PT, R19, R39, RZ ;  /* 0x0000002713137210 */ /* 0x000fc60007f9e0ff */
[----:B------:R1:W-:Y:S01]  /*17590*/  STL [R1+0x234], R63 ;  /* 0x0002343f01007387 */ /* 0x0003e20000100800 */
[----:B0-----:R-:W-:Y:S02]  /*175a0*/  @!P0 IMAD.MOV.U32 R4, RZ, RZ, R18 ;  /* 0x000000ffff048224 */ /* 0x001fe400078e0012 */
[----:B------:R-:W-:Y:S01]  /*175b0*/  @!P0 IMAD.MOV.U32 R5, RZ, RZ, R31 ;  /* 0x000000ffff058224 */ /* 0x000fe200078e001f */
[----:B------:R-:W3:Y:S04]  /*175c0*/  LDL.LU R36, [R1+0x24c] ;  /* 0x00024c0001247983 */ /* 0x000ee80000300800 */
[----:B----4-:R-:W4:Y:S04]  /*175d0*/  LDL.LU R31, [R1+0x254] ;  /* 0x00025400011f7983 */ /* 0x010f280000300800 */
[----:B------:R-:W4:Y:S04]  /*175e0*/  LDL.LU R18, [R1+0x25c] ;  /* 0x00025c0001127983 */ /* 0x000f280000300800 */
[----:B------:R0:W-:Y:S04]  /*175f0*/  STL [R1+0x23c], R19 ;  /* 0x00023c1301007387 */ /* 0x0001e80000100800 */
[----:B------:R0:W4:Y:S01]  /*17600*/  @!P0 LDG.E.U16 R10, desc[UR20][R4.64] ;  /* 0x00000014040a8981 */ /* 0x000122000c1e1500 */
        /* <DEDUP_REMOVED lines=10> */
[----:B------:R0:W2:Y:S01]  /*176b0*/  @!P0 LDG.E.U16 R57, desc[UR20][R4.64] ;  /* 0x0000001404398981 */ /* 0x0000a2000c1e1500 */
[----:B------:R-:W-:-:S03]  /*176c0*/  IMAD.X R62, R62, 0x1, R38, P1 ;  /* 0x000000013e3e7824 */ /* 0x000fc600008e0626 */
[----:B------:R-:W-:Y:S01]  /*176d0*/  STL [R1+0x238], R113 ;  /* 0x0002387101007387 */ /* 0x000fe20000100800 */
[----:B0-----:R-:W-:Y:S02]  /*176e0*/  @!P0 IMAD.MOV.U32 R4, RZ, RZ, R19 ;  /* 0x000000ffff048224 */ /* 0x001fe400078e0013 */
[----:B------:R-:W-:Y:S01]  /*176f0*/  @!P0 IMAD.MOV.U32 R5, RZ, RZ, R113 ;  /* 0x000000ffff058224 */ /* 0x000fe200078e0071 */
[----:B------:R-:W2:Y:S01]  /*17700*/  LDL.LU R19, [R1+0x258] ;  /* 0x0002580001137983 */ /* 0x000ea20000300800 */
[----:B------:R-:W-:-:S03]  /*17710*/  PRMT R25, RZ, 0x7610, R25 ;  /* 0x00007610ff197816 */ /* 0x000fc60000000019 */
[----:B------:R0:W2:Y:S04]  /*17720*/  @!P0 LDG.E.U16 R44, desc[UR20][R4.64] ;  /* 0x00000014042c8981 */ /* 0x0000a8000c1e1500 */
[----:B------:R1:W-:Y:S01]  /*17730*/  STL [R1+0x240], R62 ;  /* 0x0002403e01007387 */ /* 0x0003e20000100800 */
[-C--:B---3--:R-:W-:Y:S01]  /*17740*/  IADD3 R36, P1, PT, R36, R39.reuse, RZ ;  /* 0x0000002724247210 */ /* 0x088fe20007f3e0ff */
[----:B0-----:R-:W-:Y:S01]  /*17750*/  @!P0 IMAD.MOV.U32 R5, RZ, RZ, R62 ;  /* 0x000000ffff058224 */ /* 0x001fe200078e003e */
[----:B----4-:R-:W-:-:S03]  /*17760*/  IADD3 R31, P4, PT, R31, R39, RZ ;  /* 0x000000271f1f7210 */ /* 0x010fc60007f9e0ff */
[----:B------:R-:W-:Y:S01]  /*17770*/  IMAD.X R111, R111, 0x1, R38, P1 ;  /* 0x000000016f6f7824 */ /* 0x000fe200008e0626 */
[----:B-1----:R-:W3:Y:S01]  /*17780*/  LDL.LU R62, [R1+0x264] ;  /* 0x00026400013e7983 */ /* 0x002ee20000300800 */
[----:B------:R-:W-:Y:S01]  /*17790*/  @!P0 IMAD.MOV.U32 R4, RZ, RZ, R30 ;  /* 0x000000ffff048224 */ /* 0x000fe200078e001e */
[----:B------:R-:W-:Y:S02]  /*177a0*/  IADD3 R18, P1, PT, R18, R39, RZ ;  /* 0x0000002712127210 */ /* 0x000fe40007f3e0ff */
[----:B------:R-:W4:Y:S04]  /*177b0*/  LDL.LU R30, [R1+0x26c] ;  /* 0x00026c00011e7983 */ /* 0x000f280000300800 */
[----:B------:R0:W-:Y:S04]  /*177c0*/  STL [R1+0x24c], R36 ;  /* 0x00024c2401007387 */ /* 0x0001e80000100800 */
[----:B------:R-:W-:Y:S04]  /*177d0*/  STL [R1+0x254], R31 ;  /* 0x0002541f01007387 */ /* 0x000fe80000100800 */
[----:B------:R1:W-:Y:S04]  /*177e0*/  STL [R1+0x248], R111 ;  /* 0x0002486f01007387 */ /* 0x0003e80000100800 */
[----:B------:R-:W-:Y:S04]  /*177f0*/  STL [R1+0x25c], R18 ;  /* 0x00025c1201007387 */ /* 0x000fe80000100800 */
[----:B------:R0:W4:Y:S04]  /*17800*/  @!P0 LDG.E.U16 R25, desc[UR20][R4.64] ;  /* 0x0000001404198981 */ /* 0x000128000c1e1500 */
[----:B------:R-:W4:Y:S01]  /*17810*/  LDL.LU R115, [R1+0x260] ;  /* 0x0002600001737983 */ /* 0x000f220000300800 */
[----:B0-----:R-:W-:-:S02]  /*17820*/  @!P0 IMAD.MOV.U32 R4, RZ, RZ, R36 ;  /* 0x000000ffff048224 */ /* 0x001fc400078e0024 */
[----:B--2---:R-:W-:-:S05]  /*17830*/  IMAD.X R63, R63, 0x1, R38, P4 ;  /* 0x000000013f3f7824 */ /* 0x004fca00020e0626 */
[----:B------:R0:W-:Y:S04]  /*17840*/  STL [R1+0x250], R63 ;  /* 0x0002503f01007387 */ /* 0x0001e80000100800 */
[----:B------:R-:W2:Y:S01]  /*17850*/  LDL.LU R36, [R1+0x274] ;  /* 0x0002740001247983 */ /* 0x000ea20000300800 */
[----:B------:R-:W-:Y:S01]  /*17860*/  PRMT R6, RZ, 0x7610, R6 ;  /* 0x00007610ff067816 */ /* 0x000fe20000000006 */
[----:B------:R-:W-:Y:S01]  /*17870*/  @!P0 IMAD.MOV.U32 R5, RZ, RZ, R111 ;  /* 0x000000ffff058224 */ /* 0x000fe200078e006f */
[----:B------:R-:W-:Y:S01]  /*17880*/  PRMT R56, RZ, 0x7610, R56 ;  /* 0x00007610ff387816 */ /* 0x000fe20000000038 */
[----:B------:R-:W2:Y:S04]  /*17890*/  LDL.LU R113, [R1+0x268] ;  /* 0x0002680001717983 */ /* 0x000ea80000300800 */
[----:B------:R0:W2:Y:S01]  /*178a0*/  @!P0 LDG.E.U16 R6, desc[UR20][R4.64] ;  /* 0x0000001404068981 */ /* 0x0000a2000c1e1500 */
[----:B------:R-:W-:-:S02]  /*178b0*/  IMAD.X R19, R19, 0x1, R38, P1 ;  /* 0x0000000113137824 */ /* 0x000fc400008e0626 */
[----:B0-----:R-:W-:Y:S02]  /*178c0*/  @!P0 IMAD.MOV.U32 R4, RZ, RZ, R31 ;  /* 0x000000ffff048224 */ /* 0x001fe400078e001f */
[----:B------:R-:W-:Y:S01]  /*178d0*/  @!P0 IMAD.MOV.U32 R5, RZ, RZ, R63 ;  /* 0x000000ffff058224 */ /* 0x000fe200078e003f */
[----:B------:R0:W-:Y:S01]  /*178e0*/  STL [R1+0x258], R19 ;  /* 0x0002581301007387 */ /* 0x0001e20000100800 */
[----:B------:R-:W-:-:S03]  /*178f0*/  PRMT R43, RZ, 0x7610, R43 ;  /* 0x00007610ff2b7816 */ /* 0x000fc6000000002b */
[----:B-1----:R-:W2:Y:S04]  /*17900*/  LDL.LU R111, [R1+0x270] ;  /* 0x00027000016f7983 */ /* 0x002ea80000300800 */
[----:B------:R1:W2:Y:S01]  /*17910*/  @!P0 LDG.E.U16 R56, desc[UR20][R4.64] ;  /* 0x0000001404388981 */ /* 0x0002a2000c1e1500 */
[----:B---3--:R-:W-:-:S03]  /*17920*/  IADD3 R62, P1, PT, R62, R39, RZ ;  /* 0x000000273e3e7210 */ /* 0x008fc60007f3e0ff */
[----:B------:R-:W3:Y:S01]  /*17930*/  LDL.LU R63, [R1+0x278] ;  /* 0x00027800013f7983 */ /* 0x000ee20000300800 */
[----:B----4-:R-:W-:-:S03]  /*17940*/  IADD3 R30, P4, PT, R30, R39, RZ ;  /* 0x000000271e1e7210 */ /* 0x010fc60007f9e0ff */
[----:B------:R4:W-:Y:S01]  /*17950*/  STL [R1+0x264], R62 ;  /* 0x0002643e01007387 */ /* 0x0009e20000100800 */
[----:B-1----:R-:W-:-:S03]  /*17960*/  @!P0 IMAD.MOV.U32 R4, RZ, RZ, R18 ;  /* 0x000000ffff048224 */ /* 0x002fc600078e0012 */
[----:B------:R-:W3:Y:S01]  /*17970*/  LDL.LU R18, [R1+0x27c] ;  /* 0x00027c0001127983 */ /* 0x000ee20000300800 */
[----:B------:R-:W-:-:S03]  /*17980*/  @!P0 IMAD.MOV.U32 R5, RZ, RZ, R19 ;  /* 0x000000ffff058224 */ /* 0x000fc600078e0013 */
[----:B------:R-:W3:Y:S04]  /*17990*/  LDL.LU R31, [R1+0x284] ;  /* 0x00028400011f7983 */ /* 0x000ee80000300800 */
[----:B0-----:R-:W3:Y:S04]  /*179a0*/  LDL.LU R19, [R1+0x28c] ;  /* 0x00028c0001137983 */ /* 0x001ee80000300800 */
[----:B------:R0:W-:Y:S04]  /*179b0*/  STL [R1+0x26c], R30 ;  /* 0x00026c1e01007387 */ /* 0x0001e80000100800 */
[----:B------:R1:W3:Y:S01]  /*179c0*/  @!P0 LDG.E.U16 R43, desc[UR20][R4.64] ;  /* 0x00000014042b8981 */ /* 0x0002e2000c1e1500 */
[----:B------:R-:W-:-:S05]  /*179d0*/  IMAD.X R115, R115, 0x1, R38, P1 ;  /* 0x0000000173737824 */ /* 0x000fca00008e0626 */
[----:B------:R-:W-:Y:S01]  /*179e0*/  STL [R1+0x260], R115 ;  /* 0x0002607301007387 */ /* 0x000fe20000100800 */
[----:B-1----:R-:W-:Y:S01]  /*179f0*/  @!P0 IMAD.MOV.U32 R4, RZ, RZ, R62 ;  /* 0x000000ffff048224 */ /* 0x002fe200078e003e */
[----:B--2---:R-:W-:-:S05]  /*17a00*/  IADD3 R36, P1, PT, R36, R39, RZ ;  /* 0x0000002724247210 */ /* 0x004fca0007f3e0ff */
[----:B------:R-:W-:Y:S04]  /*17a10*/  STL [R1+0x274], R36 ;  /* 0x0002742401007387 */ /* 0x000fe80000100800 */
[----:B----4-:R-:W2:Y:S01]  /*17a20*/  LDL.LU R62, [R1+0x280] ;  /* 0x00028000013e7983 */ /* 0x010ea20000300800 */
[----:B------:R-:W-:Y:S01]  /*17a30*/  PRMT R24, RZ, 0x7610, R24 ;  /* 0x00007610ff187816 */ /* 0x000fe20000000018 */
[----:B------:R-:W-:Y:S02]  /*17a40*/  @!P0 IMAD.MOV.U32 R5, RZ, RZ, R115 ;  /* 0x000000ffff058224 */ /* 0x000fe400078e0073 */
[----:B------:R-:W-:Y:S01]  /*17a50*/  IMAD.X R113, R113, 0x1, R38, P4 ;  /* 0x0000000171717824 */ /* 0x000fe200020e0626 */
[----:B------:R-:W-:Y:S02]  /*17a60*/  PRMT R14, RZ, 0x7610, R14 ;  /* 0x00007610ff0e7816 */ /* 0x000fe4000000000e */
[----:B------:R1:W4:Y:S04]  /*17a70*/  @!P0 LDG.E.U16 R24, desc[UR20][R4.64] ;  /* 0x0000001404188981 */ /* 0x000328000c1e1500 */
[----:B------:R-:W-:Y:S01]  /*17a80*/  STL [R1+0x268], R113 ;  /* 0x0002687101007387 */ /* 0x000fe20000100800 */
[----:B------:R-:W-:-:S02]  /*17a90*/  IMAD.X R111, R111, 0x1, R38, P1 ;  /* 0x000000016f6f7824 */ /* 0x000fc400008e0626 */
        /* <DEDUP_REMOVED lines=32> */
[----:B------:R0:W-:Y:S04]  /*17ca0*/  STL [R1+0x288], R30 ;  /* 0x0002881e01007387 */ /* 0x0001e80000100800 */
[----:B------:R4:W2:Y:S01]  /*17cb0*/  @!P0 LDG.E.U16 R23, desc[UR20][R4.64] ;  /* 0x0000001404178981 */ /* 0x0008a2000c1e1500 */
[----:B------:R-:W-:-:S03]  /*17cc0*/  PRMT R13, RZ, 0x7610, R13 ;  /* 0x00007610ff0d7816 */ /* 0x000fc6000000000d */
[----:B-1----:R-:W2:Y:S01]  /*17cd0*/  LDL.LU R62, [R1+0x2a0] ;  /* 0x0002a000013e7983 */ /* 0x002ea20000300800 */
[-C--:B---3--:R-:W-:Y:S01]  /*17ce0*/  IADD3 R111, P1, PT, R111, R39.reuse, RZ ;  /* 0x000000276f6f7210 */ /* 0x088fe20007f3e0ff */
[----:B----4-:R-:W-:Y:S02]  /*17cf0*/  @!P0 IMAD.MOV.U32 R5, RZ, RZ, R30 ;  /* 0x000000ffff058224 */ /* 0x010fe400078e001e */
[----:B0-----:R-:W3:Y:S01]  /*17d00*/  LDL.LU R30, [R1+0x2a8] ;  /* 0x0002a800011e7983 */ /* 0x001ee20000300800 */
[----:B------:R-:W-:Y:S01]  /*17d10*/  @!P0 IMAD.MOV.U32 R4, RZ, RZ, R19 ;  /* 0x000000ffff048224 */ /* 0x000fe200078e0013 */
[----:B------:R-:W-:Y:S02]  /*17d20*/  IADD3 R36, P4, PT, R36, R39, RZ ;  /* 0x0000002724247210 */ /* 0x000fe40007f9e0ff */
[----:B------:R0:W-:Y:S04]  /*17d30*/  STL [R1+0x294], R111 ;  /* 0x0002946f01007387 */ /* 0x0001e80000100800 */
[----:B------:R-:W4:Y:S04]  /*17d40*/  LDL.LU R19, [R1+0x2ac] ;  /* 0x0002ac0001137983 */ /* 0x000f280000300800 */
        /* <DEDUP_REMOVED lines=8> */
[----:B------:R0:W-:Y:S04]  /*17dd0*/  STL [R1+0x2a4], R18 ;  /* 0x0002a41201007387 */ /* 0x0001e80000100800 */
[----:B------:R-:W2:Y:S01]  /*17de0*/  LDL.LU R111, [R1+0x2b0] ;  /* 0x0002b000016f7983 */ /* 0x000ea20000300800 */
[----:B------:R-:W-:Y:S01]  /*17df0*/  PRMT R54, RZ, 0x7610, R54 ;  /* 0x00007610ff367816 */ /* 0x000fe20000000036 */
[----:B------:R-:W-:Y:S02]  /*17e00*/  @!P0 IMAD.MOV.U32 R5, RZ, RZ, R115 ;  /* 0x000000ffff058224 */ /* 0x000fe400078e0073 */
[----:B------:R-:W-:Y:S01]  /*17e10*/  IMAD.X R113, R113, 0x1, R38, P4 ;  /* 0x0000000171717824 */ /* 0x000fe200020e0626 */
[----:B------:R-:W-:Y:S02]  /*17e20*/  PRMT R35, RZ, 0x7610, R35 ;  /* 0x00007610ff237816 */ /* 0x000fe40000000023 */
[----:B------:R0:W2:Y:S01]  /*17e30*/  @!P0 LDG.E.U16 R54, desc[UR20][R4.64] ;  /* 0x0000001404368981 */ /* 0x0000a2000c1e1500 */
[----:B------:R-:W-:-:S03]  /*17e40*/  PRMT R22, RZ, 0x7610, R22 ;  /* 0x00007610ff167816 */ /* 0x000fc60000000016 */
[----:B------:R-:W-:Y:S01]  /*17e50*/  STL [R1+0x298], R113 ;  /* 0x0002987101007387 */ /* 0x000fe20000100800 */
[----:B0-----:R-:W-:Y:S02]  /*17e60*/  @!P0 IMAD.MOV.U32 R4, RZ, RZ, R36 ;  /* 0x000000ffff048224 */ /* 0x001fe400078e0024 */
[----:B------:R-:W-:Y:S01]  /*17e70*/  @!P0 IMAD.MOV.U32 R5, RZ, RZ, R113 ;  /* 0x000000ffff058224 */ /* 0x000fe200078e0071 */
[----:B-1----:R-:W2:Y:S01]  /*17e80*/  LDL.LU R36, [R1+0x2b8] ;  /* 0x0002b80001247983 */ /* 0x002ea20000300800 */
[----:B------:R-:W-:-:S03]  /*17e90*/  IMAD.X R62, R62, 0x1, R38, P1 ;  /* 0x000000013e3e7824 */ /* 0x000fc600008e0626 */
[----:B------:R0:W2:Y:S04]  /*17ea0*/  @!P0 LDG.E.U16 R35, desc[UR20][R4.64] ;  /* 0x0000001404238981 */ /* 0x0000a8000c1e1500 */
[----:B------:R1:W-:Y:S01]  /*17eb0*/  STL [R1+0x2a0], R62 ;  /* 0x0002a03e01007387 */ /* 0x0003e20000100800 */
[-C--:B----4-:R-:W-:Y:S01]  /*17ec0*/  IADD3 R19, P1, PT, R19, R39.reuse, RZ ;  /* 0x0000002713137210 */ /* 0x090fe20007f3e0ff */
[----:B0-----:R-:W-:Y:S01]  /*17ed0*/  @!P0 IMAD.MOV.U32 R4, RZ, RZ, R18 ;  /* 0x000000ffff048224 */ /* 0x001fe200078e0012 */
[-C--:B---3--:R-:W-:Y:S01]  /*17ee0*/  IADD3 R63, P4, PT, R63, R39.reuse, RZ ;  /* 0x000000273f3f7210 */ /* 0x088fe20007f9e0ff */
[----:B------:R-:W-:Y:S01]  /*17ef0*/  @!P0 IMAD.MOV.U32 R5, RZ, RZ, R62 ;  /* 0x000000ffff058224 */ /* 0x000fe200078e003e */
[----:B------:R-:W3:Y:S01]  /*17f00*/  LDL.LU R18, [R1+0x2c4] ;  /* 0x0002c40001127983 */ /* 0x000ee20000300800 */
[----:B------:R-:W-:Y:S01]  /*17f10*/  IMAD.X R30, R30, 0x1, R38, P1 ;  /* 0x000000011e1e7824 */ /* 0x000fe200008e0626 */
[----:B------:R-:W-:-:S02]  /*17f20*/  IADD3 R31, P1, PT, R31, R39, RZ ;  /* 0x000000271f1f7210 */ /* 0x000fc40007f3e0ff */
[----:B-1----:R-:W4:Y:S04]  /*17f30*/  LDL.LU R62, [R1+0x2cc] ;  /* 0x0002cc00013e7983 */ /* 0x002f280000300800 */
[----:B------:R0:W-:Y:S04]  /*17f40*/  STL [R1+0x2ac], R19 ;  /* 0x0002ac1301007387 */ /* 0x0001e80000100800 */
[----:B------:R-:W-:Y:S04]  /*17f50*/  STL [R1+0x2b4], R63 ;  /* 0x0002b43f01007387 */ /* 0x000fe80000100800 */
[----:B------:R1:W4:Y:S04]  /*17f60*/  @!P0 LDG.E.U16 R22, desc[UR20][R4.64] ;  /* 0x0000001404168981 */ /* 0x000328000c1e1500 */
[----:B------:R2:W-:Y:S04]  /*17f70*/  STL [R1+0x2a8], R30 ;  /* 0x0002a81e01007387 */ /* 0x0005e80000100800 */
[----:B------:R2:W-:Y:S01]  /*17f80*/  STL [R1+0x2bc], R31 ;  /* 0x0002bc1f01007387 */ /* 0x0005e20000100800 */
[----:B-1----:R-:W-:-:S03]  /*17f90*/  @!P0 IMAD.MOV.U32 R4, RZ, RZ, R19 ;  /* 0x000000ffff048224 */ /* 0x002fc600078e0013 */
[----:B0-----:R-:W4:Y:S01]  /*17fa0*/  LDL.LU R19, [R1+0x2c0] ;  /* 0x0002c00001137983 */ /* 0x001f220000300800 */
[----:B------:R-:W-:Y:S02]  /*17fb0*/  @!P0 IMAD.MOV.U32 R5, RZ, RZ, R30 ;  /* 0x000000ffff058224 */ /* 0x000fe400078e001e */
[----:B--2---:R-:W-:-:S05]  /*17fc0*/  IMAD.X R111, R111, 0x1, R38, P4 ;  /* 0x000000016f6f7824 */ /* 0x004fca00020e0626 */
[----:B------:R-:W-:Y:S04]  /*17fd0*/  STL [R1+0x2b0], R111 ;  /* 0x0002b06f01007387 */ /* 0x000fe80000100800 */
[----:B------:R-:W2:Y:S04]  /*17fe0*/  LDL.LU R30, [R1+0x2d4] ;  /* 0x0002d400011e7983 */ /* 0x000ea80000300800 */
[----:B------:R-:W2:Y:S01]  /*17ff0*/  LDL.LU R117, [R1+0x2c8] ;  /* 0x0002c80001757983 */ /* 0x000ea20000300800 */
[----:B------:R-:W-:Y:S02]  /*18000*/  PRMT R9, RZ, 0x7610, R9 ;  /* 0x00007610ff097816 */ /* 0x000fe40000000009 */
[----:B------:R-:W-:Y:S01]  /*18010*/  PRMT R53, RZ, 0x7610, R53 ;  /* 0x00007610ff357816 */ /* 0x000fe20000000035 */
[----:B------:R-:W-:-:S03]  /*18020*/  IMAD.X R36, R36, 0x1, R38, P1 ;  /* 0x0000000124247824 */ /* 0x000fc600008e0626 */
[----:B------:R0:W2:Y:S04]  /*18030*/  @!P0 LDG.E.U16 R9, desc[UR20][R4.64] ;  /* 0x0000001404098981 */ /* 0x0000a8000c1e1500 */
[----:B------:R1:W-:Y:S01]  /*18040*/  STL [R1+0x2b8], R36 ;  /* 0x0002b82401007387 */ /* 0x0003e20000100800 */
[----:B0-----:R-:W-:Y:S02]  /*18050*/  @!P0 IMAD.MOV.U32 R4, RZ, RZ, R63 ;  /* 0x000000ffff048224 */ /* 0x001fe400078e003f */
[----:B------:R-:W-:Y:S01]  /*18060*/  @!P0 IMAD.MOV.U32 R5, RZ, RZ, R111 ;  /* 0x000000ffff058224 */ /* 0x000fe200078e006f */
[----:B------:R-:W2:Y:S04]  /*18070*/  LDL.LU R63, [R1+0x2d0] ;  /* 0x0002d000013f7983 */ /* 0x000ea80000300800 */
[----:B------:R-:W2:Y:S01]  /*18080*/  LDL.LU R115, [R1+0x2d8] ;  /* 0x0002d80001737983 */ /* 0x000ea20000300800 */
[----:B---3--:R-:W-:-:S03]  /*18090*/  IADD3 R18, P1, PT, R18, R39, RZ ;  /* 0x0000002712127210 */ /* 0x008fc60007f3e0ff */
[----:B------:R0:W3:Y:S01]  /*180a0*/  @!P0 LDG.E.U16 R53, desc[UR20][R4.64] ;  /* 0x0000001404358981 */ /* 0x0000e2000c1e1500 */
[----:B----4-:R-:W-:-:S03]  /*180b0*/  IADD3 R62, P4, PT, R62, R39, RZ ;  /* 0x000000273e3e7210 */ /* 0x010fc60007f9e0ff */
[----:B------:R4:W-:Y:S04]  /*180c0*/  STL [R1+0x2c4], R18 ;  /* 0x0002c41201007387 */ /* 0x0009e80000100800 */
[----:B------:R-:W3:Y:S01]  /*180d0*/  LDL.LU R113, [R1+0x2dc] ;  /* 0x0002dc0001717983 */ /* 0x000ee20000300800 */
[----:B0-----:R-:W-:Y:S02]  /*180e0*/  @!P0 IMAD.MOV.U32 R4, RZ, RZ, R31 ;  /* 0x000000ffff048224 */ /* 0x001fe400078e001f */
[----:B------:R-:W-:Y:S01]  /*180f0*/  @!P0 IMAD.MOV.U32 R5, RZ, RZ, R36 ;  /* 0x000000ffff058224 */ /* 0x000fe200078e0024 */
[----:B------:R-:W3:Y:S01]  /*18100*/  LDL.LU R31, [R1+0x2e4] ;  /* 0x0002e400011f7983 */ /* 0x000ee20000300800 */
[----:B------:R-:W-:-:S03]  /*18110*/  PRMT R21, RZ, 0x7610, R21 ;  /* 0x00007610ff157816 */ /* 0x000fc60000000015 */
[----:B-1----:R-:W3:Y:S04]  /*18120*/  LDL.LU R36, [R1+0x2ec] ;  /* 0x0002ec0001247983 */ /* 0x002ee80000300800 */
[----:B------:R0:W-:Y:S01]  /*18130*/  STL [R1+0x2cc], R62 ;  /* 0x0002cc3e01007387 */ /* 0x0001e20000100800 */
[----:B------:R-:W-:-:S05]  /*18140*/  IMAD.X R19, R19, 0x1, R38, P1 ;  /* 0x0000000113137824 */ /* 0x000fca00008e0626 */
[----:B------:R1:W-:Y:S04]  /*18150*/  STL [R1+0x2c0], R19 ;  /* 0x0002c01301007387 */ /* 0x0003e80000100800 */
[----:B------:R4:W3:Y:S02]  /*18160*/  @!P0 LDG.E.U16 R21, desc[UR20][R18.64] ;  /* 0x0000001412158981 */ /* 0x0008e4000c1e1500 */
[----:B----4-:R-:W-:Y:S01]  /*18170*/  @!P0 IMAD.MOV.U32 R18, RZ, RZ, R62 ;  /* 0x000000ffff128224 */ /* 0x010fe200078e003e */
[----:B--2---:R-:W-:Y:S01]  /*18180*/  IADD3 R30, P1, PT, R30, R39, RZ ;  /* 0x000000271e1e7210 */ /* 0x004fe20007f3e0ff */
[----:B------:R-:W-:-:S04]  /*18190*/  IMAD.X R117, R117, 0x1, R38, P4 ;  /* 0x0000000175757824 */ /* 0x000fc800020e0626 */
[----:B------:R-:W-:Y:S04]  /*181a0*/  STL [R1+0x2d4], R30 ;  /* 0x0002d41e01007387 */ /* 0x000fe80000100800 */
[----:B------:R-:W2:Y:S04]  /*181b0*/  LDL.LU R111, [R1+0x2e0] ;  /* 0x0002e000016f7983 */ /* 0x000ea80000300800 */
[----:B------:R-:W-:Y:S04]  /*181c0*/  STL [R1+0x2c8], R117 ;  /* 0x0002c87501007387 */ /* 0x000fe80000100800 */
[----:B0-----:R-:W4:Y:S01]  /*181d0*/  LDL.LU R62, [R1+0x2e8] ;  /* 0x0002e800013e7983 */ /* 0x001f220000300800 */
[----:B------:R-:W-:Y:S01]  /*181e0*/  PRMT R34, RZ, 0x7610, R34 ;  /* 0x00007610ff227816 */ /* 0x000fe20000000022 */
[----:B-1----:R-:W-:-:S05]  /*181f0*/  @!P0 IMAD.MOV.U32 R19, RZ, RZ, R117 ;  /* 0x000000ffff138224 */ /* 0x002fca00078e0075 */
[----:B------:R0:W4:Y:S01]  /*18200*/  @!P0 LDG.E.U16 R34, desc[UR20][R4.64] ;  /* 0x0000001404228981 */ /* 0x000122000c1e1500 */
[----:B------:R-:W-:Y:S01]  /*18210*/  IMAD.X R63, R63, 0x1, R38, P1 ;  /* 0x000000013f3f7824 */ /* 0x000fe200008e0626 */
[----:B------:R-:W-:Y:S02]  /*18220*/  PRMT R52, RZ, 0x7610, R52 ;  /* 0x00007610ff347816 */ /* 0x000fe40000000034 */
[----:B0-----:R-:W-:Y:S02]  /*18230*/  PRMT R5, RZ, 0x7610, R5 ;  /* 0x00007610ff057816 */ /* 0x001fe40000000005 */
[----:B------:R0:W-:Y:S04]  /*18240*/  STL [R1+0x2d0], R63 ;  /* 0x0002d03f01007387 */ /* 0x0001e80000100800 */
[----:B------:R1:W4:Y:S01]  /*18250*/  @!P0 LDG.E.U16 R5, desc[UR20][R18.64] ;  /* 0x0000001412058981 */ /* 0x000322000c1e1500 */
[----:B---3--:R-:W-:-:S02]  /*18260*/  IADD3 R113, P1, PT, R113, R39, RZ ;  /* 0x0000002771717210 */ /* 0x008fc40007f3e0ff */
[----:B------:R-:W-:-:S03]  /*18270*/  IADD3 R31, P4, PT, R31, R39, RZ ;  /* 0x000000271f1f7210 */ /* 0x000fc60007f9e0ff */
[----:B------:R-:W-:Y:S02]  /*18280*/  IMAD.X R115, R115, 0x1, R38, P1 ;  /* 0x0000000173737824 */ /* 0x000fe400008e0626 */
[----:B-1----:R-:W-:Y:S02]  /*18290*/  @!P0 IMAD.MOV.U32 R18, RZ, RZ, R30 ;  /* 0x000000ffff128224 */ /* 0x002fe400078e001e */
[----:B------:R-:W-:Y:S01]  /*182a0*/  @!P0 IMAD.MOV.U32 R19, RZ, RZ, R63 ;  /* 0x000000ffff138224 */ /* 0x000fe200078e003f */
[----:B------:R-:W-:Y:S01]  /*182b0*/  IADD3 R36, P1, PT, R36, R39, RZ ;  /* 0x0000002724247210 */ /* 0x000fe20007f3e0ff */
[----:B0-----:R-:W3:Y:S01]  /*182c0*/  LDL.LU R63, [R1+0x2f4] ;  /* 0x0002f400013f7983 */ /* 0x001ee20000300800 */
[----:B------:R-:W-:-:S03]  /*182d0*/  PRMT R33, RZ, 0x7610, R33 ;  /* 0x00007610ff217816 */ /* 0x000fc60000000021 */
[----:B------:R-:W3:Y:S04]  /*182e0*/  LDL.LU R30, [R1+0x2fc] ;  /* 0x0002fc00011e7983 */ /* 0x000ee80000300800 */
[----:B------:R0:W-:Y:S04]  /*182f0*/  STL [R1+0x2dc], R113 ;  /* 0x0002dc7101007387 */ /* 0x0001e80000100800 */
[----:B------:R1:W3:Y:S04]  /*18300*/  @!P0 LDG.E.U16 R52, desc[UR20][R18.64] ;  /* 0x0000001412348981 */ /* 0x0002e8000c1e1500 */
[----:B------:R0:W-:Y:S04]  /*18310*/  STL [R1+0x2e4], R31 ;  /* 0x0002e41f01007387 */ /* 0x0001e80000100800 */
[----:B------:R2:W-:Y:S01]  /*18320*/  STL [R1+0x2d8], R115 ;  /* 0x0002d87301007387 */ /* 0x0005e20000100800 */
[----:B-1----:R-:W-:-:S02]  /*18330*/  @!P0 IMAD.MOV.U32 R18, RZ, RZ, R113 ;  /* 0x000000ffff128224 */ /* 0x002fc400078e0071 */
[----:B------:R-:W-:Y:S01]  /*18340*/  @!P0 IMAD.MOV.U32 R19, RZ, RZ, R115 ;  /* 0x000000ffff138224 */ /* 0x000fe200078e0073 */
[----:B------:R1:W-:Y:S04]  /*18350*/  STL [R1+0x2ec], R36 ;  /* 0x0002ec2401007387 */ /* 0x0003e80000100800 */
[----:B0-----:R-:W3:Y:S04]  /*18360*/  LDL.LU R113, [R1+0x2f0] ;  /* 0x0002f00001717983 */ /* 0x001ee80000300800 */
[----:B------:R0:W3:Y:S02]  /*18370*/  @!P0 LDG.E.U16 R33, desc[UR20][R18.64] ;  /* 0x0000001412218981 */ /* 0x0000e4000c1e1500 */
[----:B0-----:R-:W-:-:S02]  /*18380*/  @!P0 IMAD.MOV.U32 R18, RZ, RZ, R31 ;  /* 0x000000ffff128224 */ /* 0x001fc400078e001f */
[----:B--2---:R-:W-:-:S05]  /*18390*/  IMAD.X R111, R111, 0x1, R38, P4 ;  /* 0x000000016f6f7824 */ /* 0x004fca00020e0626 */
[----:B------:R-:W-:Y:S01]  /*183a0*/  STL [R1+0x2e0], R111 ;  /* 0x0002e06f01007387 */ /* 0x000fe20000100800 */
[----:B----4-:R-:W-:-:S03]  /*183b0*/  IMAD.X R62, R62, 0x1, R38, P1 ;  /* 0x000000013e3e7824 */ /* 0x010fc600008e0626 */
[----:B------:R-:W2:Y:S04]  /*183c0*/  LDL.LU R117, [R1+0x304] ;  /* 0x0003040001757983 */ /* 0x000ea80000300800 */
[----:B------:R-:W4:Y:S04]  /*183d0*/  LDL.LU R31, [R1+0x2f8] ;  /* 0x0002f800011f7983 */ /* 0x000f280000300800 */
[----:B------:R0:W-:Y:S04]  /*183e0*/  STL [R1+0x2e8], R62 ;  /* 0x0002e83e01007387 */ /* 0x0001e80000100800 */
[----:B------:R-:W4:Y:S01]  /*183f0*/  LDL.LU R119, [R1+0x300] ;  /* 0x0003000001777983 */ /* 0x000f220000300800 */
[----:B------:R-:W-:Y:S01]  /*18400*/  PRMT R20, RZ, 0x7610, R20 ;  /* 0x00007610ff147816 */ /* 0x000fe20000000014 */
[----:B------:R-:W-:-:S02]  /*18410*/  @!P0 IMAD.MOV.U32 R19, RZ, RZ, R111 ;  /* 0x000000ffff138224 */ /* 0x000fc400078e006f */
[----:B------:R-:W4:Y:S01]  /*18420*/  LDL.LU R115, [R1+0x308] ;  /* 0x0003080001737983 */ /* 0x000f220000300800 */
[----:B------:R-:W-:-:S03]  /*18430*/  PRMT R12, RZ, 0x7610, R12 ;  /* 0x00007610ff0c7816 */ /* 0x000fc6000000000c */
[----:B------:R0:W4:Y:S02]  /*18440*/  @!P0 LDG.E.U16 R20, desc[UR20][R18.64] ;  /* 0x0000001412148981 */ /* 0x000124000c1e1500 */
[----:B0-----:R-:W-:Y:S01]  /*18450*/  @!P0 IMAD.MOV.U32 R18, RZ, RZ, R36 ;  /* 0x000000ffff128224 */ /* 0x001fe200078e0024 */
[-C--:B---3--:R-:W-:Y:S01]  /*18460*/  IADD3 R63, P1, PT, R63, R39.reuse, RZ ;  /* 0x000000273f3f7210 */ /* 0x088fe20007f3e0ff */
[----:B------:R-:W-:Y:S01]  /*18470*/  @!P0 IMAD.MOV.U32 R19, RZ, RZ, R62 ;  /* 0x000000ffff138224 */ /* 0x000fe200078e003e */
[----:B------:R-:W-:-:S03]  /*18480*/  IADD3 R30, P4, PT, R30, R39, RZ ;  /* 0x000000271e1e7210 */ /* 0x000fc60007f9e0ff */
[----:B------:R0:W-:Y:S04]  /*18490*/  STL [R1+0x2f4], R63 ;  /* 0x0002f43f01007387 */ /* 0x0001e80000100800 */
[----:B-1----:R-:W3:Y:S04]  /*184a0*/  LDL.LU R36, [R1+0x30c] ;  /* 0x00030c0001247983 */ /* 0x002ee80000300800 */
[----:B------:R-:W3:Y:S04]  /*184b0*/  LDL.LU R62, [R1+0x314] ;  /* 0x00031400013e7983 */ /* 0x000ee80000300800 */
[----:B------:R-:W3:Y:S04]  /*184c0*/  LDL.LU R111, [R1+0x31c] ;  /* 0x00031c00016f7983 */ /* 0x000ee80000300800 */
[----:B------:R-:W-:Y:S04]  /*184d0*/  STL [R1+0x2fc], R30 ;  /* 0x0002fc1e01007387 */ /* 0x000fe80000100800 */
[----:B------:R1:W3:Y:S01]  /*184e0*/  @!P0 LDG.E.U16 R12, desc[UR20][R18.64] ;  /* 0x00000014120c8981 */ /* 0x0002e2000c1e1500 */
[----:B------:R-:W-:-:S05]  /*184f0*/  IMAD.X R113, R113, 0x1, R38, P1 ;  /* 0x0000000171717824 */ /* 0x000fca00008e0626 */
[----:B------:R0:W-:Y:S01]  /*18500*/  STL [R1+0x2f0], R113 ;  /* 0x0002f07101007387 */ /* 0x0001e20000100800 */
[----:B-1----:R-:W-:Y:S02]  /*18510*/  @!P0 IMAD.MOV.U32 R18, RZ, RZ, R63 ;  /* 0x000000ffff128224 */ /* 0x002fe400078e003f */
[----:B------:R-:W-:Y:S01]  /*18520*/  @!P0 IMAD.MOV.U32 R19, RZ, RZ, R113 ;  /* 0x000000ffff138224 */ /* 0x000fe200078e0071 */
[----:B--2---:R-:W-:Y:S01]  /*18530*/  IADD3 R117, P1, PT, R117, R39, RZ ;  /* 0x0000002775757210 */ /* 0x004fe20007f3e0ff */
[----:B----4-:R-:W-:-:S04]  /*18540*/  IMAD.X R31, R31, 0x1, R38, P4 ;  /* 0x000000011f1f7824 */ /* 0x010fc800020e0626 */
[----:B------:R-:W-:Y:S04]  /*18550*/  STL [R1+0x304], R117 ;  /* 0x0003047501007387 */ /* 0x000fe80000100800 */
[----:B0-----:R-:W2:Y:S01]  /*18560*/  LDL.LU R63, [R1+0x310] ;  /* 0x00031000013f7983 */ /* 0x001ea20000300800 */
[----:B------:R-:W-:-:S03]  /*18570*/  IMAD.X R119, R119, 0x1, R38, P1 ;  /* 0x0000000177777824 */ /* 0x000fc600008e0626 */
[----:B------:R0:W-:Y:S04]  /*18580*/  STL [R1+0x2f8], R31 ;  /* 0x0002f81f01007387 */ /* 0x0001e80000100800 */
[----:B------:R-:W4:Y:S04]  /*18590*/  LDL.LU R113, [R1+0x318] ;  /* 0x0003180001717983 */ /* 0x000f280000300800 */
[----:B------:R1:W-:Y:S04]  /*185a0*/  STL [R1+0x300], R119 ;  /* 0x0003007701007387 */ /* 0x0003e80000100800 */
[----:B------:R-:W4:Y:S01]  /*185b0*/  LDL.LU R121, [R1+0x324] ;  /* 0x0003240001797983 */ /* 0x000f220000300800 */
[----:B------:R-:W-:-:S02]  /*185c0*/  PRMT R51, RZ, 0x7610, R51 ;  /* 0x00007610ff337816 */ /* 0x000fc40000000033 */
[----:B------:R-:W-:-:S04]  /*185d0*/  PRMT R32, RZ, 0x7610, R32 ;  /* 0x00007610ff207816 */ /* 0x000fc80000000020 */
[----:B------:R0:W4:Y:S04]  /*185e0*/  @!P0 LDG.E.U16 R51, desc[UR20][R18.64] ;  /* 0x0000001412338981 */ /* 0x000128000c1e1500 */
[----:B------:R1:W4:Y:S01]  /*185f0*/  @!P0 LDG.E.U16 R32, desc[UR20][R30.64] ;  /* 0x000000141e208981 */ /* 0x000322000c1e1500 */
[----:B0-----:R-:W-:Y:S02]  /*18600*/  PRMT R19, RZ, 0x7610, R19 ;  /* 0x00007610ff137816 */ /* 0x001fe40000000013 */
[-C--:B---3--:R-:W-:Y:S01]  /*18610*/  IADD3 R36, P1, PT, R36, R39.reuse, RZ ;  /* 0x0000002724247210 */ /* 0x088fe20007f3e0ff */
[----:B-1----:R-:W-:Y:S02]  /*18620*/  @!P0 IMAD.MOV.U32 R30, RZ, RZ, R117 ;  /* 0x000000ffff1e8224 */ /* 0x002fe400078e0075 */
[----:B------:R-:W-:Y:S01]  /*18630*/  @!P0 IMAD.MOV.U32 R31, RZ, RZ, R119 ;  /* 0x000000ffff1f8224 */ /* 0x000fe200078e0077 */
[-C--:B------:R-:W-:Y:S01]  /*18640*/  IADD3 R62, P4, PT, R62, R39.reuse, RZ ;  /* 0x000000273e3e7210 */ /* 0x080fe20007f9e0ff */
[----:B------:R-:W-:Y:S01]  /*18650*/  IMAD.X R115, R115, 0x1, R38, P1 ;  /* 0x0000000173737824 */ /* 0x000fe200008e0626 */
[----:B------:R-:W3:Y:S01]  /*18660*/  LDL.LU R119, [R1+0x32c] ;  /* 0x00032c0001777983 */ /* 0x000ee20000300800 */
[----:B------:R-:W-:-:S03]  /*18670*/  IADD3 R111, P1, PT, R111, R39, RZ ;  /* 0x000000276f6f7210 */ /* 0x000fc60007f3e0ff */
[----:B------:R0:W-:Y:S01]  /*18680*/  STL [R1+0x30c], R36 ;  /* 0x00030c2401007387 */ /* 0x0001e20000100800 */
[----:B------:R-:W-:Y:S02]  /*18690*/  PRMT R11, RZ, 0x7610, R11 ;  /* 0x00007610ff0b7816 */ /* 0x000fe4000000000b */
[----:B------:R-:W-:Y:S01]  /*186a0*/  PRMT R50, RZ, 0x7610, R50 ;  /* 0x00007610ff327816 */ /* 0x000fe20000000032 */
[----:B------:R1:W3:Y:S04]  /*186b0*/  @!P0 LDG.E.U16 R19, desc[UR20][R30.64] ;  /* 0x000000141e138981 */ /* 0x0002e8000c1e1500 */
[----:B------:R0:W-:Y:S04]  /*186c0*/  STL [R1+0x314], R62 ;  /* 0x0003143e01007387 */ /* 0x0001e80000100800 */
[----:B------:R-:W-:Y:S01]  /*186d0*/  STL [R1+0x308], R115 ;  /* 0x0003087301007387 */ /* 0x000fe20000100800 */
[----:B-1----:R-:W-:-:S02]  /*186e0*/  @!P0 IMAD.MOV.U32 R30, RZ, RZ, R36 ;  /* 0x000000ffff1e8224 */ /* 0x002fc400078e0024 */
[----:B------:R-:W-:Y:S01]  /*186f0*/  @!P0 IMAD.MOV.U32 R31, RZ, RZ, R115 ;  /* 0x000000ffff1f8224 */ /* 0x000fe200078e0073 */
[----:B------:R-:W-:Y:S04]  /*18700*/  STL [R1+0x31c], R111 ;  /* 0x00031c6f01007387 */ /* 0x000fe80000100800 */
[----:B0-----:R-:W3:Y:S04]  /*18710*/  LDL.LU R36, [R1+0x334] ;  /* 0x0003340001247983 */ /* 0x001ee80000300800 */
[----:B------:R0:W3:Y:S02]  /*18720*/  @!P0 LDG.E.U16 R11, desc[UR20][R30.64] ;  /* 0x000000141e0b8981 */ /* 0x0000e4000c1e1500 */
[----:B0-----:R-:W-:Y:S01]  /*18730*/  PRMT R31, RZ, 0x7610, R31 ;  /* 0x00007610ff1f7816 */ /* 0x001fe2000000001f */
[----:B--2---:R-:W-:-:S05]  /*18740*/  IMAD.X R63, R63, 0x1, R38, P4 ;  /* 0x000000013f3f7824 */ /* 0x004fca00020e0626 */
[----:B------:R0:W-:Y:S01]  /*18750*/  STL [R1+0x310], R63 ;  /* 0x0003103f01007387 */ /* 0x0001e20000100800 */
[----:B----4-:R-:W-:-:S03]  /*18760*/  IMAD.X R113, R113, 0x1, R38, P1 ;  /* 0x0000000171717824 */ /* 0x010fc600008e0626 */
[----:B------:R-:W2:Y:S04]  /*18770*/  LDL.LU R125, [R1+0x328] ;  /* 0x00032800017d7983 */ /* 0x000ea80000300800 */
[----:B------:R1:W4:Y:S01]  /*18780*/  @!P0 LDG.E.U16 R50, desc[UR20][R62.64] ;  /* 0x000000143e328981 */ /* 0x000322000c1e1500 */
[----:B------:R-:W-:-:S03]  /*18790*/  IADD3 R121, P1, PT, R121, R39, RZ ;  /* 0x0000002779797210 */ /* 0x000fc60007f3e0ff */
[----:B------:R0:W-:Y:S01]  /*187a0*/  STL [R1+0x318], R113 ;  /* 0x0003187101007387 */ /* 0x0001e20000100800 */
[----:B-1----:R-:W-:Y:S02]  /*187b0*/  @!P0 IMAD.MOV.U32 R62, RZ, RZ, R111 ;  /* 0x000000ffff3e8224 */ /* 0x002fe400078e006f */
[----:B0-----:R-:W-:Y:S01]  /*187c0*/  @!P0 IMAD.MOV.U32 R63, RZ, RZ, R113 ;  /* 0x000000ffff3f8224 */ /* 0x001fe200078e0071 */
[----:B------:R-:W4:Y:S04]  /*187d0*/  LDL.LU R111, [R1+0x330] ;  /* 0x00033000016f7983 */ /* 0x000f280000300800 */
[----:B------:R-:W4:Y:S04]  /*187e0*/  LDL.LU R123, [R1+0x338] ;  /* 0x00033800017b7983 */ /* 0x000f280000300800 */
[----:B------:R0:W-:Y:S04]  /*187f0*/  STL [R1+0x324], R121 ;  /* 0x0003247901007387 */ /* 0x0001e80000100800 */
[----:B------:R-:W4:Y:S04]  /*18800*/  LDL.LU R117, [R1+0x33c] ;  /* 0x00033c0001757983 */ /* 0x000f280000300800 */
[----:B------:R-:W4:Y:S04]  /*18810*/  LDL.LU R113, [R1+0x344] ;  /* 0x0003440001717983 */ /* 0x000f280000300800 */
[----:B------:R-:W4:Y:S04]  /*18820*/  LDL.LU R115, [R1+0x34c] ;  /* 0x00034c0001737983 */ /* 0x000f280000300800 */
[----:B------:R1:W4:Y:S04]  /*18830*/  @!P0 LDG.E.U16 R31, desc[UR20][R62.64] ;  /* 0x000000143e1f8981 */ /* 0x000328000c1e1500 */
[----:B------:R-:W4:Y:S01]  /*18840*/  LDL.LU R63, [R1+0x320] ;  /* 0x00032000013f7983 */ /* 0x000f220000300800 */
[----:B---3--:R-:W-:Y:S01]  /*18850*/  IADD3 R119, P4, PT, R119, R39, RZ ;  /* 0x0000002777777210 */ /* 0x008fe20007f9e0ff */
[----:B-1----:R-:W-:Y:S01]  /*18860*/  @!P0 IMAD.MOV.U32 R62, RZ, RZ, R121 ;  /* 0x000000ffff3e8224 */ /* 0x002fe200078e0079 */
[----:B------:R-:W-:-:S03]  /*18870*/  PRMT R18, RZ, 0x7610, R18 ;  /* 0x00007610ff127816 */ /* 0x000fc60000000012 */
[----:B------:R-:W-:Y:S01]  /*18880*/  STL [R1+0x32c], R119 ;  /* 0x00032c7701007387 */ /* 0x000fe20000100800 */
[----:B------:R-:W-:Y:S01]  /*18890*/  PRMT R8, RZ, 0x7610, R8 ;  /* 0x00007610ff087816 */ /* 0x000fe20000000008 */
[--C-:B--2---:R-:W-:Y:S02]  /*188a0*/  IMAD.X R125, R125, 0x1, R38.reuse, P4 ;  /* 0x000000017d7d7824 */ /* 0x104fe400020e0626 */
[----:B----4-:R-:W-:Y:S01]  /*188b0*/  IMAD.X R63, R63, 0x1, R38, P1 ;  /* 0x000000013f3f7824 */ /* 0x010fe200008e0626 */
[----:B------:R-:W-:-:S04]  /*188c0*/  IADD3 R36, P1, PT, R36, R39, RZ ;  /* 0x0000002724247210 */ /* 0x000fc80007f3e0ff */
[----:B------:R1:W-:Y:S01]  /*188d0*/  STL [R1+0x320], R63 ;  /* 0x0003203f01007387 */ /* 0x0003e20000100800 */
[----:B------:R-:W-:-:S03]  /*188e0*/  IMAD.X R111, R111, 0x1, R38, P1 ;  /* 0x000000016f6f7824 */ /* 0x000fc600008e0626 */
[----:B------:R-:W-:Y:S04]  /*188f0*/  STL [R1+0x334], R36 ;  /* 0x0003342401007387 */ /* 0x000fe80000100800 */
[----:B0-----:R-:W2:Y:S04]  /*18900*/  LDL.LU R121, [R1+0x340] ;  /* 0x0003400001797983 */ /* 0x001ea80000300800 */
[----:B------:R0:W3:Y:S04]  /*18910*/  @!P0 LDG.E.U16 R18, desc[UR20][R62.64] ;  /* 0x000000143e128981 */ /* 0x0000e8000c1e1500 */
[----:B------:R-:W-:Y:S01]  /*18920*/  STL [R1+0x328], R125 ;  /* 0x0003287d01007387 */ /* 0x000fe20000100800 */
[----:B0-----:R-:W-:-:S02]  /*18930*/  @!P0 IMAD.MOV.U32 R62, RZ, RZ, R119 ;  /* 0x000000ffff3e8224 */ /* 0x001fc400078e0077 */
[----:B-1----:R-:W-:Y:S01]  /*18940*/  @!P0 IMAD.MOV.U32 R63, RZ, RZ, R125 ;  /* 0x000000ffff3f8224 */ /* 0x002fe200078e007d */
[----:B------:R-:W4:Y:S04]  /*18950*/  LDL.LU R119, [R1+0x348] ;  /* 0x0003480001777983 */ /* 0x000f280000300800 */
[----:B------:R0:W3:Y:S04]  /*18960*/  @!P0 LDG.E.U16 R8, desc[UR20][R62.64] ;  /* 0x000000143e088981 */ /* 0x0000e8000c1e1500 */
[----:B------:R1:W-:Y:S01]  /*18970*/  STL [R1+0x330], R111 ;  /* 0x0003306f01007387 */ /* 0x0003e20000100800 */
[----:B0-----:R-:W-:-:S03]  /*18980*/  @!P0 IMAD.MOV.U32 R63, RZ, RZ, R111 ;  /* 0x000000ffff3f8224 */ /* 0x001fc600078e006f */
[----:B-1----:R-:W3:Y:S01]  /*18990*/  LDL.LU R111, [R1+0x354] ;  /* 0x00035400016f7983 */ /* 0x002ee20000300800 */
[-C--:B------:R-:W-:Y:S01]  /*189a0*/  IADD3 R117, P1, PT, R117, R39.reuse, RZ ;  /* 0x0000002775757210 */ /* 0x080fe20007f3e0ff */
[----:B------:R-:W-:Y:S01]  /*189b0*/  @!P0 IMAD.MOV.U32 R62, RZ, RZ, R36 ;  /* 0x000000ffff3e8224 */ /* 0x000fe200078e0024 */
[----:B------:R-:W-:Y:S01]  /*189c0*/  PRMT R49, RZ, 0x7610, R49 ;  /* 0x00007610ff317816 */ /* 0x000fe20000000031 */
[----:B------:R-:W3:Y:S01]  /*189d0*/  LDL.LU R36, [R1+0x35c] ;  /* 0x00035c0001247983 */ /* 0x000ee20000300800 */
[-C--:B------:R-:W-:Y:S01]  /*189e0*/  IADD3 R113, P4, PT, R113, R39.reuse, RZ ;  /* 0x0000002771717210 */ /* 0x080fe20007f9e0ff */
[----:B------:R-:W-:Y:S01]  /*189f0*/  IMAD.X R123, R123, 0x1, R38, P1 ;  /* 0x000000017b7b7824 */ /* 0x000fe200008e0626 */
[----:B------:R-:W-:Y:S02]  /*18a00*/  PRMT R30, RZ, 0x7610, R30 ;  /* 0x00007610ff1e7816 */ /* 0x000fe4000000001e */
[----:B------:R0:W3:Y:S01]  /*18a10*/  @!P0 LDG.E.U16 R49, desc[UR20][R62.64] ;  /* 0x000000143e318981 */ /* 0x0000e2000c1e1500 */
[----:B------:R-:W-:-:S02]  /*18a20*/  IADD3 R115, P1, PT, R115, R39, RZ ;  /* 0x0000002773737210 */ /* 0x000fc40007f3e0ff */
[----:B------:R-:W-:Y:S01]  /*18a30*/  PRMT R17, RZ, 0x7610, R17 ;  /* 0x00007610ff117816 */ /* 0x000fe20000000011 */
[----:B------:R1:W-:Y:S01]  /*18a40*/  STL [R1+0x33c], R117 ;  /* 0x00033c7501007387 */ /* 0x0003e20000100800 */
[----:B0-----:R-:W-:Y:S02]  /*18a50*/  @!P0 IMAD.MOV.U32 R62, RZ, RZ, R117 ;  /* 0x000000ffff3e8224 */ /* 0x001fe400078e0075 */
[----:B------:R-:W-:Y:S01]  /*18a60*/  @!P0 IMAD.MOV.U32 R63, RZ, RZ, R123 ;  /* 0x000000ffff3f8224 */ /* 0x000fe200078e007b */
[----:B------:R0:W-:Y:S04]  /*18a70*/  STL [R1+0x344], R113 ;  /* 0x0003447101007387 */ /* 0x0001e80000100800 */
[----:B------:R0:W3:Y:S04]  /*18a80*/  @!P0 LDG.E.U16 R30, desc[UR20][R62.64] ;  /* 0x000000143e1e8981 */ /* 0x0000e8000c1e1500 */
[----:B------:R-:W-:Y:S01]  /*18a90*/  STL [R1+0x338], R123 ;  /* 0x0003387b01007387 */ /* 0x000fe20000100800 */
[----:B------:R-:W-:-:S03]  /*18aa0*/  PRMT R4, RZ, 0x7610, R4 ;  /* 0x00007610ff047816 */ /* 0x000fc60000000004 */
[----:B------:R2:W-:Y:S01]  /*18ab0*/  STL [R1+0x34c], R115 ;  /* 0x00034c7301007387 */ /* 0x0005e20000100800 */
[----:B0-----:R-:W-:-:S03]  /*18ac0*/  @!P0 IMAD.MOV.U32 R62, RZ, RZ, R113 ;  /* 0x000000ffff3e8224 */ /* 0x001fc600078e0071 */
[----:B-1----:R-:W3:Y:S01]  /*18ad0*/  LDL.LU R117, [R1+0x364] ;  /* 0x0003640001757983 */ /* 0x002ee20000300800 */
[----:B--2---:R-:W-:-:S04]  /*18ae0*/  IMAD.X R121, R121, 0x1, R38, P4 ;  /* 0x0000000179797824 */ /* 0x004fc800020e0626 */
[----:B------:R-:W-:Y:S01]  /*18af0*/  @!P0 IMAD.MOV.U32 R63, RZ, RZ, R121 ;  /* 0x000000ffff3f8224 */ /* 0x000fe200078e0079 */
[----:B------:R-:W-:Y:S04]  /*18b00*/  STL [R1+0x340], R121 ;  /* 0x0003407901007387 */ /* 0x000fe80000100800 */
[----:B------:R-:W2:Y:S04]  /*18b10*/  LDL.LU R113, [R1+0x358] ;  /* 0x0003580001717983 */ /* 0x000ea80000300800 */
[----:B------:R0:W2:Y:S01]  /*18b20*/  @!P0 LDG.E.U16 R17, desc[UR20][R62.64] ;  /* 0x000000143e118981 */ /* 0x0000a2000c1e1500 */
[----:B----4-:R-:W-:-:S05]  /*18b30*/  IMAD.X R119, R119, 0x1, R38, P1 ;  /* 0x0000000177777824 */ /* 0x010fca00008e0626 */
[----:B------:R1:W-:Y:S01]  /*18b40*/  STL [R1+0x348], R119 ;  /* 0x0003487701007387 */ /* 0x0003e20000100800 */
[----:B0-----:R-:W-:Y:S02]  /*18b50*/  @!P0 IMAD.MOV.U32 R62, RZ, RZ, R115 ;  /* 0x000000ffff3e8224 */ /* 0x001fe400078e0073 */
[----:B------:R-:W-:Y:S01]  /*18b60*/  @!P0 IMAD.MOV.U32 R63, RZ, RZ, R119 ;  /* 0x000000ffff3f8224 */ /* 0x000fe200078e0077 */
[----:B------:R-:W4:Y:S04]  /*18b70*/  LDL.LU R115, [R1+0x360] ;  /* 0x0003600001737983 */ /* 0x000f280000300800 */
[----:B------:R0:W4:Y:S04]  /*18b80*/  @!P0 LDG.E.U16 R4, desc[UR20][R62.64] ;  /* 0x000000143e048981 */ /* 0x000128000c1e1500 */
[----:B-1----:R-:W4:Y:S01]  /*18b90*/  LDL.LU R119, [R1+0x36c] ;  /* 0x00036c0001777983 */ /* 0x002f220000300800 */
[----:B---3--:R-:W-:-:S05]  /*18ba0*/  IADD3 R111, P1, PT, R111, R39, RZ ;  /* 0x000000276f6f7210 */ /* 0x008fca0007f3e0ff */
[----:B------:R1:W-:Y:S01]  /*18bb0*/  STL [R1+0x354], R111 ;  /* 0x0003546f01007387 */ /* 0x0003e20000100800 */
[----:B0-----:R-:W-:-:S03]  /*18bc0*/  IMAD.MOV.U32 R63, RZ, RZ, R111 ;  /* 0x000000ffff3f7224 */ /* 0x001fc600078e006f */
[----:B------:R-:W3:Y:S04]  /*18bd0*/  LDL.LU R121, [R1+0x370] ;  /* 0x0003700001797983 */ /* 0x000ee80000300800 */
[----:B------:R-:W3:Y:S04]  /*18be0*/  LDL.LU R123, [R1+0x374] ;  /* 0x00037400017b7983 */ /* 0x000ee80000300800 */
[----:B------:R-:W3:Y:S04]  /*18bf0*/  LDL.LU R125, [R1+0x37c] ;  /* 0x00037c00017d7983 */ /* 0x000ee80000300800 */
[----:B-1----:R-:W3:Y:S04]  /*18c00*/  LDL.LU R111, [R1+0x690] ;  /* 0x00069000016f7983 */ /* 0x002ee80000300800 */
[----:B------:R-:W3:Y:S01]  /*18c10*/  LDL.LU R62, [R1+0x350] ;  /* 0x00035000013e7983 */ /* 0x000ee20000300800 */
[----:B------:R-:W-:-:S05]  /*18c20*/  IADD3 R36, P4, PT, R36, R39, RZ ;  /* 0x0000002724247210 */ /* 0x000fca0007f9e0ff */
[----:B------:R-:W-:Y:S01]  /*18c30*/  STL [R1+0x35c], R36 ;  /* 0x00035c2401007387 */ /* 0x000fe20000100800 */
[----:B------:R-:W-:Y:S02]  /*18c40*/  PRMT R64, RZ, 0x7610, R64 ;  /* 0x00007610ff407816 */ /* 0x000fe40000000040 */
[----:B------:R-:W-:Y:S02]  /*18c50*/  PRMT R65, RZ, 0x7610, R65 ;  /* 0x00007610ff417816 */ /* 0x000fe40000000041 */
[----:B------:R-:W-:Y:S01]  /*18c60*/  PRMT R67, RZ, 0x7610, R67 ;  /* 0x00007610ff437816 */ /* 0x000fe20000000043 */
[--C-:B--2---:R-:W-:Y:S02]  /*18c70*/  IMAD.X R113, R113, 0x1, R38.reuse, P4 ;  /* 0x0000000171717824 */ /* 0x104fe400020e0626 */
[----:B---3--:R-:W-:-:S05]  /*18c80*/  IMAD.X R62, R62, 0x1, R38, P1 ;  /* 0x000000013e3e7824 */ /* 0x008fca00008e0626 */
[-C--:B------:R-:W-:Y:S01]  /*18c90*/  @!P0 LOP3.LUT R63, R63, R62.reuse, RZ, 0x3c, !PT ;  /* 0x0000003e3f3f8212 */ /* 0x080fe200078e3cff */
[----:B------:R0:W-:Y:S01]  /*18ca0*/  STL [R1+0x350], R62 ;  /* 0x0003503e01007387 */ /* 0x0001e20000100800 */
[----:B------:R-:W-:Y:S02]  /*18cb0*/  IADD3 R117, P1, PT, R117, R39, RZ ;  /* 0x0000002775757210 */ /* 0x000fe40007f3e0ff */
[----:B0-----:R-:W-:-:S04]  /*18cc0*/  @!P0 LOP3.LUT R62, R63, R62, RZ, 0x3c, !PT ;  /* 0x0000003e3f3e8212 */ /* 0x001fc800078e3cff */
[----:B------:R-:W-:Y:S01]  /*18cd0*/  @!P0 LOP3.LUT R63, R63, R62, RZ, 0x3c, !PT ;  /* 0x0000003e3f3f8212 */ /* 0x000fe200078e3cff */
[----:B----4-:R-:W-:-:S04]  /*18ce0*/  IMAD.X R115, R115, 0x1, R38, P1 ;  /* 0x0000000173737824 */ /* 0x010fc800008e0626 */
[----:B------:R0:W2:Y:S02]  /*18cf0*/  @!P0 LDG.E.U16 R64, desc[UR20][R62.64] ;  /* 0x000000143e408981 */ /* 0x0000a4000c1e1500 */
[----:B0-----:R-:W-:Y:S02]  /*18d00*/  @!P0 IMAD.MOV.U32 R62, RZ, RZ, R36 ;  /* 0x000000ffff3e8224 */ /* 0x001fe400078e0024 */
[----:B------:R-:W-:-:S05]  /*18d10*/  @!P0 IMAD.MOV.U32 R63, RZ, RZ, R113 ;  /* 0x000000ffff3f8224 */ /* 0x000fca00078e0071 */
[----:B------:R0:W3:Y:S02]  /*18d20*/  @!P0 LDG.E.U16 R65, desc[UR20][R62.64] ;  /* 0x000000143e418981 */ /* 0x0000e4000c1e1500 */
[----:B0-----:R-:W-:Y:S02]  /*18d30*/  IMAD.MOV.U32 R62, RZ, RZ, R115 ;  /* 0x000000ffff3e7224 */ /* 0x001fe400078e0073 */
[----:B------:R-:W-:-:S05]  /*18d40*/  IMAD.MOV.U32 R63, RZ, RZ, R117 ;  /* 0x000000ffff3f7224 */ /* 0x000fca00078e0075 */
[-C--:B------:R-:W-:Y:S01]  /*18d50*/  @!P0 LOP3.LUT R63, R63, R62.reuse, RZ, 0x3c, !PT ;  /* 0x0000003e3f3f8212 */ /* 0x080fe200078e3cff */
[----:B------:R-:W-:Y:S03]  /*18d60*/  STL [R1+0x364], R117 ;  /* 0x0003647501007387 */ /* 0x000fe60000100800 */
[----:B------:R-:W-:Y:S01]  /*18d70*/  @!P0 LOP3.LUT R62, R63, R62, RZ, 0x3c, !PT ;  /* 0x0000003e3f3e8212 */ /* 0x000fe200078e3cff */
[----:B------:R0:W-:Y:S01]  /*18d80*/  STL [R1+0x358], R113 ;  /* 0x0003587101007387 */ /* 0x0001e20000100800 */
[----:B------:R-:W-:Y:S02]  /*18d90*/  IADD3 R119, P4, PT, R119, R39, RZ ;  /* 0x0000002777777210 */ /* 0x000fe40007f9e0ff */
[----:B------:R-:W-:-:S05]  /*18da0*/  @!P0 LOP3.LUT R63, R63, R62, RZ, 0x3c, !PT ;  /* 0x0000003e3f3f8212 */ /* 0x000fca00078e3cff */
[----:B------:R1:W4:Y:S04]  /*18db0*/  @!P0 LDG.E.U16 R67, desc[UR20][R62.64] ;  /* 0x000000143e438981 */ /* 0x000328000c1e1500 */
[----:B0-----:R-:W2:Y:S04]  /*18dc0*/  LDL.LU R113, [R1+0x68c] ;  /* 0x00068c0001717983 */ /* 0x001ea80000300800 */
[----:B------:R-:W2:Y:S04]  /*18dd0*/  LDL.LU R36, [R1+0x384] ;  /* 0x0003840001247983 */ /* 0x000ea80000300800 */
[----:B------:R0:W-:Y:S01]  /*18de0*/  STL [R1+0x360], R115 ;  /* 0x0003607301007387 */ /* 0x0001e20000100800 */
[----:B-1----:R-:W-:-:S03]  /*18df0*/  IMAD.MOV.U32 R63, RZ, RZ, R119 ;  /* 0x000000ffff3f7224 */ /* 0x002fc600078e0077 */
[----:B0-----:R-:W2:Y:S04]  /*18e00*/  LDL.LU R115, [R1+0x688] ;  /* 0x0006880001737983 */ /* 0x001ea80000300800 */
[----:B------:R-:W2:Y:S04]  /*18e10*/  LDL.LU R117, [R1+0x684] ;  /* 0x0006840001757983 */ /* 0x000ea80000300800 */
[----:B------:R0:W-:Y:S04]  /*18e20*/  STL [R1+0x36c], R119 ;  /* 0x00036c7701007387 */ /* 0x0001e80000100800 */
[----:B0-----:R-:W2:Y:S04]  /*18e30*/  LDL.LU R119, [R1+0x680] ;  /* 0x0006800001777983 */ /* 0x001ea80000300800 */
[----:B------:R-:W2:Y:S01]  /*18e40*/  LDL.LU R62, [R1+0x368] ;  /* 0x00036800013e7983 */ /* 0x000ea20000300800 */
[----:B------:R-:W-:-:S05]  /*18e50*/  IADD3 R123, P1, PT, R123, R39, RZ ;  /* 0x000000277b7b7210 */ /* 0x000fca0007f3e0ff */
[----:B------:R-:W-:Y:S01]  /*18e60*/  STL [R1+0x374], R123 ;  /* 0x0003747b01007387 */ /* 0x000fe20000100800 */
[----:B------:R-:W-:Y:S01]  /*18e70*/  PRMT R70, RZ, 0x7610, R70 ;  /* 0x00007610ff467816 */ /* 0x000fe20000000046 */
[--C-:B------:R-:W-:Y:S01]  /*18e80*/  IMAD.X R121, R121, 0x1, R38.reuse, P1 ;  /* 0x0000000179797824 */ /* 0x100fe200008e0626 */
[----:B------:R-:W-:Y:S02]  /*18e90*/  PRMT R71, RZ, 0x7610, R71 ;  /* 0x00007610ff477816 */ /* 0x000fe40000000047 */
[----:B------:R-:W-:Y:S01]  /*18ea0*/  IADD3 R125, P1, PT, R125, R39, RZ ;  /* 0x000000277d7d7210 */ /* 0x000fe20007f3e0ff */
[----:B--2---:R-:W-:-:S05]  /*18eb0*/  IMAD.X R62, R62, 0x1, R38, P4 ;  /* 0x000000013e3e7824 */ /* 0x004fca00020e0626 */
[-C--:B------:R-:W-:Y:S01]  /*18ec0*/  @!P0 LOP3.LUT R63, R63, R62.reuse, RZ, 0x3c, !PT ;  /* 0x0000003e3f3f8212 */ /* 0x080fe200078e3cff */
[----:B------:R0:W-:Y:S03]  /*18ed0*/  STL [R1+0x368], R62 ;  /* 0x0003683e01007387 */ /* 0x0001e60000100800 */
[----:B0-----:R-:W-:-:S04]  /*18ee0*/  @!P0 LOP3.LUT R62, R63, R62, RZ, 0x3c, !PT ;  /* 0x0000003e3f3e8212 */ /* 0x001fc800078e3cff */
[----:B------:R-:W-:Y:S01]  /*18ef0*/  @!P0 LOP3.LUT R63, R63, R62, RZ, 0x3c, !PT ;  /* 0x0000003e3f3f8212 */ /* 0x000fe200078e3cff */
[----:B------:R0:W-:Y:S04]  /*18f00*/  STL [R1+0x370], R121 ;  /* 0x0003707901007387 */ /* 0x0001e80000100800 */
[----:B------:R1:W2:Y:S02]  /*18f10*/  @!P0 LDG.E.U16 R70, desc[UR20][R62.64] ;  /* 0x000000143e468981 */ /* 0x0002a4000c1e1500 */
[----:B-1----:R-:W-:Y:S02]  /*18f20*/  @!P0 IMAD.MOV.U32 R62, RZ, RZ, R123 ;  /* 0x000000ffff3e8224 */ /* 0x002fe400078e007b */
[----:B------:R-:W-:Y:S02]  /*18f30*/  @!P0 IMAD.MOV.U32 R63, RZ, RZ, R121 ;  /* 0x000000ffff3f8224 */ /* 0x000fe400078e0079 */
[----:B0-----:R-:W2:Y:S04]  /*18f40*/  LDL.LU R121, [R1+0x67c] ;  /* 0x00067c0001797983 */ /* 0x001ea80000300800 */
[----:B------:R-:W2:Y:S04]  /*18f50*/  LDL.LU R123, [R1+0x678] ;  /* 0x00067800017b7983 */ /* 0x000ea80000300800 */
[----:B------:R0:W-:Y:S04]  /*18f60*/  STL [R1+0x37c], R125 ;  /* 0x00037c7d01007387 */ /* 0x0001e80000100800 */
[----:B------:R1:W2:Y:S04]  /*18f70*/  @!P0 LDG.E.U16 R71, desc[UR20][R62.64] ;  /* 0x000000143e478981 */ /* 0x0002a8000c1e1500 */
[----:B------:R-:W2:Y:S01]  /*18f80*/  LDL.LU R63, [R1+0x378] ;  /* 0x00037800013f7983 */ /* 0x000ea20000300800 */
[----:B------:R-:W-:Y:S01]  /*18f90*/  PRMT R75, RZ, 0x7610, R75 ;  /* 0x00007610ff4b7816 */ /* 0x000fe2000000004b */
[----:B-1----:R-:W-:-:S02]  /*18fa0*/  @!P0 IMAD.MOV.U32 R62, RZ, RZ, R125 ;  /* 0x000000ffff3e8224 */ /* 0x002fc400078e007d */
[----:B--2---:R-:W-:-:S05]  /*18fb0*/  IMAD.X R63, R63, 0x1, R38, P1 ;  /* 0x000000013f3f7824 */ /* 0x004fca00008e0626 */
[----:B------:R1:W-:Y:S04]  /*18fc0*/  STL [R1+0x378], R63 ;  /* 0x0003783f01007387 */ /* 0x0003e80000100800 */
[----:B0-----:R-:W2:Y:S04]  /*18fd0*/  LDL.LU R125, [R1+0x674] ;  /* 0x00067400017d7983 */ /* 0x001ea80000300800 */
[----:B------:R0:W2:Y:S04]  /*18fe0*/  @!P0 LDG.E.U16 R75, desc[UR20][R62.64] ;  /* 0x000000143e4b8981 */ /* 0x0000a8000c1e1500 */
[----:B-1----:R-:W2:Y:S01]  /*18ff0*/  LDL.LU R63, [R1+0x380] ;  /* 0x00038000013f7983 */ /* 0x002ea20000300800 */
[----:B------:R-:W-:-:S02]  /*19000*/  IADD3 R36, P1, PT, R36, R39, RZ ;  /* 0x0000002724247210 */ /* 0x000fc40007f3e0ff */
[----:B------:R-:W-:-:S03]  /*19010*/  PRMT R77, RZ, 0x7610, R77 ;  /* 0x00007610ff4d7816 */ /* 0x000fc6000000004d */
[----:B0-----:R-:W-:Y:S01]  /*19020*/  @!P0 IMAD.MOV.U32 R62, RZ, RZ, R36 ;  /* 0x000000ffff3e8224 */ /* 0x001fe200078e0024 */
[----:B------:R0:W-:Y:S01]  /*19030*/  STL [R1+0x384], R36 ;  /* 0x0003842401007387 */ /* 0x0001e20000100800 */
[----:B--2---:R-:W-:-:S05]  /*19040*/  IMAD.X R63, R63, 0x1, R38, P1 ;  /* 0x000000013f3f7824 */ /* 0x004fca00008e0626 */
[----:B------:R1:W-:Y:S04]  /*19050*/  STL [R1+0x380], R63 ;  /* 0x0003803f01007387 */ /* 0x0003e80000100800 */
[----:B0-----:R-:W2:Y:S04]  /*19060*/  LDL.LU R36, [R1+0x670] ;  /* 0x0006700001247983 */ /* 0x001ea80000300800 */
[----:B------:R0:W2:Y:S04]  /*19070*/  @!P0 LDG.E.U16 R77, desc[UR20][R62.64] ;  /* 0x000000143e4d8981 */ /* 0x0000a8000c1e1500 */
[----:B------:R-:W2:Y:S04]  /*19080*/  LDL.LU R62, [R1+0x388] ;  /* 0x00038800013e7983 */ /* 0x000ea80000300800 */
[----:B-1----:R-:W0:Y:S01]  /*19090*/  LDL.LU R63, [R1+0x38c] ;  /* 0x00038c00013f7983 */ /* 0x002e220000300800 */
[----:B------:R-:W-:-:S02]  /*190a0*/  PRMT R79, RZ, 0x7610, R79 ;  /* 0x00007610ff4f7816 */ /* 0x000fc4000000004f */
[----:B0-----:R-:W-:-:S05]  /*190b0*/  IADD3 R63, P1, PT, R63, R39, RZ ;  /* 0x000000273f3f7210 */ /* 0x001fca0007f3e0ff */
[----:B--2---:R-:W-:Y:S01]  /*190c0*/  IMAD.X R62, R62, 0x1, R38, P1 ;  /* 0x000000013e3e7824 */ /* 0x004fe200008e0626 */
[----:B------:R0:W-:Y:S04]  /*190d0*/  STL [R1+0x38c], R63 ;  /* 0x00038c3f01007387 */ /* 0x0001e80000100800 */
[----:B------:R1:W-:Y:S01]  /*190e0*/  STL [R1+0x388], R62 ;  /* 0x0003883e01007387 */ /* 0x0003e20000100800 */
[----:B0-----:R-:W-:-:S04]  /*190f0*/  @!P0 LOP3.LUT R63, R63, R62, RZ, 0x3c, !PT ;  /* 0x0000003e3f3f8212 */ /* 0x001fc800078e3cff */
[----:B-1----:R-:W-:-:S04]  /*19100*/  @!P0 LOP3.LUT R62, R63, R62, RZ, 0x3c, !PT ;  /* 0x0000003e3f3e8212 */ /* 0x002fc800078e3cff */
[----:B------:R-:W-:-:S05]  /*19110*/  @!P0 LOP3.LUT R63, R63, R62, RZ, 0x3c, !PT ;  /* 0x0000003e3f3f8212 */ /* 0x000fca00078e3cff */
[----:B------:R0:W2:Y:S04]  /*19120*/  @!P0 LDG.E.U16 R79, desc[UR20][R62.64] ;  /* 0x000000143e4f8981 */ /* 0x0000a8000c1e1500 */
[----:B------:R-:W2:Y:S04]  /*19130*/  LDL.LU R62, [R1+0x390] ;  /* 0x00039000013e7983 */ /* 0x000ea80000300800 */
[----:B------:R-:W0:Y:S01]  /*19140*/  LDL.LU R63, [R1+0x394] ;  /* 0x00039400013f7983 */ /* 0x000e220000300800 */
[----:B------:R-:W-:Y:S02]  /*19150*/  PRMT R81, RZ, 0x7610, R81 ;  /* 0x00007610ff517816 */ /* 0x000fe40000000051 */
        /* <DEDUP_REMOVED lines=249> */
[----:B------:R0:W2:Y:S01]  /*1a0f0*/  @!P0 LDG.E.U16 R125, desc[UR20][R62.64] ;  /* 0x000000143e7d8981 */ /* 0x0000a2000c1e1500 */
[----:B------:R-:W-:Y:S06]  /*1a100*/  BAR.SYNC.DEFER_BLOCKING 0x0 ;  /* 0x0000000000007b1d */ /* 0x000fec0000010000 */
[----:B------:R-:W2:Y:S04]  /*1a110*/  LDL.LU R62, [R1+0x34] ;  /* 0x00003400013e7983 */ /* 0x000ea80000300800 */
[----:B------:R-:W2:Y:S04]  /*1a120*/  LDL.LU R63, [R1+0x24] ;  /* 0x00002400013f7983 */ /* 0x000ea80000300800 */
[----:B------:R1:W-:Y:S04]  /*1a130*/  STS.U16 [R36+UR9+0x8800], R2 ;  /* 0x0088000224007988 */ /* 0x0003e80008000409 */
[----:B------:R0:W-:Y:S04]  /*1a140*/  STS.U16 [R36+UR9+0x8c00], R40 ;  /* 0x008c002824007988 */ /* 0x0001e80008000409 */
[----:B------:R-:W-:Y:S04]  /*1a150*/  STS.U16 [R36+UR9+0x9000], R120 ;  /* 0x0090007824007988 */ /* 0x000fe80008000409 */
[----:B-1----:R-:W3:Y:S04]  /*1a160*/  LDL.LU R2, [R1+0x66c] ;  /* 0x00066c0001027983 */ /* 0x002ee80000300800 */
[----:B0-----:R-:W3:Y:S04]  /*1a170*/  LDL.LU R40, [R1+0x668] ;  /* 0x0006680001287983 */ /* 0x001ee80000300800 */
[----:B--2---:R0:W-:Y:S04]  /*1a180*/  STS.U16 [R36+UR9+0x8400], R63 ;  /* 0x0084003f24007988 */ /* 0x0041e80008000409 */
[----:B0-----:R-:W2:Y:S04]  /*1a190*/  LDL.LU R63, [R1+0x20] ;  /* 0x00002000013f7983 */ /* 0x001ea80000300800 */
[----:B------:R-:W2:Y:S04]  /*1a1a0*/  LDL.LU R120, [R1+0x30] ;  /* 0x0000300001787983 */ /* 0x000ea80000300800 */
[----:B------:R0:W-:Y:S04]  /*1a1b0*/  STS.U16 [R36+UR9+0x8000], R62 ;  /* 0x0080003e24007988 */ /* 0x0001e80008000409 */
[----:B------:R-:W-:Y:S01]  /*1a1c0*/  STS.U16 [R36+UR9+0x9400], R112 ;  /* 0x0094007024007988 */ /* 0x000fe20008000409 */
[----:B0-----:R-:W-:-:S03]  /*1a1d0*/  LOP3.LUT R62, R36, 0x20, RZ, 0x3c, !PT ;  /* 0x00000020243e7812 */ /* 0x001fc600078e3cff */
        /* <DEDUP_REMOVED lines=26> */
[----:B--2---:R-:W-:Y:S04]  /*1a380*/  STS.U16 [R62+UR9+0x8100], R120 ;  /* 0x008100783e007988 */ /* 0x004fe80008000409 */
[----:B------:R-:W-:Y:S04]  /*1a390*/  STS.U16 [R62+UR9+0x8500], R63 ;  /* 0x0085003f3e007988 */ /* 0x000fe80008000409 */
[----:B------:R0:W-:Y:S04]  /*1a3a0*/  STS.U16 [R62+UR9+0x8900], R3 ;  /* 0x008900033e007988 */ /* 0x0001e80008000409 */
[----:B------:R1:W-:Y:S04]  /*1a3b0*/  STS.U16 [R62+UR9+0x8d00], R41 ;  /* 0x008d00293e007988 */ /* 0x0003e80008000409 */
[----:B0-----:R-:W2:Y:S04]  /*1a3c0*/  LDL.LU R3, [R1+0x664] ;  /* 0x0006640001037983 */ /* 0x001ea80000300800 */
[----:B-1----:R-:W2:Y:S04]  /*1a3d0*/  LDL.LU R41, [R1+0x660] ;  /* 0x0006600001297983 */ /* 0x002ea80000300800 */
        /* <DEDUP_REMOVED lines=30> */
[----:B--2---:R0:W-:Y:S04]  /*1a5c0*/  STS.U16 [R5+UR9+0x8200], R41 ;  /* 0x0082002905007988 */ /* 0x0041e80008000409 */
[----:B---3--:R1:W-:Y:S04]  /*1a5d0*/  STS.U16 [R5+UR9+0x8600], R40 ;  /* 0x0086002805007988 */ /* 0x0083e80008000409 */
[----:B------:R2:W-:Y:S04]  /*1a5e0*/  STS.U16 [R5+UR9+0x8a00], R37 ;  /* 0x008a002505007988 */ /* 0x0005e80008000409 */
        /* <DEDUP_REMOVED lines=27> */
[----:B0-----:R0:W5:Y:S04]  /*1a7a0*/  LDL.LU R41, [R1+0x65c] ;  /* 0x00065c0001297983 */ /* 0x0011680000300800 */
[----:B------:R-:W-:Y:S04]  /*1a7b0*/  STS.U16 [R5+UR9+0xfa00], R117 ;  /* 0x00fa007505007988 */ /* 0x000fe80008000409 */
[----:B-1----:R0:W5:Y:S04]  /*1a7c0*/  LDL.LU R40, [R1+0x658] ;  /* 0x0006580001287983 */ /* 0x0021680000300800 */
[----:B------:R-:W-:Y:S04]  /*1a7d0*/  STS.U16 [R5+UR9+0xfe00], R119 ;  /* 0x00fe007705007988 */ /* 0x000fe80008000409 */
[----:B--2---:R0:W5:Y:S04]  /*1a7e0*/  LDL.LU R37, [R1+0x654] ;  /* 0x0006540001257983 */ /* 0x0041680000300800 */
[----:B------:R1:W-:Y:S04]  /*1a7f0*/  STS.U16 [R4+UR9+0x8300], R3 ;  /* 0x0083000304007988 */ /* 0x0003e80008000409 */
[----:B------:R2:W-:Y:S04]  /*1a800*/  STS.U16 [R4+UR9+0x8700], R2 ;  /* 0x0087000204007988 */ /* 0x0005e80008000409 */
[----:B------:R3:W-:Y:S04]  /*1a810*/  STS.U16 [R4+UR9+0x8b00], R0 ;  /* 0x008b000004007988 */ /* 0x0007e80008000409 */
[----:B-1----:R0:W5:Y:S04]  /*1a820*/  LDL.LU R3, [R1+0x650] ;  /* 0x0006500001037983 */ /* 0x0021680000300800 */
[----:B--2---:R0:W5:Y:S04]  /*1a830*/  LDL.LU R2, [R1+0x64c] ;  /* 0x00064c0001027983 */ /* 0x0041680000300800 */
[----:B---3--:R0:W5:Y:S04]  /*1a840*/  LDL.LU R0, [R1+0x648] ;  /* 0x0006480001007983 */ /* 0x0081680000300800 */
        /* <DEDUP_REMOVED lines=28> */
[----:B------:R0:W-:Y:S01]  /*1aa10*/  STS.U16 [R4+UR9+0xff00], R125 ;  /* 0x00ff007d04007988 */ /* 0x0001e20008000409 */
[----:B------:R1:W-:Y:S06]  /*1aa20*/  MEMBAR.ALL.CTA ;  /* 0x0000000000007992 */ /* 0x0003ec0000008000 */
[----:B-1----:R-:W1:Y:S01]  /*1aa30*/  FENCE.VIEW.ASYNC.S ;  /* 0x00000000000073c6 */ /* 0x002e620000000000 */
[----:B------:R-:W-:-:S04]  /*1aa40*/  ULEA UR6, UR19, UR9, 0x3 ;  /* 0x0000000913067291 */ /* 0x000fc8000f8e18ff */
[----:B------:R-:W-:Y:S01]  /*1aa50*/  UIADD3 UR6, UPT, UPT, UR6, 0x10000, URZ ;  /* 0x0001000006067890 */ /* 0x000fe2000fffe0ff */
[----:B-1----:R-:W-:Y:S06]  /*1aa60*/  BAR.SYNC.DEFER_BLOCKING 0x0 ;  /* 0x0000000000007b1d */ /* 0x002fec0000010000 */
[----:B0-----:R-:W-:Y:S05]  /*1aa70*/  @P3 BRA `(.L_x_10) ;  /* 0x0000000000543947 */ /* 0x001fea0003800000 */
[----:B------:R-:W-:Y:S02]  /*1aa80*/  UIADD3 UR26, UPT, UPT, UR8, 0x108, URZ ;  /* 0x00000108081a7890 */ /* 0x000fe4000fffe0ff */
[----:B------:R-:W-:Y:S02]  /*1aa90*/  UIADD3 UR27, UPT, UPT, UR8, 0x110, URZ ;  /* 0x00000110081b7890 */ /* 0x000fe4000fffe0ff */
[----:B------:R-:W-:Y:S01]  /*1aaa0*/  UIADD3 UR32, UPT, UPT, UR8, 0x118, URZ ;  /* 0x0000011808207890 */ /* 0x000fe2000fffe0ff */
[----:B------:R-:W-:Y:S01]  /*1aab0*/  UMOV UR16, 0x0 ;  /* 0x0000000000107882 */ /* 0x000fe20000000000 */
[----:B------:R-:W-:Y:S01]  /*1aac0*/  UMOV UR17, 0x8400010 ;  /* 0x0840001000117882 */ /* 0x000fe20000000000 */
[----:B------:R-:W-:Y:S01]  /*1aad0*/  UMOV UR12, UR18 ;  /* 0x00000012000c7c82 */ /* 0x000fe20008000000 */
[----:B------:R-:W-:Y:S01]  /*1aae0*/  UMOV UR13, 0x40004040 ;  /* 0x40004040000d7882 */ /* 0x000fe20000000000 */
[----:B------:R-:W-:Y:S01]  /*1aaf0*/  UMOV UR28, 0x0 ;  /* 0x00000000001c7882 */ /* 0x000fe20000000000 */
[----:B------:R-:W-:Y:S01]  /*1ab00*/  UMOV UR29, 0x8400010 ;  /* 0x08400010001d7882 */ /* 0x000fe20000000000 */
[----:B------:R-:W-:Y:S01]  /*1ab10*/  UMOV UR30, 0x0 ;  /* 0x00000000001e7882 */ /* 0x000fe20000000000 */
[----:B------:R-:W-:Y:S01]  /*1ab20*/  UMOV UR31, 0x8400010 ;  /* 0x08400010001f7882 */ /* 0x000fe20000000000 */
[----:B------:R-:W-:Y:S01]  /*1ab30*/  UMOV UR7, URZ ;  /* 0x000000ff00077c82 */ /* 0x000fe20008000000 */
[----:B------:R0:W-:Y:S01]  /*1ab40*/  UTCHMMA tmem[UR11], gdesc[UR12], tmem[UR8], tmem[UR16], idesc[UR17], UPT ;  /* 0x00ff100c0b0079ea */ /* 0x0001e2000b800008 */
        /* <DEDUP_REMOVED lines=8> */
.L_x_10:
[----:B------:R-:W2:Y:S01]  /*1abd0*/  LDL R4, [R1+0x63c] ;  /* 0x00063c0001047983 */ /* 0x000ea20000100800 */
[----:B------:R-:W-:-:S04]  /*1abe0*/  UIADD3 UR19, UPT, UPT, UR19, 0x1, URZ ;  /* 0x0000000113137890 */ /* 0x000fc8000fffe0ff */
[----:B------:R-:W-:-:S04]  /*1abf0*/  UISETP.GT.AND UP1, UPT, UR19, 0x1, UPT ;  /* 0x000000011300788c */ /* 0x000fc8000bf24270 */
[----:B0-----:R-:W-:Y:S02]  /*1ac00*/  USEL UR4, URZ, 0x1, !UP1 ;  /* 0x00000001ff047887 */ /* 0x001fe4000c800000 */
[----:B------:R-:W-:Y:S02]  /*1ac10*/  USEL UR19, UR19, URZ, !UP1 ;  /* 0x000000ff13137287 */ /* 0x000fe4000c800000 */
[----:B------:R-:W-:-:S03]  /*1ac20*/  ULOP3.LUT UR7, UR5, UR4, URZ, 0x3c, !UPT ;  /* 0x0000000405077292 */ /* 0x000fc6000f8e3cff */
[----:B------:R-:W-:-:S04]  /*1ac30*/  UMOV UR4, UR5 ;  /* 0x0000000500047c82 */ /* 0x000fc80008000000 */
[----:B------:R-:W-:Y:S01]  /*1ac40*/  UMOV UR5, UR7 ;  /* 0x0000000700057c82 */ /* 0x000fe20008000000 */
[----:B--2--5:R-:W-:-:S13]  /*1ac50*/  ISETP.NE.U32.AND P0, PT, R37, R4, PT ;  /* 0x000000042500720c */ /* 0x024fda0003f05070 */
[----:B------:R-:W-:Y:S05]  /*1ac60*/  @P0 BRA `(.L_x_11) ;  /* 0xffffff7000a00947 */ /* 0x000fea000383ffff */
.L_x_8:
[----:B------:R-:W2:Y:S01]  /*1ac70*/  LDL.LU R5, [R1+0x640] ;  /* 0x0006400001057983 */ /* 0x000ea20000300800 */
[----:B------:R-:W0:Y:S03]  /*1ac80*/  LDCU.128 UR12, c[0x0][0x390] ;  /* 0x00007200ff0c77ac */ /* 0x000e260008000c00 */
[----:B------:R-:W0:Y:S01]  /*1ac90*/  LDL.LU R4, [R1+0x644] ;  /* 0x0006440001047983 */ /* 0x000e220000300800 */
[----:B------:R-:W1:Y:S01]  /*1aca0*/  LDCU UR11, c[0x0][0x39c] ;  /* 0x00007380ff0b77ac */ /* 0x000e620008000800 */
[----:B------:R-:W-:Y:S01]  /*1acb0*/  VIADD R0, R2, 0x1 ;  /* 0x0000000102007836 */ /* 0x000fe20000000000 */
[----:B------:R-:W3:Y:S01]  /*1acc0*/  LDCU UR7, c[0x0][0x3b4] ;  /* 0x00007680ff0777ac */ /* 0x000ee20008000800 */
[----:B------:R-:W4:Y:S01]  /*1acd0*/  LDCU UR5, c[0x0][0x3b8] ;  /* 0x00007700ff0577ac */ /* 0x000f220008000800 */
[----:B------:R-:W0:Y:S01]  /*1ace0*/  LDCU UR16, c[0x0][0x39c] ;  /* 0x00007380ff1077ac */ /* 0x000e220008000800 */
[----:B------:R-:W0:Y:S01]  /*1acf0*/  LDCU UR17, c[0x0][0x39c] ;  /* 0x00007380ff1177ac */ /* 0x000e220008000800 */
[----:B------:R-:W0:Y:S01]  /*1ad00*/  LDCU UR18, c[0x0][0x39c] ;  /* 0x00007380ff1277ac */ /* 0x000e220008000800 */
[----:B--2---:R-:W-:-:S02]  /*1ad10*/  ISETP.GE.AND P1, PT, R5, 0x40, PT ;  /* 0x000000400500780c */ /* 0x004fc40003f26270 */
[C---:B0-----:R-:W-:Y:S01]  /*1ad20*/  ISETP.GE.AND P0, PT, R4.reuse, UR14, PT ;  /* 0x0000000e04007c0c */ /* 0x041fe2000bf06270 */
[----:B---3--:R-:W-:-:S03]  /*1ad30*/  IMAD R3, R4, UR7, RZ ;  /* 0x0000000704037c24 */ /* 0x008fc6000f8e02ff */
[----:B-1----:R-:W-:Y:S01]  /*1ad40*/  ISETP.LT.AND P3, PT, R0, UR11, !P0 ;  /* 0x0000000b00007c0c */ /* 0x002fe2000c761270 */
[----:B------:R-:W-:-:S06]  /*1ad50*/  VIADD R0, R2, 0x2 ;  /* 0x0000000202007836 */ /* 0x000fcc0000000000 */
[----:B----4-:R-:W-:Y:S06]  /*1ad60*/  @!P1 BRA `(.L_x_12) ;  /* 0x0000000000109947 */ /* 0x010fec0003800000 */
[----:B------:R-:W-:-:S06]  /*1ad70*/  USHF.L.U32 UR4, UR4, 0x1f, URZ ;  /* 0x0000001f04047899 */ /* 0x000fcc00080006ff */
[----:B------:R-:W-:-:S04]  /*1ad80*/  IMAD.U32 R4, RZ, RZ, UR4 ;  /* 0x00000004ff047e24 */ /* 0x000fc8000f8e00ff */
[----:B------:R-:W0:Y:S02]  /*1ad90*/  SYNCS.PHASECHK.TRANS64.TRYWAIT P1, [UR6], R4 ;  /* 0x00000004ff0075a7 */ /* 0x000e240008021106 */
[----:B0-----:R-:W-:Y:S05]  /*1ada0*/  @!P1 BRA `(.L_x_13) ;  /* 0x000000a800789947 */ /* 0x001fea0003800000 */
.L_x_12:
[----:B------:R-:W-:Y:S06]  /*1adb0*/  BAR.SYNC.DEFER_BLOCKING 0x0 ;  /* 0x0000000000007b1d */ /* 0x000fec0000010000 */
[----:B------:R-:W-:Y:S01]  /*1adc0*/  STL [R1+0x7ac], R66 ;  /* 0x0007ac4201007387 */ /* 0x000fe20000100800 */
[----:B------:R-:W-:Y:S01]  /*1add0*/  ISETP.LT.AND P1, PT, R0, UR16, !P0 ;  /* 0x0000001000007c0c */ /* 0x000fe2000c721270 */
[----:B------:R-:W0:Y:S02]  /*1ade0*/  LDCU UR4, c[0x0][0x39c] ;  /* 0x00007380ff0477ac */ /* 0x000e240008000800 */
[----:B------:R-:W-:Y:S01]  /*1adf0*/  STL [R1+0x7a8], R63 ;  /* 0x0007a83f01007387 */ /* 0x000fe20000100800 */
[----:B------:R-:W1:Y:S03]  /*1ae00*/  LDCU UR7, c[0x0][0x39c] ;  /* 0x00007380ff0777ac */ /* 0x000e660008000800 */
[----:B------:R-:W-:Y:S01]  /*1ae10*/  STL [R1+0x7a4], R60 ;  /* 0x0007a43c01007387 */ /* 0x000fe20000100800 */
[----:B------:R-:W2:Y:S03]  /*1ae20*/  LDCU UR6, c[0x0][0x39c] ;  /* 0x00007380ff0677ac */ /* 0x000ea60008000800 */
[----:B------:R-:W-:Y:S04]  /*1ae30*/  STL [R1+0x7a0], R57 ;  /* 0x0007a03901007387 */ /* 0x000fe80000100800 */
[----:B------:R-:W-:Y:S01]  /*1ae40*/  STL [R1+0x79c], R54 ;  /* 0x00079c3601007387 */ /* 0x000fe20000100800 */
[----:B------:R-:W3:Y:S03]  /*1ae50*/  @!P2 SYNCS.CCTL.IV [UR9+0x10000] ;  /* 0x01000000ff00a9b1 */ /* 0x000ee60008000009 */
[----:B------:R-:W-:Y:S04]  /*1ae60*/  STL [R1+0x798], R51 ;  /* 0x0007983301007387 */ /* 0x000fe80000100800 */
        /* <DEDUP_REMOVED lines=12> */
[----:B------:R4:W-:Y:S01]  /*1af30*/  STL [R1+0x764], R12 ;  /* 0x0007640c01007387 */ /* 0x0009e20000100800 */
[----:B---3--:R-:W-:Y:S06]  /*1af40*/  BAR.SYNC.DEFER_BLOCKING 0x0 ;  /* 0x0000000000007b1d */ /* 0x008fec0000010000 */
[----:B----4-:R-:W3:Y:S01]  /*1af50*/  LDTM.x64 R4, tmem[UR10] ;  /* 0x0000000a000479ee */ /* 0x010ee20008340000 */
[----:B------:R-:W-:Y:S01]  /*1af60*/  LEA R0, P5, R3, UR12, 0x1 ;  /* 0x0000000c03007c11 */ /* 0x000fe2000f8a08ff */
[----:B------:R-:W4:Y:S01]  /*1af70*/  @!P2 SYNCS.CCTL.IV [UR9+0x10008] ;  /* 0x01000800ff00a9b1 */ /* 0x000f220008000009 */
[----:B---3--:R-:W-:Y:S01]  /*1af80*/  STL.64 [R1], R4 ;  /* 0x0000000401007387 */ /* 0x008fe20000100a00 */
[----:B------:R-:W-:-:S02]  /*1af90*/  IMAD.MOV.U32 R107, RZ, RZ, R66 ;  /* 0x000000ffff6b7224 */ /* 0x000fc400078e0042 */
[----:B------:R-:W-:Y:S01]  /*1afa0*/  IMAD.MOV.U32 R108, RZ, RZ, R67 ;  /* 0x000000ffff6c7224 */ /* 0x000fe200078e0043 */
[----:B------:R-:W-:Y:S01]  /*1afb0*/  STL.64 [R1+0x8], R6 ;  /* 0x0000080601007387 */ /* 0x000fe20000100a00 */
[----:B------:R-:W-:Y:S02]  /*1afc0*/  IMAD.MOV.U32 R81, RZ, RZ, R63 ;  /* 0x000000ffff517224 */ /* 0x000fe400078e003f */
[----:B------:R-:W-:Y:S01]  /*1afd0*/  IMAD.MOV.U32 R103, RZ, RZ, R65 ;  /* 0x000000ffff677224 */ /* 0x000fe200078e0041 */
[----:B------:R-:W-:Y:S01]  /*1afe0*/  STL.64 [R1+0x10], R8 ;  /* 0x0000100801007387 */ /* 0x000fe20000100a00 */
[----:B------:R-:W-:Y:S02]  /*1aff0*/  IMAD.MOV.U32 R67, RZ, RZ, R60 ;  /* 0x000000ffff437224 */ /* 0x000fe400078e003c */
[----:B------:R-:W-:Y:S01]  /*1b000*/  IMAD.MOV.U32 R102, RZ, RZ, R64 ;  /* 0x000000ffff667224 */ /* 0x000fe200078e0040 */
[----:B------:R-:W-:Y:S01]  /*1b010*/  STL.64 [R1+0x18], R10 ;  /* 0x0000180a01007387 */ /* 0x000fe20000100a00 */
[----:B------:R-:W-:-:S02]  /*1b020*/  IMAD.MOV.U32 R80, RZ, RZ, R62 ;  /* 0x000000ffff507224 */ /* 0x000fc400078e003e */
[----:B------:R-:W-:Y:S01]  /*1b030*/  IMAD.MOV.U32 R68, RZ, RZ, R61 ;  /* 0x000000ffff447224 */ /* 0x000fe200078e003d */
[----:B------:R-:W-:Y:S01]  /*1b040*/  STL.64 [R1+0x20], R12 ;  /* 0x0000200c01007387 */ /* 0x000fe20000100a00 */
[----:B------:R-:W-:Y:S01]  /*1b050*/  LEA.HI.X.SX32 R3, R3, UR13, 0x1, P5 ;  /* 0x0000000d03037c11 */ /* 0x000fe2000a8f0eff */
[----:B------:R-:W3:Y:S02]  /*1b060*/  LDCU UR9, c[0x0][0x39c] ;  /* 0x00007380ff0977ac */ /* 0x000ee40008000800 */
[----:B------:R-:W-:Y:S04]  /*1b070*/  STL.64 [R1+0x28], R14 ;  /* 0x0000280e01007387 */ /* 0x000fe80000100a00 */
        /* <DEDUP_REMOVED lines=20> */
[----:B------:R5:W-:Y:S04]  /*1b1c0*/  STL.64 [R1+0xd0], R56 ;  /* 0x0000d03801007387 */ /* 0x000be80000100a00 */
[----:B------:R0:W-:Y:S04]  /*1b1d0*/  STL.64 [R1+0xd8], R58 ;  /* 0x0000d83a01007387 */ /* 0x0001e80000100a00 */
[----:B------:R0:W2:Y:S04]  /*1b1e0*/  LDL.LU R66, [R1+0x7ac] ;  /* 0x0007ac0001427983 */ /* 0x0000a80000300800 */
[----:B------:R0:W2:Y:S04]  /*1b1f0*/  LDL.LU R63, [R1+0x7a8] ;  /* 0x0007a800013f7983 */ /* 0x0000a80000300800 */
[----:B------:R0:W2:Y:S04]  /*1b200*/  LDL.LU R60, [R1+0x7a4] ;  /* 0x0007a400013c7983 */ /* 0x0000a80000300800 */
[----:B-----5:R0:W5:Y:S04]  /*1b210*/  LDL.LU R57, [R1+0x7a0] ;  /* 0x0007a00001397983 */ /* 0x0201680000300800 */
[----:B------:R0:W2:Y:S04]  /*1b220*/  LDL.LU R54, [R1+0x79c] ;  /* 0x00079c0001367983 */ /* 0x0000a80000300800 */
[----:B------:R0:W3:Y:S04]  /*1b230*/  LDL.LU R51, [R1+0x798] ;  /* 0x0007980001337983 */ /* 0x0000e80000300800 */
        /* <DEDUP_REMOVED lines=13> */
[----:B------:R-:W3:Y:S04]  /*1b310*/  LDL.LU R65, [R1+0xdc] ;  /* 0x0000dc0001417983 */ /* 0x000ee80000300800 */
[----:B------:R-:W3:Y:S04]  /*1b320*/  LDL.LU R64, [R1+0xd8] ;  /* 0x0000d80001407983 */ /* 0x000ee80000300800 */
[----:B------:R-:W4:Y:S04]  /*1b330*/  LDL.LU R62, [R1+0xd4] ;  /* 0x0000d400013e7983 */ /* 0x000f280000300800 */
[----:B------:R-:W4:Y:S04]  /*1b340*/  LDL.LU R61, [R1+0xd0] ;  /* 0x0000d000013d7983 */ /* 0x000f280000300800 */
[----:B0-----:R-:W5:Y:S04]  /*1b350*/  LDL.LU R59, [R1+0xcc] ;  /* 0x0000cc00013b7983 */ /* 0x001f680000300800 */
[----:B------:R-:W5:Y:S04]  /*1b360*/  LDL.LU R58, [R1+0xc8] ;  /* 0x0000c800013a7983 */ /* 0x000f680000300800 */
        /* <DEDUP_REMOVED lines=49> */
[----:B------:R-:W5:Y:S01]  /*1b680*/  LDL.LU R74, [R1] ;  /* 0x00000000014a7983 */ /* 0x000f620000300800 */
[----:B------:R-:W-:Y:S01]  /*1b690*/  IMAD R4, R2, UR5, RZ ;  /* 0x0000000502047c24 */ /* 0x000fe2000f8e02ff */
[----:B------:R-:W-:Y:S01]  /*1b6a0*/  F2FP.F16.F32.PACK_AB R106, R108, R107 ;  /* 0x0000006b6c6a723e */ /* 0x000fe200000000ff */
[----:B------:R-:W-:Y:S01]  /*1b6b0*/  VIADD R6, R2, 0x3 ;  /* 0x0000000302067836 */ /* 0x000fe20000000000 */
[----:B------:R-:W-:Y:S01]  /*1b6c0*/  F2FP.F16.F32.PACK_AB R101, R103, R102 ;  /* 0x000000666765723e */ /* 0x000fe200000000ff */
[C---:B------:R-:W-:Y:S01]  /*1b6d0*/  VIADD R5, R4.reuse, UR5 ;  /* 0x0000000504057c36 */ /* 0x040fe20008000000 */
[-C--:B------:R-:W-:Y:S01]  /*1b6e0*/  LEA R110, P5, R4, R0.reuse, 0x1 ;  /* 0x00000000046e7211 */ /* 0x080fe200078a08ff */
[----:B------:R-:W-:Y:S01]  /*1b6f0*/  VIADD R7, R2, 0x4 ;  /* 0x0000000402077836 */ /* 0x000fe20000000000 */
[----:B------:R-:W-:Y:S01]  /*1b700*/  ISETP.LT.AND P4, PT, R6, UR17, !P0 ;  /* 0x0000001106007c0c */ /* 0x000fe2000c781270 */
[C---:B------:R-:W-:Y:S01]  /*1b710*/  VIADD R6, R5.reuse, UR5 ;  /* 0x0000000505067c36 */ /* 0x040fe20008000000 */
[----:B------:R-:W-:-:S02]  /*1b720*/  LEA R104, P6, R5, R0, 0x1 ;  /* 0x0000000005687211 */ /* 0x000fc400078c08ff */
[-C--:B------:R-:W-:Y:S01]  /*1b730*/  LEA.HI.X.SX32 R111, R4, R3.reuse, 0x1, P5 ;  /* 0x00000003046f7211 */ /* 0x080fe200028f0eff */
[----:B------:R-:W-:Y:S01]  /*1b740*/  VIADD R4, R6, UR5 ;  /* 0x0000000506047c36 */ /* 0x000fe20008000000 */
[----:B------:R-:W-:Y:S02]  /*1b750*/  LEA.HI.X.SX32 R105, R5, R3, 0x1, P6 ;  /* 0x0000000305697211 */ /* 0x000fe400030f0eff */
[----:B------:R-:W-:Y:S01]  /*1b760*/  ISETP.LT.AND P5, PT, R7, UR18, !P0 ;  /* 0x0000001207007c0c */ /* 0x000fe2000c7a1270 */
[----:B------:R-:W-:Y:S01]  /*1b770*/  VIADD R5, R4, UR5 ;  /* 0x0000000504057c36 */ /* 0x000fe20008000000 */
[----:B------:R-:W-:Y:S01]  /*1b780*/  F2FP.F16.F32.PACK_AB R69, R81, R80 ;  /* 0x000000505145723e */ /* 0x000fe200000000ff */
[----:B------:R0:W-:Y:S01]  /*1b790*/  STL.64 [R1+0x110], R104 ;  /* 0x0001106801007387 */ /* 0x0001e20000100a00 */
[----:B------:R-:W-:Y:S01]  /*1b7a0*/  VIADD R7, R2, 0x5 ;  /* 0x0000000502077836 */ /* 0x000fe20000000000 */
[----:B--2---:R-:W-:Y:S02]  /*1b7b0*/  F2FP.F16.F32.PACK_AB R66, R68, R67 ;  /* 0x000000434442723e */ /* 0x004fe400000000ff */
[----:B------:R-:W-:Y:S01]  /*1b7c0*/  STL.64 [R1+0x118], R110 ;  /* 0x0001186e01007387 */ /* 0x000fe20000100a00 */
[----:B0-----:R-:W-:-:S04]  /*1b7d0*/  LEA R104, P6, R6, R0, 0x1 ;  /* 0x0000000006687211 */ /* 0x001fc800078c08ff */
[----:B------:R-:W-:Y:S02]  /*1b7e0*/  LEA.HI.X.SX32 R105, R6, R3, 0x1, P6 ;  /* 0x0000000306697211 */ /* 0x000fe400030f0eff */
[----:B------:R-:W-:Y:S01]  /*1b7f0*/  ISETP.LT.AND P6, PT, R7, UR4, !P0 ;  /* 0x0000000407007c0c */ /* 0x000fe2000c7c1270 */
[----:B------:R-:W0:Y:S02]  /*1b800*/  LDCU UR4, c[0x0][0x39c] ;  /* 0x00007380ff0477ac */ /* 0x000e240008000800 */
[----:B------:R2:W-:Y:S04]  /*1b810*/  STL.64 [R1+0x108], R104 ;  /* 0x0001086801007387 */ /* 0x0005e80000100a00 */
[----:B------:R-:W-:Y:S01]  /*1b820*/  STL [R1+0x19c], R106 ;  /* 0x00019c6a01007387 */ /* 0x000fe20000100800 */
[----:B--2---:R-:W-:-:S04]  /*1b830*/  LEA R104, P2, R4, R0, 0x1 ;  /* 0x0000000004687211 */ /* 0x004fc800078408ff */
[----:B------:R-:W-:Y:S01]  /*1b840*/  LEA.HI.X.SX32 R105, R4, R3, 0x1, P2 ;  /* 0x0000000304697211 */ /* 0x000fe200010f0eff */
[C---:B------:R-:W-:Y:S01]  /*1b850*/  VIADD R4, R5.reuse, UR5 ;  /* 0x0000000505047c36 */ /* 0x040fe20008000000 */
[----:B------:R-:W-:-:S03]  /*1b860*/  LEA R6, P2, R5, R0, 0x1 ;  /* 0x0000000005067211 */ /* 0x000fc600078408ff */
[----:B------:R-:W-:Y:S01]  /*1b870*/  STL.64 [R1+0x100], R104 ;  /* 0x0001006801007387 */ /* 0x000fe20000100a00 */
[----:B------:R-:W-:Y:S01]  /*1b880*/  LEA.HI.X.SX32 R7, R5, R3, 0x1, P2 ;  /* 0x0000000305077211 */ /* 0x000fe200010f0eff */
[C---:B------:R-:W-:Y:S02]  /*1b890*/  VIADD R5, R4.reuse, UR5 ;  /* 0x0000000504057c36 */ /* 0x040fe40008000000 */
[----:B------:R-:W-:Y:S04]  /*1b8a0*/  STL [R1+0x194], R101 ;  /* 0x0001946501007387 */ /* 0x000fe80000100800 */
[----:B------:R2:W-:Y:S04]  /*1b8b0*/  STL.64 [R1+0xf8], R6 ;  /* 0x0000f80601007387 */ /* 0x0005e80000100a00 */
[----:B------:R-:W-:Y:S04]  /*1b8c0*/  STL [R1+0x18c], R69 ;  /* 0x00018c4501007387 */ /* 0x000fe80000100800 */
[----:B------:R-:W-:Y:S01]  /*1b8d0*/  STL [R1+0x184], R66 ;  /* 0x0001844201007387 */ /* 0x000fe20000100800 */
[----:B--2---:R-:W-:-:S02]  /*1b8e0*/  LEA R6, P2, R4, R0, 0x1 ;  /* 0x0000000004067211 */ /* 0x004fc400078408ff */
[----:B---3--:R-:W-:Y:S02]  /*1b8f0*/  F2FP.F16.F32.PACK_AB R63, R65, R64 ;  /* 0x00000040413f723e */ /* 0x008fe400000000ff */
[----:B------:R-:W-:Y:S01]  /*1b900*/  LEA.HI.X.SX32 R7, R4, R3, 0x1, P2 ;  /* 0x0000000304077211 */ /* 0x000fe200010f0eff */
[----:B------:R-:W-:-:S04]  /*1b910*/  VIADD R4, R5, UR5 ;  /* 0x0000000505047c36 */ /* 0x000fc80008000000 */
[----:B------:R2:W-:Y:S01]  /*1b920*/  STL.64 [R1+0xe8], R6 ;  /* 0x0000e80601007387 */ /* 0x0005e20000100a00 */
[----:B----4-:R-:W-:-:S03]  /*1b930*/  F2FP.F16.F32.PACK_AB R60, R62, R61 ;  /* 0x0000003d3e3c723e */ /* 0x010fc600000000ff */
[----:B------:R-:W-:Y:S04]  /*1b940*/  STL [R1+0x17c], R63 ;  /* 0x00017c3f01007387 */ /* 0x000fe80000100800 */
[----:B------:R-:W-:Y:S01]  /*1b950*/  STL [R1+0x178], R60 ;  /* 0x0001783c01007387 */ /* 0x000fe20000100800 */
[----:B-----5:R-:W-:Y:S02]  /*1b960*/  F2FP.F16.F32.PACK_AB R57, R59, R58 ;  /* 0x0000003a3b39723e */ /* 0x020fe400000000ff */
[----:B--2---:R-:W-:-:S04]  /*1b970*/  LEA R6, P2, R5, R0, 0x1 ;  /* 0x0000000005067211 */ /* 0x004fc800078408ff */
[----:B------:R-:W-:Y:S01]  /*1b980*/  LEA.HI.X.SX32 R7, R5, R3, 0x1, P2 ;  /* 0x0000000305077211 */ /* 0x000fe200010f0eff */
[----:B------:R-:W-:Y:S01]  /*1b990*/  VIADD R5, R4, UR5 ;  /* 0x0000000504057c36 */ /* 0x000fe20008000000 */
[----:B------:R-:W-:-:S03]  /*1b9a0*/  F2FP.F16.F32.PACK_AB R54, R56, R55 ;  /* 0x000000373836723e */ /* 0x000fc600000000ff */
[----:B------:R2:W-:Y:S04]  /*1b9b0*/  STL.64 [R1+0xd8], R6 ;  /* 0x0000d80601007387 */ /* 0x0005e80000100a00 */
[----:B------:R-:W-:Y:S01]  /*1b9c0*/  STL [R1+0x174], R57 ;  /* 0x0001743901007387 */ /* 0x000fe20000100800 */
[----:B------:R-:W-:-:S03]  /*1b9d0*/  F2FP.F16.F32.PACK_AB R51, R53, R52 ;  /* 0x000000343533723e */ /* 0x000fc600000000ff */
[----:B------:R-:W-:Y:S01]  /*1b9e0*/  STL [R1+0x170], R54 ;  /* 0x0001703601007387 */ /* 0x000fe20000100800 */
[----:B--2---:R-:W-:Y:S02]  /*1b9f0*/  LEA R6, P2, R4, R0, 0x1 ;  /* 0x0000000004067211 */ /* 0x004fe400078408ff */
[----:B------:R-:W-:Y:S02]  /*1ba00*/  F2FP.F16.F32.PACK_AB R48, R50, R49 ;  /* 0x000000313230723e */ /* 0x000fe400000000ff */
        /* <DEDUP_REMOVED lines=10> */
[----:B------:R-:W-:-:S04]  /*1bab0*/  VIADD R5, R4, UR5 ;  /* 0x0000000504057c36 */ /* 0x000fc80008000000 */
[----:B------:R2:W-:Y:S01]  /*1bac0*/  STL.64 [R1+0xb8], R6 ;  /* 0x0000b80601007387 */ /* 0x0005e20000100a00 */
[----:B------:R-:W-:-:S03]  /*1bad0*/  F2FP.F16.F32.PACK_AB R36, R38, R37 ;  /* 0x000000252624723e */ /* 0x000fc600000000ff */
[----:B------:R-:W-:Y:S04]  /*1bae0*/  STL [R1+0x160], R45 ;  /* 0x0001602d01007387 */ /* 0x000fe80000100800 */
[----:B------:R-:W-:Y:S01]  /*1baf0*/  STL [R1+0x158], R42 ;  /* 0x0001582a01007387 */ /* 0x000fe20000100800 */
[----:B------:R-:W-:Y:S02]  /*1bb00*/  F2FP.F16.F32.PACK_AB R33, R35, R34 ;  /* 0x000000222321723e */ /* 0x000fe400000000ff */
        /* <DEDUP_REMOVED lines=8> */
[C---:B--2---:R-:W-:Y:S02]  /*1bb90*/  LEA R6, P2, R5.reuse, R0, 0x1 ;  /* 0x0000000005067211 */ /* 0x044fe400078408ff */
        /* <DEDUP_REMOVED lines=11> */
[----:B------:R-:W-:-:S04]  /*1bc50*/  VIADD R4, R5, UR5 ;  /* 0x0000000505047c36 */ /* 0x000fc80008000000 */
[----:B------:R2:W-:Y:S01]  /*1bc60*/  STL.64 [R1+0x88], R6 ;  /* 0x0000880601007387 */ /* 0x0005e20000100a00 */
[----:B------:R-:W-:-:S03]  /*1bc70*/  F2FP.F16.F32.PACK_AB R12, R14, R13 ;  /* 0x0000000d0e0c723e */ /* 0x000fc600000000ff */
[----:B------:R-:W-:Y:S04]  /*1bc80*/  STL [R1+0x134], R27 ;  /* 0x0001341b01007387 */ /* 0x000fe80000100800 */
[----:B------:R-:W-:Y:S01]  /*1bc90*/  STL [R1+0x12c], R24 ;  /* 0x00012c1801007387 */ /* 0x000fe20000100800 */
[----:B--2---:R-:W-:-:S04]  /*1bca0*/  LEA R6, P2, R5, R0, 0x1 ;  /* 0x0000000005067211 */ /* 0x004fc800078408ff */
[----:B------:R-:W-:Y:S01]  /*1bcb0*/  LEA.HI.X.SX32 R7, R5, R3, 0x1, P2 ;  /* 0x0000000305077211 */ /* 0x000fe200010f0eff */
[----:B------:R-:W-:Y:S01]  /*1bcc0*/  VIADD R5, R4, UR5 ;  /* 0x0000000504057c36 */ /* 0x000fe20008000000 */
[----:B------:R-:W-:-:S03]  /*1bcd0*/  F2FP.F16.F32.PACK_AB R100, R9, R8 ;  /* 0x000000080964723e */ /* 0x000fc600000000ff */
[----:B------:R2:W-:Y:S01]  /*1bce0*/  STL.64 [R1+0x78], R6 ;  /* 0x0000780601007387 */ /* 0x0005e20000100a00 */
[----:B------:R-:W-:-:S03]  /*1bcf0*/  VIADD R69, R5, UR5 ;  /* 0x0000000505457c36 */ /* 0x000fc60008000000 */
[----:B------:R-:W-:Y:S01]  /*1bd00*/  STL [R1+0x124], R21 ;  /* 0x0001241501007387 */ /* 0x000fe20000100800 */
[----:B------:R-:W-:Y:S01]  /*1bd10*/  VIADD R68, R69, UR5 ;  /* 0x0000000545447c36 */ /* 0x000fe20008000000 */
[----:B------:R-:W-:Y:S02]  /*1bd20*/  F2FP.F16.F32.PACK_AB R95, R99, R98 ;  /* 0x00000062635f723e */ /* 0x000fe400000000ff */
[----:B------:R-:W-:Y:S01]  /*1bd30*/  STL [R1+0x120], R18 ;  /* 0x0001201201007387 */ /* 0x000fe20000100800 */
[----:B--2---:R-:W-:Y:S02]  /*1bd40*/  LEA R6, P2, R4, R0, 0x1 ;  /* 0x0000000004067211 */ /* 0x004fe400078408ff */
[----:B------:R-:W-:Y:S02]  /*1bd50*/  F2FP.F16.F32.PACK_AB R92, R94, R93 ;  /* 0x0000005d5e5c723e */ /* 0x000fe400000000ff */
[----:B------:R-:W-:Y:S02]  /*1bd60*/  LEA.HI.X.SX32 R7, R4, R3, 0x1, P2 ;  /* 0x0000000304077211 */ /* 0x000fe400010f0eff */
[----:B------:R-:W-:-:S02]  /*1bd70*/  F2FP.F16.F32.PACK_AB R4, R11, R10 ;  /* 0x0000000a0b04723e */ /* 0x000fc400000000ff */
[----:B------:R-:W-:Y:S01]  /*1bd80*/  F2FP.F16.F32.PACK_AB R89, R91, R90 ;  /* 0x0000005a5b59723e */ /* 0x000fe200000000ff */
[----:B------:R2:W-:Y:S04]  /*1bd90*/  STL.64 [R1+0x68], R6 ;  /* 0x0000680601007387 */ /* 0x0005e80000100a00 */
[----:B------:R-:W-:Y:S01]  /*1bda0*/  STL [R1+0xf0], R15 ;  /* 0x0000f00f01007387 */ /* 0x000fe20000100800 */
[----:B------:R-:W-:-:S03]  /*1bdb0*/  F2FP.F16.F32.PACK_AB R86, R88, R87 ;  /* 0x000000575856723e */ /* 0x000fc600000000ff */
[----:B------:R-:W-:Y:S01]  /*1bdc0*/  STL [R1+0xe4], R12 ;  /* 0x0000e40c01007387 */ /* 0x000fe20000100800 */
[----:B--2---:R-:W-:-:S03]  /*1bdd0*/  LEA R6, P2, R5, R0, 0x1 ;  /* 0x0000000005067211 */ /* 0x004fc600078408ff */
[----:B------:R-:W-:Y:S01]  /*1bde0*/  STL [R1+0xd4], R4 ;  /* 0x0000d40401007387 */ /* 0x000fe20000100800 */
[----:B------:R-:W-:Y:S02]  /*1bdf0*/  F2FP.F16.F32.PACK_AB R83, R85, R84 ;  /* 0x000000545553723e */ /* 0x000fe400000000ff */
[----:B------:R-:W-:Y:S02]  /*1be00*/  LEA.HI.X.SX32 R7, R5, R3, 0x1, P2 ;  /* 0x0000000305077211 */ /* 0x000fe400010f0eff */
[----:B------:R-:W-:-:S03]  /*1be10*/  LEA R80, P2, R69, R0, 0x1 ;  /* 0x0000000045507211 */ /* 0x000fc600078408ff */
[----:B------:R2:W-:Y:S01]  /*1be20*/  STL.64 [R1+0x58], R6 ;  /* 0x0000580601007387 */ /* 0x0005e20000100a00 */
[----:B------:R-:W-:Y:S01]  /*1be30*/  LEA.HI.X.SX32 R81, R69, R3, 0x1, P2 ;  /* 0x0000000345517211 */ /* 0x000fe200010f0eff */
[----:B------:R-:W-:Y:S01]  /*1be40*/  VIADD R69, R68, UR5 ;  /* 0x0000000544457c36 */ /* 0x000fe20008000000 */
[----:B------:R-:W-:Y:S01]  /*1be50*/  F2FP.F16.F32.PACK_AB R79, R82, R72 ;  /* 0x00000048524f723e */ /* 0x000fe200000000ff */
[----:B------:R-:W-:Y:S04]  /*1be60*/  STL [R1+0xc4], R100 ;  /* 0x0000c46401007387 */ /* 0x000fe80000100800 */
[----:B------:R3:W-:Y:S01]  /*1be70*/  STL.64 [R1+0x48], R80 ;  /* 0x0000485001007387 */ /* 0x0007e20000100a00 */
[----:B------:R-:W-:-:S03]  /*1be80*/  F2FP.F16.F32.PACK_AB R76, R78, R77 ;  /* 0x0000004d4e4c723e */ /* 0x000fc600000000ff */
[----:B------:R-:W-:Y:S01]  /*1be90*/  STL [R1+0xb4], R95 ;  /* 0x0000b45f01007387 */ /* 0x000fe20000100800 */
[C---:B------:R-:W-:Y:S02]  /*1bea0*/  PRMT R71, R76.reuse, 0x7632, R71 ;  /* 0x000076324c477816 */ /* 0x040fe40000000047 */
[----:B------:R-:W-:Y:S01]  /*1beb0*/  PRMT R70, R76, 0x7610, R70 ;  /* 0x000076104c467816 */ /* 0x000fe20000000046 */
[----:B--2---:R-:W2:Y:S01]  /*1bec0*/  LDTM.x64 R4, tmem[UR10+0x40] ;  /* 0x0000400a000479ee */ /* 0x004ea20008340000 */
[----:B------:R-:W-:Y:S02]  /*1bed0*/  F2FP.F16.F32.PACK_AB R73, R75, R74 ;  /* 0x0000004a4b49723e */ /* 0x000fe400000000ff */
[C---:B---3--:R-:W-:Y:S02]  /*1bee0*/  LEA R80, P2, R68.reuse, R0, 0x1 ;  /* 0x0000000044507211 */ /* 0x048fe400078408ff */
[----:B------:R-:W-:Y:S02]  /*1bef0*/  PRMT R97, R73, 0x7610, R97 ;  /* 0x0000761049617816 */ /* 0x000fe40000000061 */
[----:B------:R-:W-:Y:S01]  /*1bf00*/  LEA.HI.X.SX32 R81, R68, R3, 0x1, P2 ;  /* 0x0000000344517211 */ /* 0x000fe200010f0eff */
[----:B------:R-:W-:Y:S01]  /*1bf10*/  VIADD R68, R69, UR5 ;  /* 0x0000000545447c36 */ /* 0x000fe20008000000 */
[----:B------:R-:W-:-:S03]  /*1bf20*/  PRMT R96, R73, 0x7632, R96 ;  /* 0x0000763249607816 */ /* 0x000fc60000000060 */
[----:B------:R3:W-:Y:S04]  /*1bf30*/  STL.64 [R1+0x40], R80 ;  /* 0x0000405001007387 */ /* 0x0007e80000100a00 */
[----:B------:R-:W-:Y:S04]  /*1bf40*/  STL [R1+0xa4], R92 ;  /* 0x0000a45c01007387 */ /* 0x000fe80000100800 */
[----:B------:R-:W-:Y:S01]  /*1bf50*/  STL [R1+0xa0], R89 ;  /* 0x0000a05901007387 */ /* 0x000fe20000100800 */
[----:B--2---:R-:W-:Y:S02]  /*1bf60*/  F2FP.F16.F32.PACK_AB R66, R67, R66 ;  /* 0x000000424342723e */ /* 0x004fe400000000ff */
[----:B---3--:R-:W-:-:S02]  /*1bf70*/  LEA R80, P2, R69, R0, 0x1 ;  /* 0x0000000045507211 */ /* 0x008fc400078408ff */
[----:B------:R-:W-:Y:S02]  /*1bf80*/  F2FP.F16.F32.PACK_AB R64, R65, R64 ;  /* 0x000000404140723e */ /* 0x000fe400000000ff */
[----:B------:R-:W-:Y:S01]  /*1bf90*/  LEA.HI.X.SX32 R81, R69, R3, 0x1, P2 ;  /* 0x0000000345517211 */ /* 0x000fe200010f0eff */
[----:B------:R-:W-:Y:S01]  /*1bfa0*/  VIADD R69, R68, UR5 ;  /* 0x0000000544457c36 */ /* 0x000fe20008000000 */
[----:B------:R-:W-:Y:S02]  /*1bfb0*/  F2FP.F16.F32.PACK_AB R62, R63, R62 ;  /* 0x0000003e3f3e723e */ /* 0x000fe400000000ff */
[----:B------:R-:W-:Y:S01]  /*1bfc0*/  F2FP.F16.F32.PACK_AB R60, R61, R60 ;  /* 0x0000003c3d3c723e */ /* 0x000fe200000000ff */
[----:B------:R2:W-:Y:S01]  /*1bfd0*/  STL.64 [R1+0x30], R80 ;  /* 0x0000305001007387 */ /* 0x0005e20000100a00 */
[----:B------:R-:W-:Y:S02]  /*1bfe0*/  F2FP.F16.F32.PACK_AB R58, R59, R58 ;  /* 0x0000003a3b3a723e */ /* 0x000fe400000000ff */
[----:B------:R-:W-:Y:S01]  /*1bff0*/  F2FP.F16.F32.PACK_AB R56, R57, R56 ;  /* 0x000000383938723e */ /* 0x000fe200000000ff */
[----:B------:R-:W-:Y:S01]  /*1c000*/  STL [R1+0x90], R86 ;  /* 0x0000905601007387 */ /* 0x000fe20000100800 */
[----:B------:R-:W-:-:S02]  /*1c010*/  F2FP.F16.F32.PACK_AB R54, R55, R54 ;  /* 0x000000363736723e */ /* 0x000fc400000000ff */
[----:B------:R-:W-:Y:S01]  /*1c020*/  F2FP.F16.F32.PACK_AB R52, R53, R52 ;  /* 0x000000343534723e */ /* 0x000fe200000000ff */
[----:B------:R-:W-:Y:S01]  /*1c030*/  STL [R1+0x84], R83 ;  /* 0x0000845301007387 */ /* 0x000fe20000100800 */
[----:B------:R-:W-:Y:S02]  /*1c040*/  F2FP.F16.F32.PACK_AB R50, R51, R50 ;  /* 0x000000323332723e */ /* 0x000fe400000000ff */
[----:B------:R-:W-:Y:S01]  /*1c050*/  F2FP.F16.F32.PACK_AB R48, R49, R48 ;  /* 0x000000303130723e */ /* 0x000fe200000000ff */
[----:B------:R-:W-:Y:S01]  /*1c060*/  STL [R1+0x80], R79 ;  /* 0x0000804f01007387 */ /* 0x000fe20000100800 */
[C---:B--2---:R-:W-:Y:S02]  /*1c070*/  LEA R80, P2, R68.reuse, R0, 0x1 ;  /* 0x0000000044507211 */ /* 0x044fe400078408ff */
[----:B------:R-:W-:Y:S02]  /*1c080*/  F2FP.F16.F32.PACK_AB R46, R47, R46 ;  /* 0x0000002e2f2e723e */ /* 0x000fe400000000ff */
[----:B------:R-:W-:Y:S01]  /*1c090*/  LEA.HI.X.SX32 R81, R68, R3, 0x1, P2 ;  /* 0x0000000344517211 */ /* 0x000fe200010f0eff */
[C---:B------:R-:W-:Y:S01]  /*1c0a0*/  VIADD R68, R69.reuse, UR5 ;  /* 0x0000000545447c36 */ /* 0x040fe20008000000 */
[----:B------:R-:W-:-:S02]  /*1c0b0*/  LEA R72, P2, R69, R0, 0x1 ;  /* 0x0000000045487211 */ /* 0x000fc400078408ff */
[----:B------:R-:W-:Y:S01]  /*1c0c0*/  F2FP.F16.F32.PACK_AB R44, R45, R44 ;  /* 0x0000002c2d2c723e */ /* 0x000fe200000000ff */
[----:B------:R-:W-:Y:S01]  /*1c0d0*/  STL.64 [R1+0x20], R80 ;  /* 0x0000205001007387 */ /* 0x000fe20000100a00 */
        /* <DEDUP_REMOVED lines=10> */
[----:B------:R3:W-:Y:S01]  /*1c180*/  STL [R1+0x1ec], R64 ;  /* 0x0001ec4001007387 */ /* 0x0007e20000100800 */
[----:B------:R-:W-:Y:S02]  /*1c190*/  F2FP.F16.F32.PACK_AB R33, R31, R30 ;  /* 0x0000001e1f21723e */ /* 0x000fe400000000ff */
[----:B------:R-:W-:Y:S02]  /*1c1a0*/  F2FP.F16.F32.PACK_AB R28, R29, R28 ;  /* 0x0000001c1d1c723e */ /* 0x000fe400000000ff */
[----:B--2---:R-:W-:Y:S02]  /*1c1b0*/  LEA R72, P2, R68, R0, 0x1 ;  /* 0x0000000044487211 */ /* 0x004fe400078408ff */
[----:B------:R-:W-:Y:S02]  /*1c1c0*/  PRMT R30, R70, 0x7610, R30 ;  /* 0x00007610461e7816 */ /* 0x000fe4000000001e */
[----:B------:R-:W-:-:S02]  /*1c1d0*/  LEA.HI.X.SX32 R73, R68, R3, 0x1, P2 ;  /* 0x0000000344497211 */ /* 0x000fc400010f0eff */
[C---:B------:R-:W-:Y:S01]  /*1c1e0*/  LEA R124, P2, R69.reuse, R0, 0x1 ;  /* 0x00000000457c7211 */ /* 0x040fe200078408ff */
[----:B---3--:R-:W-:Y:S01]  /*1c1f0*/  VIADD R64, R69, UR5 ;  /* 0x0000000545407c36 */ /* 0x008fe20008000000 */
[----:B------:R-:W-:Y:S01]  /*1c200*/  F2FP.F16.F32.PACK_AB R29, R27, R26 ;  /* 0x0000001a1b1d723e */ /* 0x000fe200000000ff */
[----:B------:R-:W-:Y:S01]  /*1c210*/  STL.64 [R1], R72 ;  /* 0x0000004801007387 */ /* 0x000fe20000100a00 */
[-C--:B------:R-:W-:Y:S02]  /*1c220*/  LEA.HI.X.SX32 R125, R69, R3.reuse, 0x1, P2 ;  /* 0x00000003457d7211 */ /* 0x080fe400010f0eff */
[C---:B------:R-:W-:Y:S01]  /*1c230*/  LEA R122, P2, R64.reuse, R0, 0x1 ;  /* 0x00000000407a7211 */ /* 0x040fe200078408ff */
[----:B------:R-:W-:Y:S01]  /*1c240*/  STL [R1+0x1e8], R62 ;  /* 0x0001e83e01007387 */ /* 0x000fe20000100800 */
[----:B------:R-:W-:Y:S02]  /*1c250*/  F2FP.F16.F32.PACK_AB R24, R25, R24 ;  /* 0x000000181918723e */ /* 0x000fe400000000ff */
[----:B------:R-:W-:Y:S01]  /*1c260*/  LEA.HI.X.SX32 R123, R64, R3, 0x1, P2 ;  /* 0x00000003407b7211 */ /* 0x000fe200010f0eff */
[----:B------:R-:W-:Y:S01]  /*1c270*/  STL [R1+0x6dc], R124 ;  /* 0x0006dc7c01007387 */ /* 0x000fe20000100800 */
[----:B------:R-:W-:-:S02]  /*1c280*/  F2FP.F16.F32.PACK_AB R22, R23, R22 ;  /* 0x000000161716723e */ /* 0x000fc400000000ff */
[----:B------:R-:W-:Y:S01]  /*1c290*/  F2FP.F16.F32.PACK_AB R18, R19, R18 ;  /* 0x000000121312723e */ /* 0x000fe200000000ff */
[----:B------:R2:W-:Y:S01]  /*1c2a0*/  STL [R1+0x1e4], R60 ;  /* 0x0001e43c01007387 */ /* 0x0005e20000100800 */
[----:B------:R-:W-:Y:S02]  /*1c2b0*/  F2FP.F16.F32.PACK_AB R27, R17, R16 ;  /* 0x00000010111b723e */ /* 0x000fe400000000ff */
[----:B------:R-:W-:Y:S01]  /*1c2c0*/  F2FP.F16.F32.PACK_AB R26, R13, R12 ;  /* 0x0000000c0d1a723e */ /* 0x000fe200000000ff */
[----:B------:R-:W-:Y:S01]  /*1c2d0*/  STL [R1+0x6e8], R124 ;  /* 0x0006e87c01007387 */ /* 0x000fe20000100800 */
[----:B------:R-:W-:Y:S02]  /*1c2e0*/  F2FP.F16.F32.PACK_AB R25, R11, R10 ;  /* 0x0000000a0b19723e */ /* 0x000fe400000000ff */
[----:B------:R-:W-:Y:S01]  /*1c2f0*/  F2FP.F16.F32.PACK_AB R23, R7, R6 ;  /* 0x000000060717723e */ /* 0x000fe200000000ff */
[----:B------:R-:W-:Y:S01]  /*1c300*/  STL [R1+0x6d8], R125 ;  /* 0x0006d87d01007387 */ /* 0x000fe20000100800 */
[----:B--2---:R-:W-:-:S03]  /*1c310*/  VIADD R60, R64, UR5 ;  /* 0x00000005403c7c36 */ /* 0x004fc60008000000 */
[----:B------:R-:W-:Y:S04]  /*1c320*/  STL [R1+0x1e0], R58 ;  /* 0x0001e03a01007387 */ /* 0x000fe80000100800 */
[----:B------:R-:W-:Y:S01]  /*1c330*/  STL [R1+0x6d4], R122 ;  /* 0x0006d47a01007387 */ /* 0x000fe20000100800 */
[----:B------:R-:W-:-:S03]  /*1c340*/  LEA R120, P2, R60, R0, 0x1 ;  /* 0x000000003c787211 */ /* 0x000fc600078408ff */
[----:B------:R2:W-:Y:S01]  /*1c350*/  STL [R1+0x1dc], R56 ;  /* 0x0001dc3801007387 */ /* 0x0005e20000100800 */
[----:B------:R-:W-:-:S03]  /*1c360*/  LEA.HI.X.SX32 R121, R60, R3, 0x1, P2 ;  /* 0x000000033c797211 */ /* 0x000fc600010f0eff */
[----:B------:R-:W-:Y:S04]  /*1c370*/  STL [R1+0x6ec], R122 ;  /* 0x0006ec7a01007387 */ /* 0x000fe80000100800 */
[----:B------:R-:W-:Y:S01]  /*1c380*/  STL [R1+0x6f8], R122 ;  /* 0x0006f87a01007387 */ /* 0x000fe20000100800 */
[----:B--2---:R-:W-:-:S03]  /*1c390*/  VIADD R56, R60, UR5 ;  /* 0x000000053c387c36 */ /* 0x004fc60008000000 */
[----:B------:R-:W-:Y:S04]  /*1c3a0*/  STL [R1+0x6d0], R123 ;  /* 0x0006d07b01007387 */ /* 0x000fe80000100800 */
[----:B------:R-:W-:Y:S01]  /*1c3b0*/  STL [R1+0x750], R122 ;  /* 0x0007507a01007387 */ /* 0x000fe20000100800 */
[----:B------:R-:W-:-:S03]  /*1c3c0*/  LEA R118, P2, R56, R0, 0x1 ;  /* 0x0000000038767211 */ /* 0x000fc600078408ff */
[----:B------:R-:W-:Y:S01]  /*1c3d0*/  STL [R1+0x1d8], R54 ;  /* 0x0001d83601007387 */ /* 0x000fe20000100800 */
[----:B------:R-:W-:-:S03]  /*1c3e0*/  LEA.HI.X.SX32 R119, R56, R3, 0x1, P2 ;  /* 0x0000000338777211 */ /* 0x000fc600010f0eff */
[----:B------:R-:W-:Y:S04]  /*1c3f0*/  STL.64 [R1+0x6e0], R120 ;  /* 0x0006e07801007387 */ /* 0x000fe80000100a00 */
[----:B------:R2:W-:Y:S04]  /*1c400*/  STL [R1+0x1d4], R52 ;  /* 0x0001d43401007387 */ /* 0x0005e80000100800 */
[----:B------:R-:W-:Y:S04]  /*1c410*/  STL [R1+0x1cc], R50 ;  /* 0x0001cc3201007387 */ /* 0x000fe80000100800 */
[----:B------:R-:W-:Y:S01]  /*1c420*/  STL.64 [R1+0x6f0], R118 ;  /* 0x0006f07601007387 */ /* 0x000fe20000100a00 */
[----:B--2---:R-:W-:-:S03]  /*1c430*/  VIADD R52, R56, UR5 ;  /* 0x0000000538347c36 */ /* 0x004fc60008000000 */
[----:B------:R2:W-:Y:S02]  /*1c440*/  STL [R1+0x1c4], R48 ;  /* 0x0001c43001007387 */ /* 0x0005e40000100800 */
[C---:B------:R-:W-:Y:S02]  /*1c450*/  LEA R116, P2, R52.reuse, R0, 0x1 ;  /* 0x0000000034747211 */ /* 0x040fe400078408ff */
[----:B------:R-:W-:Y:S02]  /*1c460*/  STL [R1+0x760], R119 ;  /* 0x0007607701007387 */ /* 0x000fe40000100800 */
[C---:B------:R-:W-:Y:S02]  /*1c470*/  LEA.HI.X.SX32 R117, R52.reuse, R3, 0x1, P2 ;  /* 0x0000000334757211 */ /* 0x040fe400010f0eff */
[----:B------:R-:W-:Y:S01]  /*1c480*/  STL [R1+0x1bc], R46 ;  /* 0x0001bc2e01007387 */ /* 0x000fe20000100800 */
[----:B--2---:R-:W-:-:S03]  /*1c490*/  VIADD R48, R52, UR5 ;  /* 0x0000000534307c36 */ /* 0x004fc60008000000 */
[----:B------:R-:W-:Y:S04]  /*1c4a0*/  STL [R1+0x708], R116 ;  /* 0x0007087401007387 */ /* 0x000fe80000100800 */
[----:B------:R2:W-:Y:S01]  /*1c4b0*/  STL [R1+0x1b4], R44 ;  /* 0x0001b42c01007387 */ /* 0x0005e20000100800 */
[----:B------:R-:W-:-:S03]  /*1c4c0*/  LEA R114, P2, R48, R0, 0x1 ;  /* 0x0000000030727211 */ /* 0x000fc600078408ff */
[----:B------:R-:W-:Y:S01]  /*1c4d0*/  STL [R1+0x6fc], R117 ;  /* 0x0006fc7501007387 */ /* 0x000fe20000100800 */
[----:B------:R-:W-:-:S03]  /*1c4e0*/  LEA.HI.X.SX32 R115, R48, R3, 0x1, P2 ;  /* 0x0000000330737211 */ /* 0x000fc600010f0eff */
[----:B------:R-:W-:Y:S01]  /*1c4f0*/  STL [R1+0x70c], R117 ;  /* 0x00070c7501007387 */ /* 0x000fe20000100800 */
[----:B--2---:R-:W-:-:S03]  /*1c500*/  VIADD R44, R48, UR5 ;  /* 0x00000005302c7c36 */ /* 0x004fc60008000000 */
[----:B------:R-:W-:Y:S02]  /*1c510*/  STL [R1+0x718], R117 ;  /* 0x0007187501007387 */ /* 0x000fe40000100800 */
[C---:B------:R-:W-:Y:S02]  /*1c520*/  LEA R112, P2, R44.reuse, R0, 0x1 ;  /* 0x000000002c707211 */ /* 0x040fe400078408ff */
[----:B------:R-:W-:Y:S02]  /*1c530*/  STL [R1+0x1ac], R42 ;  /* 0x0001ac2a01007387 */ /* 0x000fe40000100800 */
[----:B------:R-:W-:Y:S02]  /*1c540*/  LEA.HI.X.SX32 R113, R44, R3, 0x1, P2 ;  /* 0x000000032c717211 */ /* 0x000fe400010f0eff */
[----:B------:R2:W-:Y:S04]  /*1c550*/  STL.64 [R1+0x700], R114 ;  /* 0x0007007201007387 */ /* 0x0005e80000100a00 */
[----:B------:R3:W-:Y:S04]  /*1c560*/  STL [R1+0x1a4], R40 ;  /* 0x0001a42801007387 */ /* 0x0007e80000100800 */
[----:B------:R4:W-:Y:S04]  /*1c570*/  STL [R1+0x754], R114 ;  /* 0x0007547201007387 */ /* 0x0009e80000100800 */
[----:B------:R-:W-:Y:S01]  /*1c580*/  STL [R1+0x198], R38 ;  /* 0x0001982601007387 */ /* 0x000fe20000100800 */
[----:B--2---:R-:W-:Y:S01]  /*1c590*/  PRMT R115, R30, 0x7610, R115 ;  /* 0x000076101e737816 */ /* 0x004fe20000000073 */
[----:B---3--:R-:W-:-:S02]  /*1c5a0*/  VIADD R40, R44, UR5 ;  /* 0x000000052c287c36 */ /* 0x008fc40008000000 */
[----:B------:R-:W-:Y:S01]  /*1c5b0*/  STL.64 [R1+0x710], R112 ;  /* 0x0007107001007387 */ /* 0x000fe20000100a00 */
[----:B----4-:R-:W-:Y:S02]  /*1c5c0*/  PRMT R114, R96, 0x7610, R114 ;  /* 0x0000761060727816 */ /* 0x010fe40000000072 */
[----:B------:R-:W-:Y:S01]  /*1c5d0*/  PRMT R123, R115, 0x7610, R123 ;  /* 0x00007610737b7816 */ /* 0x000fe2000000007b */
[----:B------:R2:W-:Y:S01]  /*1c5e0*/  STL [R1+0x190], R36 ;  /* 0x0001902401007387 */ /* 0x0005e20000100800 */
[----:B------:R-:W-:Y:S02]  /*1c5f0*/  LEA R110, P2, R40, R0, 0x1 ;  /* 0x00000000286e7211 */ /* 0x000fe400078408ff */
[----:B------:R-:W-:Y:S01]  /*1c600*/  PRMT R122, R114, 0x7610, R122 ;  /* 0x00007610727a7816 */ /* 0x000fe2000000007a */
[----:B------:R-:W-:Y:S01]  /*1c610*/  STL [R1+0x188], R34 ;  /* 0x0001882201007387 */ /* 0x000fe20000100800 */
[----:B------:R-:W-:-:S03]  /*1c620*/  LEA.HI.X.SX32 R111, R40, R3, 0x1, P2 ;  /* 0x00000003286f7211 */ /* 0x000fc600010f0eff */
[----:B------:R3:W-:Y:S01]  /*1c630*/  STL [R1+0x728], R110 ;  /* 0x0007286e01007387 */ /* 0x0007e20000100800 */
[----:B--2---:R-:W-:-:S03]  /*1c640*/  VIADD R36, R40, UR5 ;  /* 0x0000000528247c36 */ /* 0x004fc60008000000 */
[----:B------:R2:W-:Y:S02]  /*1c650*/  STL [R1+0x180], R32 ;  /* 0x0001802001007387 */ /* 0x0005e40000100800 */
[C---:B------:R-:W-:Y:S02]  /*1c660*/  LEA R108, P2, R36.reuse, R0, 0x1 ;  /* 0x00000000246c7211 */ /* 0x040fe400078408ff */
[----:B------:R-:W-:Y:S01]  /*1c670*/  STL [R1+0x71c], R111 ;  /* 0x00071c6f01007387 */ /* 0x000fe20000100800 */
[----:B---3--:R-:W-:Y:S02]  /*1c680*/  PRMT R110, R97, 0x7610, R110 ;  /* 0x00007610616e7816 */ /* 0x008fe4000000006e */
[----:B------:R-:W-:Y:S01]  /*1c690*/  LEA.HI.X.SX32 R109, R36, R3, 0x1, P2 ;  /* 0x00000003246d7211 */ /* 0x000fe200010f0eff */
[----:B------:R-:W-:Y:S01]  /*1c6a0*/  STL [R1+0x72c], R111 ;  /* 0x00072c6f01007387 */ /* 0x000fe20000100800 */
[----:B------:R-:W-:Y:S01]  /*1c6b0*/  PRMT R118, R110, 0x7610, R118 ;  /* 0x000076106e767816 */ /* 0x000fe20000000076 */
[----:B--2---:R-:W-:-:S02]  /*1c6c0*/  VIADD R32, R36, UR5 ;  /* 0x0000000524207c36 */ /* 0x004fc40008000000 */
[----:B------:R2:W-:Y:S01]  /*1c6d0*/  STL [R1+0x740], R111 ;  /* 0x0007406f01007387 */ /* 0x0005e20000100800 */
[----:B------:R-:W-:Y:S02]  /*1c6e0*/  PRMT R31, R118, 0x7610, R31 ;  /* 0x00007610761f7816 */ /* 0x000fe4000000001f */
[C---:B------:R-:W-:Y:S01]  /*1c6f0*/  LEA R106, P2, R32.reuse, R0, 0x1 ;  /* 0x00000000206a7211 */ /* 0x040fe200078408ff */
[----:B------:R-:W-:Y:S03]  /*1c700*/  STL [R1+0x164], R33 ;  /* 0x0001642101007387 */ /* 0x000fe60000100800 */
[----:B------:R-:W-:Y:S01]  /*1c710*/  LEA.HI.X.SX32 R107, R32, R3, 0x1, P2 ;  /* 0x00000003206b7211 */ /* 0x000fe200010f0eff */
[----:B------:R-:W-:Y:S01]  /*1c720*/  STL.64 [R1+0x720], R108 ;  /* 0x0007206c01007387 */ /* 0x000fe20000100a00 */
[----:B--2---:R-:W-:-:S03]  /*1c730*/  PRMT R111, R71, 0x7610, R111 ;  /* 0x00007610476f7816 */ /* 0x004fc6000000006f */
[----:B------:R2:W-:Y:S01]  /*1c740*/  STL [R1+0x15c], R28 ;  /* 0x00015c1c01007387 */ /* 0x0005e20000100800 */
[----:B------:R-:W-:-:S03]  /*1c750*/  PRMT R119, R111, 0x7610, R119 ;  /* 0x000076106f777816 */ /* 0x000fc60000000077 */
[----:B------:R-:W-:Y:S01]  /*1c760*/  STL.64 [R1+0x758], R108 ;  /* 0x0007586c01007387 */ /* 0x000fe20000100a00 */
[----:B------:R-:W-:-:S03]  /*1c770*/  PRMT R124, R119, 0x7610, R124 ;  /* 0x00007610777c7816 */ /* 0x000fc6000000007c */
[----:B------:R-:W-:Y:S01]  /*1c780*/  STL [R1+0x154], R29 ;  /* 0x0001541d01007387 */ /* 0x000fe20000100800 */
[----:B--2---:R-:W-:-:S03]  /*1c790*/  VIADD R28, R32, UR5 ;  /* 0x00000005201c7c36 */ /* 0x004fc60008000000 */
[----:B------:R2:W-:Y:S01]  /*1c7a0*/  STL [R1+0x14c], R24 ;  /* 0x00014c1801007387 */ /* 0x0005e20000100800 */
[----:B------:R-:W3:Y:S03]  /*1c7b0*/  LDTM.x64 R32, tmem[UR10+0x80] ;  /* 0x0000800a002079ee */ /* 0x000ee60008340000 */
[----:B------:R-:W-:Y:S01]  /*1c7c0*/  STL.64 [R1+0x730], R106 ;  /* 0x0007306a01007387 */ /* 0x000fe20000100a00 */
[----:B------:R-:W-:-:S03]  /*1c7d0*/  LEA R104, P2, R28, R0, 0x1 ;  /* 0x000000001c687211 */ /* 0x000fc600078408ff */
[----:B------:R-:W-:Y:S01]  /*1c7e0*/  STL.64 [R1+0x748], R106 ;  /* 0x0007486a01007387 */ /* 0x000fe20000100a00 */
[C---:B------:R-:W-:Y:S01]  /*1c7f0*/  LEA.HI.X.SX32 R105, R28.reuse, R3, 0x1, P2 ;  /* 0x000000031c697211 */ /* 0x040fe200010f0eff */
[----:B--2---:R-:W-:Y:S01]  /*1c800*/  VIADD R24, R28, UR5 ;  /* 0x000000051c187c36 */ /* 0x004fe20008000000 */
[----:B------:R-:W-:Y:S02]  /*1c810*/  F2FP.F16.F32.PACK_AB R28, R21, R20 ;  /* 0x00000014151c723e */ /* 0x000fe400000000ff */
[----:B------:R-:W-:Y:S02]  /*1c820*/  F2FP.F16.F32.PACK_AB R21, R15, R14 ;  /* 0x0000000e0f15723e */ /* 0x000fe400000000ff */
[----:B------:R-:W-:-:S04]  /*1c830*/  LEA R102, P2, R24, R0, 0x1 ;  /* 0x0000000018667211 */ /* 0x000fc800078408ff */
[----:B------:R-:W-:Y:S01]  /*1c840*/  LEA.HI.X.SX32 R103, R24, R3, 0x1, P2 ;  /* 0x0000000318677211 */ /* 0x000fe200010f0eff */
[----:B---3--:R-:W-:Y:S01]  /*1c850*/  STL [R1+0x6ac], R70 ;  /* 0x0006ac4601007387 */ /* 0x008fe20000100800 */
[----:B------:R-:W-:Y:S02]  /*1c860*/  F2FP.F16.F32.PACK_AB R20, R69, R68 ;  /* 0x000000444514723e */ /* 0x000fe400000000ff */
[----:B------:R-:W-:Y:S01]  /*1c870*/  F2FP.F16.F32.PACK_AB R19, R67, R66 ;  /* 0x000000424313723e */ /* 0x000fe200000000ff */
[----:B------:R-:W-:Y:S01]  /*1c880*/  STL [R1+0x6a8], R71 ;  /* 0x0006a84701007387 */ /* 0x000fe20000100800 */
[----:B------:R-:W-:Y:S02]  /*1c890*/  F2FP.F16.F32.PACK_AB R17, R63, R62 ;  /* 0x0000003e3f11723e */ /* 0x000fe400000000ff */
[----:B------:R-:W-:Y:S01]  /*1c8a0*/  PRMT R117, R122, 0x7610, R117 ;  /* 0x000076107a757816 */ /* 0x000fe20000000075 */
[----:B------:R-:W-:Y:S01]  /*1c8b0*/  STL [R1+0x6a4], R72 ;  /* 0x0006a44801007387 */ /* 0x000fe20000100800 */
[----:B------:R-:W-:-:S02]  /*1c8c0*/  PRMT R121, R123, 0x7610, R121 ;  /* 0x000076107b797816 */ /* 0x000fc40000000079 */
[----:B------:R-:W-:Y:S01]  /*1c8d0*/  F2FP.F16.F32.PACK_AB R16, R61, R60 ;  /* 0x0000003c3d10723e */ /* 0x000fe200000000ff */
[----:B------:R-:W-:Y:S01]  /*1c8e0*/  STL [R1+0x6a0], R73 ;  /* 0x0006a04901007387 */ /* 0x000fe20000100800 */
[----:B------:R-:W-:Y:S02]  /*1c8f0*/  F2FP.F16.F32.PACK_AB R15, R59, R58 ;  /* 0x0000003a3b0f723e */ /* 0x000fe400000000ff */
[----:B------:R-:W-:Y:S01]  /*1c900*/  F2FP.F16.F32.PACK_AB R14, R57, R56 ;  /* 0x00000038390e723e */ /* 0x000fe200000000ff */
[----:B------:R2:W-:Y:S01]  /*1c910*/  STL [R1+0x69c], R74 ;  /* 0x00069c4a01007387 */ /* 0x0005e20000100800 */
[----:B------:R-:W-:Y:S02]  /*1c920*/  F2FP.F16.F32.PACK_AB R13, R55, R54 ;  /* 0x00000036370d723e */ /* 0x000fe400000000ff */
[----:B------:R-:W-:Y:S01]  /*1c930*/  F2FP.F16.F32.PACK_AB R12, R53, R52 ;  /* 0x00000034350c723e */ /* 0x000fe200000000ff */
[----:B------:R3:W-:Y:S01]  /*1c940*/  STL [R1+0x698], R75 ;  /* 0x0006984b01007387 */ /* 0x0007e20000100800 */
[----:B------:R-:W-:-:S02]  /*1c950*/  F2FP.F16.F32.PACK_AB R11, R51, R50 ;  /* 0x00000032330b723e */ /* 0x000fc400000000ff */
[----:B------:R-:W-:Y:S01]  /*1c960*/  F2FP.F16.F32.PACK_AB R10, R49, R48 ;  /* 0x00000030310a723e */ /* 0x000fe200000000ff */
[----:B------:R4:W-:Y:S01]  /*1c970*/  STL [R1+0x694], R76 ;  /* 0x0006944c01007387 */ /* 0x0009e20000100800 */
[----:B------:R-:W-:Y:S02]  /*1c980*/  F2FP.F16.F32.PACK_AB R7, R43, R42 ;  /* 0x0000002a2b07723e */ /* 0x000fe400000000ff */
[----:B------:R-:W-:Y:S01]  /*1c990*/  F2FP.F16.F32.PACK_AB R6, R41, R40 ;  /* 0x000000282906723e */ /* 0x000fe200000000ff */
[----:B------:R5:W-:Y:S01]  /*1c9a0*/  STL [R1+0x690], R77 ;  /* 0x0006904d01007387 */ /* 0x000be20000100800 */
[----:B------:R-:W-:Y:S02]  /*1c9b0*/  PRMT R112, R31, 0x7610, R112 ;  /* 0x000076101f707816 */ /* 0x000fe40000000070 */
[C---:B--2---:R-:W-:Y:S01]  /*1c9c0*/  PRMT R74, R10.reuse, 0x7610, R74 ;  /* 0x000076100a4a7816 */ /* 0x044fe2000000004a */
[----:B------:R2:W-:Y:S01]  /*1c9d0*/  STL [R1+0x68c], R78 ;  /* 0x00068c4e01007387 */ /* 0x0005e20000100800 */
[----:B---3--:R-:W-:-:S02]  /*1c9e0*/  PRMT R75, R10, 0x7632, R75 ;  /* 0x000076320a4b7816 */ /* 0x008fc4000000004b */
[----:B----4-:R-:W-:Y:S01]  /*1c9f0*/  PRMT R76, R11, 0x7610, R76 ;  /* 0x000076100b4c7816 */ /* 0x010fe2000000004c */
[----:B------:R3:W-:Y:S01]  /*1ca00*/  STL [R1+0x688], R79 ;  /* 0x0006884f01007387 */ /* 0x0007e20000100800 */
[----:B------:R-:W-:Y:S02]  /*1ca10*/  F2FP.F16.F32.PACK_AB R69, R35, R34 ;  /* 0x000000222345723e */ /* 0x000fe400000000ff */
[----:B-----5:R-:W-:Y:S01]  /*1ca20*/  PRMT R77, R11, 0x7632, R77 ;  /* 0x000076320b4d7816 */ /* 0x020fe2000000004d */
[----:B------:R4:W-:Y:S01]  /*1ca30*/  STL [R1+0x684], R80 ;  /* 0x0006845001007387 */ /* 0x0009e20000100800 */
[----:B------:R-:W-:Y:S02]  /*1ca40*/  F2FP.F16.F32.PACK_AB R68, R33, R32 ;  /* 0x000000202144723e */ /* 0x000fe400000000ff */
[C---:B--2---:R-:W-:Y:S01]  /*1ca50*/  PRMT R78, R12.reuse, 0x7610, R78 ;  /* 0x000076100c4e7816 */ /* 0x044fe2000000004e */
[----:B------:R2:W-:Y:S01]  /*1ca60*/  STL [R1+0x680], R81 ;  /* 0x0006805101007387 */ /* 0x0005e20000100800 */
[----:B---3--:R-:W-:-:S03]  /*1ca70*/  PRMT R79, R12, 0x7632, R79 ;  /* 0x000076320c4f7816 */ /* 0x008fc6000000004f */
[----:B------:R3:W-:Y:S01]  /*1ca80*/  STL [R1+0x67c], R82 ;  /* 0x00067c5201007387 */ /* 0x0007e20000100800 */
[----:B----4-:R-:W-:-:S03]  /*1ca90*/  PRMT R80, R13, 0x7610, R80 ;  /* 0x000076100d507816 */ /* 0x010fc60000000050 */
[----:B------:R4:W-:Y:S01]  /*1caa0*/  STL [R1+0x678], R83 ;  /* 0x0006785301007387 */ /* 0x0009e20000100800 */
[----:B--2---:R-:W-:-:S03]  /*1cab0*/  PRMT R81, R13, 0x7632, R81 ;  /* 0x000076320d517816 */ /* 0x004fc60000000051 */
        /* <DEDUP_REMOVED lines=12> */
[----:B------:R-:W-:Y:S01]  /*1cb80*/  STL [R1+0x65c], R90 ;  /* 0x00065c5a01007387 */ /* 0x000fe20000100800 */
[----:B---3--:R-:W-:-:S03]  /*1cb90*/  PRMT R88, R17, 0x7610, R88 ;  /* 0x0000761011587816 */ /* 0x008fc60000000058 */
[----:B------:R-:W-:Y:S01]  /*1cba0*/  STL [R1+0x658], R91 ;  /* 0x0006585b01007387 */ /* 0x000fe20000100800 */
[----:B----4-:R-:W-:-:S03]  /*1cbb0*/  PRMT R89, R17, 0x7632, R89 ;  /* 0x0000763211597816 */ /* 0x010fc60000000059 */
[----:B------:R2:W-:Y:S04]  /*1cbc0*/  STL [R1+0x654], R92 ;  /* 0x0006545c01007387 */ /* 0x0005e80000100800 */
[----:B------:R3:W-:Y:S04]  /*1cbd0*/  STL [R1+0x650], R93 ;  /* 0x0006505d01007387 */ /* 0x0007e80000100800 */
[----:B------:R4:W-:Y:S01]  /*1cbe0*/  STL [R1+0x64c], R94 ;  /* 0x00064c5e01007387 */ /* 0x0009e20000100800 */
[----:B--2---:R-:W-:-:S03]  /*1cbf0*/  PRMT R92, R19, 0x7610, R92 ;  /* 0x00007610135c7816 */ /* 0x004fc6000000005c */
[----:B------:R2:W-:Y:S01]  /*1cc00*/  STL [R1+0x648], R95 ;  /* 0x0006485f01007387 */ /* 0x0005e20000100800 */
[----:B---3--:R-:W-:-:S03]  /*1cc10*/  PRMT R93, R19, 0x7632, R93 ;  /* 0x00007632135d7816 */ /* 0x008fc6000000005d */
[----:B------:R3:W-:Y:S01]  /*1cc20*/  STL [R1+0x144], R22 ;  /* 0x0001441601007387 */ /* 0x0007e20000100800 */
[----:B----4-:R-:W-:-:S03]  /*1cc30*/  PRMT R94, R20, 0x7610, R94 ;  /* 0x00007610145e7816 */ /* 0x010fc6000000005e */
[----:B------:R-:W-:Y:S01]  /*1cc40*/  STL.64 [R1+0x738], R104 ;  /* 0x0007386801007387 */ /* 0x000fe20000100a00 */
[----:B--2---:R-:W-:-:S03]  /*1cc50*/  PRMT R95, R20, 0x7632, R95 ;  /* 0x00007632145f7816 */ /* 0x004fc6000000005f */
[----:B------:R-:W-:Y:S01]  /*1cc60*/  STL [R1+0x13c], R28 ;  /* 0x00013c1c01007387 */ /* 0x000fe20000100800 */
[----:B---3--:R-:W-:-:S03]  /*1cc70*/  VIADD R22, R24, UR5 ;  /* 0x0000000518167c36 */ /* 0x008fc60008000000 */
[----:B------:R2:W-:Y:S01]  /*1cc80*/  STL [R1+0x130], R18 ;  /* 0x0001301201007387 */ /* 0x0005e20000100800 */
[----:B------:R-:W-:Y:S02]  /*1cc90*/  F2FP.F16.F32.PACK_AB R24, R9, R8 ;  /* 0x000000080918723e */ /* 0x000fe400000000ff */
[C---:B------:R-:W-:Y:S01]  /*1cca0*/  LEA R100, P2, R22.reuse, R0, 0x1 ;  /* 0x0000000016647211 */ /* 0x040fe200078408ff */
[----:B------:R-:W-:Y:S03]  /*1ccb0*/  STL [R1+0x128], R27 ;  /* 0x0001281b01007387 */ /* 0x000fe60000100800 */
[C---:B------:R-:W-:Y:S01]  /*1ccc0*/  LEA.HI.X.SX32 R101, R22.reuse, R3, 0x1, P2 ;  /* 0x0000000316657211 */ /* 0x040fe200010f0eff */
[----:B------:R3:W-:Y:S01]  /*1ccd0*/  STL [R1+0xf4], R21 ;  /* 0x0000f41501007387 */ /* 0x0007e20000100800 */
[----:B--2---:R-:W-:-:S03]  /*1cce0*/  VIADD R18, R22, UR5 ;  /* 0x0000000516127c36 */ /* 0x004fc60008000000 */
[----:B------:R-:W-:Y:S01]  /*1ccf0*/  STL [R1+0xe0], R26 ;  /* 0x0000e01a01007387 */ /* 0x000fe20000100800 */
[----:B------:R-:W-:Y:S02]  /*1cd00*/  F2FP.F16.F32.PACK_AB R22, R5, R4 ;  /* 0x000000040516723e */ /* 0x000fe400000000ff */
[C---:B------:R-:W-:Y:S01]  /*1cd10*/  LEA R98, P2, R18.reuse, R0, 0x1 ;  /* 0x0000000012627211 */ /* 0x040fe200078408ff */
[----:B---3--:R-:W-:-:S03]  /*1cd20*/  VIADD R21, R18, UR5 ;  /* 0x0000000512157c36 */ /* 0x008fc60008000000 */
[-C--:B------:R-:W-:Y:S02]  /*1cd30*/  LEA.HI.X.SX32 R99, R18, R3.reuse, 0x1, P2 ;  /* 0x0000000312637211 */ /* 0x080fe400010f0eff */
[----:B------:R-:W-:Y:S01]  /*1cd40*/  F2FP.F16.F32.PACK_AB R18, R65, R64 ;  /* 0x000000404112723e */ /* 0x000fe200000000ff */
[----:B------:R-:W-:Y:S01]  /*1cd50*/  STL [R1+0x8], R21 ;  /* 0x0000081501007387 */ /* 0x000fe20000100800 */
[C---:B------:R-:W-:Y:S02]  /*1cd60*/  LEA R96, P2, R21.reuse, R0, 0x1 ;  /* 0x0000000015607211 */ /* 0x040fe400078408ff */
[C---:B------:R-:W-:Y:S01]  /*1cd70*/  PRMT R91, R18.reuse, 0x7632, R91 ;  /* 0x00007632125b7816 */ /* 0x040fe2000000005b */
[----:B------:R-:W-:Y:S01]  /*1cd80*/  STL [R1+0xd0], R25 ;  /* 0x0000d01901007387 */ /* 0x000fe20000100800 */
[----:B------:R-:W-:Y:S02]  /*1cd90*/  PRMT R90, R18, 0x7610, R90 ;  /* 0x00007610125a7816 */ /* 0x000fe4000000005a */
[----:B------:R-:W-:Y:S01]  /*1cda0*/  LEA.HI.X.SX32 R97, R21, R3, 0x1, P2 ;  /* 0x0000000315617211 */ /* 0x000fe200010f0eff */
[----:B------:R-:W-:Y:S01]  /*1cdb0*/  STL [R1+0xc0], R24 ;  /* 0x0000c01801007387 */ /* 0x000fe20000100800 */
[----:B------:R-:W-:-:S03]  /*1cdc0*/  ISETP.LT.AND P2, PT, R2, UR15, !P0 ;  /* 0x0000000f02007c0c */ /* 0x000fc6000c741270 */
[----:B------:R-:W-:Y:S04]  /*1cdd0*/  STL [R1+0xb0], R23 ;  /* 0x0000b01701007387 */ /* 0x000fe80000100800 */
[----:B------:R-:W-:Y:S04]  /*1cde0*/  STL [R1+0x94], R22 ;  /* 0x0000941601007387 */ /* 0x000fe80000100800 */
[----:B------:R2:W-:Y:S04]  /*1cdf0*/  STL [R1+0x6b4], R95 ;  /* 0x0006b45f01007387 */ /* 0x0005e80000100800 */
[----:B------:R3:W-:Y:S04]  /*1ce00*/  STL [R1+0x6b0], R94 ;  /* 0x0006b05e01007387 */ /* 0x0007e80000100800 */
[----:B------:R4:W-:Y:S04]  /*1ce10*/  STL [R1+0x6bc], R93 ;  /* 0x0006bc5d01007387 */ /* 0x0009e80000100800 */
[----:B------:R5:W-:Y:S04]  /*1ce20*/  STL [R1+0x6b8], R92 ;  /* 0x0006b85c01007387 */ /* 0x000be80000100800 */
[----:B------:R0:W-:Y:S04]  /*1ce30*/  STL [R1+0x6c4], R91 ;  /* 0x0006c45b01007387 */ /* 0x0001e80000100800 */
[----:B------:R0:W-:Y:S04]  /*1ce40*/  STL [R1+0x6c0], R90 ;  /* 0x0006c05a01007387 */ /* 0x0001e80000100800 */
[----:B------:R0:W-:Y:S04]  /*1ce50*/  STL [R1+0x6cc], R89 ;  /* 0x0006cc5901007387 */ /* 0x0001e80000100800 */
[----:B------:R0:W-:Y:S04]  /*1ce60*/  STL [R1+0x6c8], R88 ;  /* 0x0006c85801007387 */ /* 0x0001e80000100800 */
[----:B------:R-:W5:Y:S01]  /*1ce70*/  LDL.LU.64 R114, [R1+0x118] ;  /* 0x0001180001727983 */ /* 0x000f620000300a00 */
[----:B------:R-:W-:-:S02]  /*1ce80*/  F2FP.F16.F32.PACK_AB R9, R47, R46 ;  /* 0x0000002e2f09723e */ /* 0x000fc400000000ff */
[----:B------:R-:W-:Y:S01]  /*1ce90*/  F2FP.F16.F32.PACK_AB R8, R45, R44 ;  /* 0x0000002c2d08723e */ /* 0x000fe200000000ff */
[----:B------:R-:W5:Y:S01]  /*1cea0*/  LDL.LU.64 R118, [R1+0x110] ;  /* 0x0001100001767983 */ /* 0x000f620000300a00 */
[----:B------:R-:W-:Y:S02]  /*1ceb0*/  F2FP.F16.F32.PACK_AB R5, R39, R38 ;  /* 0x000000262705723e */ /* 0x000fe400000000ff */
[----:B------:R-:W-:Y:S01]  /*1cec0*/  F2FP.F16.F32.PACK_AB R4, R37, R36 ;  /* 0x000000242504723e */ /* 0x000fe200000000ff */
[----:B------:R-:W5:Y:S01]  /*1ced0*/  LDL.LU.64 R122, [R1+0x108] ;  /* 0x00010800017a7983 */ /* 0x000f620000300a00 */
[C---:B------:R-:W-:Y:S02]  /*1cee0*/  PRMT R72, R9.reuse, 0x7610, R72 ;  /* 0x0000761009487816 */ /* 0x040fe40000000048 */
[----:B------:R-:W-:Y:S01]  /*1cef0*/  PRMT R73, R9, 0x7632, R73 ;  /* 0x0000763209497816 */ /* 0x000fe20000000049 */
[----:B------:R-:W5:Y:S01]  /*1cf00*/  LDL.LU.64 R108, [R1+0x100] ;  /* 0x00010000016c7983 */ /* 0x000f620000300a00 */
[----:B------:R-:W-:-:S02]  /*1cf10*/  PRMT R70, R8, 0x7610, R70 ;  /* 0x0000761008467816 */ /* 0x000fc40000000046 */
[----:B------:R-:W-:Y:S02]  /*1cf20*/  PRMT R71, R8, 0x7632, R71 ;  /* 0x0000763208477816 */ /* 0x000fe40000000047 */
[C---:B--2---:R-:W-:Y:S02]  /*1cf30*/  PRMT R95, R7.reuse, 0x7610, R95 ;  /* 0x00007610075f7816 */ /* 0x044fe4000000005f */
[----:B---3--:R-:W-:Y:S02]  /*1cf40*/  PRMT R94, R7, 0x7632, R94 ;  /* 0x00007632075e7816 */ /* 0x008fe4000000005e */
[C---:B----4-:R-:W-:Y:S02]  /*1cf50*/  PRMT R93, R6.reuse, 0x7610, R93 ;  /* 0x00007610065d7816 */ /* 0x050fe4000000005d */
[----:B-----5:R-:W-:Y:S02]  /*1cf60*/  PRMT R92, R6, 0x7632, R92 ;  /* 0x00007632065c7816 */ /* 0x020fe4000000005c */
[----:B0-----:R-:W-:-:S02]  /*1cf70*/  PRMT R91, R5, 0x7610, R91 ;  /* 0x00007610055b7816 */ /* 0x001fc4000000005b */
[----:B------:R-:W-:Y:S02]  /*1cf80*/  PRMT R90, R5, 0x7632, R90 ;  /* 0x00007632055a7816 */ /* 0x000fe4000000005a */
[C---:B------:R-:W-:Y:S02]  /*1cf90*/  PRMT R89, R4.reuse, 0x7610, R89 ;  /* 0x0000761004597816 */ /* 0x040fe40000000059 */
[----:B------:R-:W-:Y:S02]  /*1cfa0*/  PRMT R88, R4, 0x7632, R88 ;  /* 0x0000763204587816 */ /* 0x000fe40000000058 */
[----:B------:R-:W0:Y:S01]  /*1cfb0*/  LDTM.x64 R4, tmem[UR10+0xc0] ;  /* 0x0000c00a000479ee */ /* 0x000e220008340000 */
[----:B------:R-:W-:Y:S01]  /*1cfc0*/  NOP ;  /* 0x0000000000007918 */ /* 0x000fe20000000000 */
[----:B------:R-:W-:Y:S02]  /*1cfd0*/  PRMT R116, R117, 0x7610, R116 ;  /* 0x0000761075747816 */ /* 0x000fe40000000074 */
[----:B------:R-:W-:-:S02]  /*1cfe0*/  PRMT R125, R124, 0x7610, R125 ;  /* 0x000076107c7d7816 */ /* 0x000fc4000000007d */
[----:B------:R-:W2:Y:S01]  /*1cff0*/  LDL.S16 R124, [R1+0x80] ;  /* 0x00008000017c7983 */ /* 0x000ea20000100600 */
[----:B------:R-:W-:-:S03]  /*1d000*/  PRMT R107, R121, 0x7610, R107 ;  /* 0x00007610796b7816 */ /* 0x000fc6000000006b */
[----:B------:R-:W3:Y:S01]  /*1d010*/  LDL.LU.64 R110, [R1+0xf8] ;  /* 0x0000f800016e7983 */ /* 0x000ee20000300a00 */
[----:B------:R-:W-:-:S03]  /*1d020*/  PRMT R106, R125, 0x7610, R106 ;  /* 0x000076107d6a7816 */ /* 0x000fc6000000006a */
[----:B------:R4:W-:Y:S02]  /*1d030*/  @P2 STG.E.U16 desc[UR20][R114.64], R112 ;  /* 0x0000007072002986 */ /* 0x0009e4000c101514 */
[----:B----4-:R-:W-:-:S05]  /*1d040*/  VIADD R112, R2, 0x6 ;  /* 0x0000000602707836 */ /* 0x010fca0000000000 */
[----:B------:R-:W-:Y:S01]  /*1d050*/  ISETP.LT.AND P2, PT, R112, UR4, !P0 ;  /* 0x0000000470007c0c */ /* 0x000fe2000c741270 */
[----:B------:R-:W4:Y:S01]  /*1d060*/  LDCU UR4, c[0x0][0x39c] ;  /* 0x00007380ff0477ac */ /* 0x000f220008000800 */
[----:B------:R5:W-:Y:S04]  /*1d070*/  @P3 STG.E.U16 desc[UR20][R118.64], R116 ;  /* 0x0000007476003986 */ /* 0x000be8000c101514 */
[----:B------:R-:W2:Y:S04]  /*1d080*/  LDL.LU.S16 R112, [R1+0x82] ;  /* 0x0000820001707983 */ /* 0x000ea80000300600 */
[----:B------:R-:W2:Y:S01]  /*1d090*/  LDL.LU.64 R114, [R1+0xe8] ;  /* 0x0000e80001727983 */ /* 0x000ea20000300a00 */
[----:B-----5:R-:W-:-:S03]  /*1d0a0*/  VIADD R116, R2, 0x7 ;  /* 0x0000000702747836 */ /* 0x020fc60000000000 */
[----:B------:R-:W5:Y:S02]  /*1d0b0*/  LDL.LU R119, [R1+0x760] ;  /* 0x0007600001777983 */ /* 0x000f640000300800 */
[----:B----4-:R-:W-:Y:S02]  /*1d0c0*/  ISETP.LT.AND P3, PT, R116, UR4, !P0 ;  /* 0x0000000474007c0c */ /* 0x010fe4000c761270 */
[----:B------:R-:W4:Y:S01]  /*1d0d0*/  LDL.S16 R118, [R1+0x84] ;  /* 0x0000840001767983 */ /* 0x000f220000100600 */
[----:B------:R-:W0:Y:S03]  /*1d0e0*/  LDCU UR4, c[0x0][0x39c] ;  /* 0x00007380ff0477ac */ /* 0x000e260008000800 */
[----:B------:R-:W2:Y:S04]  /*1d0f0*/  LDL.LU.64 R116, [R1+0xd8] ;  /* 0x0000d80001747983 */ /* 0x000ea80000300a00 */
[----:B------:R0:W-:Y:S04]  /*1d100*/  @P1 STG.E.U16 desc[UR20][R122.64], R107 ;  /* 0x0000006b7a001986 */ /* 0x0001e8000c101514 */
[----:B------:R-:W2:Y:S04]  /*1d110*/  LDL.LU.S16 R121, [R1+0x86] ;  /* 0x0000860001797983 */ /* 0x000ea80000300600 */
[----:B------:R1:W-:Y:S04]  /*1d120*/  @P4 STG.E.U16 desc[UR20][R108.64], R106 ;  /* 0x0000006a6c004986 */ /* 0x0003e8000c101514 */
[----:B0-----:R-:W2:Y:S04]  /*1d130*/  LDL.LU.64 R122, [R1+0xc8] ;  /* 0x0000c800017a7983 */ /* 0x001ea80000300a00 */
[----:B-1----:R-:W2:Y:S01]  /*1d140*/  LDL.LU.64 R108, [R1+0x758] ;  /* 0x00075800016c7983 */ /* 0x002ea20000300a00 */
[----:B------:R-:W-:-:S02]  /*1d150*/  VIADD R107, R2, 0x8 ;  /* 0x00000008026b7836 */ /* 0x000fc40000000000 */
[----:B------:R-:W-:Y:S01]  /*1d160*/  VIADD R106, R2, 0x9 ;  /* 0x00000009026a7836 */ /* 0x000fe20000000000 */
[----:B------:R-:W3:Y:S02]  /*1d170*/  LDL.S16 R125, [R1+0x90] ;  /* 0x00009000017d7983 */ /* 0x000ee40000100600 */
[----:B------:R-:W-:Y:S01]  /*1d180*/  ISETP.LT.AND P1, PT, R107, UR4, !P0 ;  /* 0x000000046b007c0c */ /* 0x000fe2000c721270 */
[----:B------:R-:W0:Y:S02]  /*1d190*/  LDCU UR4, c[0x0][0x39c] ;  /* 0x00007380ff0477ac */ /* 0x000e240008000800 */
[----:B0-----:R-:W-:Y:S01]  /*1d1a0*/  ISETP.LT.AND P4, PT, R106, UR4, !P0 ;  /* 0x000000046a007c0c */ /* 0x001fe2000c781270 */
[----:B------:R-:W0:Y:S01]  /*1d1b0*/  LDCU UR4, c[0x0][0x39c] ;  /* 0x00007380ff0477ac */ /* 0x000e220008000800 */
[----:B------:R-:W4:Y:S01]  /*1d1c0*/  LDL.LU.64 R106, [R1+0xb8] ;  /* 0x0000b800016a7983 */ /* 0x000f220000300a00 */
[----:B--2---:R-:W-:Y:S02]  /*1d1d0*/  PRMT R109, R124, 0x7610, R109 ;  /* 0x000076107c6d7816 */ /* 0x004fe4000000006d */
[----:B------:R-:W-:Y:S01]  /*1d1e0*/  PRMT R108, R112, 0x7610, R108 ;  /* 0x00007610706c7816 */ /* 0x000fe2000000006c */
[----:B------:R-:W2:Y:S04]  /*1d1f0*/  LDL.LU.S16 R124, [R1+0x92] ;  /* 0x00009200017c7983 */ /* 0x000ea80000300600 */
[----:B---3--:R1:W-:Y:S04]  /*1d200*/  @P5 STG.E.U16 desc[UR20][R110.64], R109 ;  /* 0x0000006d6e005986 */ /* 0x0083e8000c101514 */
[----:B------:R3:W-:Y:S04]  /*1d210*/  @P6 STG.E.U16 desc[UR20][R114.64], R108 ;  /* 0x0000006c72006986 */ /* 0x0007e8000c101514 */
[----:B-1----:R-:W2:Y:S04]  /*1d220*/  LDL.LU.64 R110, [R1+0xa8] ;  /* 0x0000a800016e7983 */ /* 0x002ea80000300a00 */
[----:B---3--:R-:W3:Y:S01]  /*1d230*/  LDL.LU R114, [R1+0x754] ;  /* 0x0007540001727983 */ /* 0x008ee20000300800 */
[----:B------:R-:W-:-:S02]  /*1d240*/  VIADD R109, R2, 0xa ;  /* 0x0000000a026d7836 */ /* 0x000fc40000000000 */
[----:B------:R-:W-:Y:S01]  /*1d250*/  VIADD R108, R2, 0xb ;  /* 0x0000000b026c7836 */ /* 0x000fe20000000000 */
[----:B----4-:R-:W-:Y:S01]  /*1d260*/  PRMT R105, R118, 0x7610, R105 ;  /* 0x0000761076697816 */ /* 0x010fe20000000069 */
[----:B------:R-:W4:Y:S01]  /*1d270*/  LDL.S16 R112, [R1+0xa0] ;  /* 0x0000a00001707983 */ /* 0x000f220000100600 */
[----:B0-----:R-:W-:Y:S01]  /*1d280*/  ISETP.LT.AND P5, PT, R109, UR4, !P0 ;  /* 0x000000046d007c0c */ /* 0x001fe2000c7a1270 */
[----:B------:R-:W0:Y:S02]  /*1d290*/  LDCU UR4, c[0x0][0x39c] ;  /* 0x00007380ff0477ac */ /* 0x000e240008000800 */
[----:B------:R1:W-:Y:S01]  /*1d2a0*/  @P2 STG.E.U16 desc[UR20][R116.64], R105 ;  /* 0x0000006974002986 */ /* 0x0003e2000c101514 */
[----:B0-----:R-:W-:Y:S01]  /*1d2b0*/  ISETP.LT.AND P6, PT, R108, UR4, !P0 ;  /* 0x000000046c007c0c */ /* 0x001fe2000c7c1270 */
[----:B------:R-:W0:Y:S02]  /*1d2c0*/  LDCU UR4, c[0x0][0x39c] ;  /* 0x00007380ff0477ac */ /* 0x000e240008000800 */
[----:B------:R-:W2:Y:S04]  /*1d2d0*/  LDL.LU.64 R108, [R1+0x98] ;  /* 0x00009800016c7983 */ /* 0x000ea80000300a00 */
[----:B------:R-:W2:Y:S04]  /*1d2e0*/  LDL.LU.S16 R118, [R1+0xa2] ;  /* 0x0000a20001767983 */ /* 0x000ea80000300600 */
[----:B-1----:R-:W2:Y:S01]  /*1d2f0*/  LDL.LU.64 R116, [R1+0x88] ;  /* 0x0000880001747983 */ /* 0x002ea20000300a00 */
[----:B---3--:R-:W-:-:S05]  /*1d300*/  PRMT R114, R121, 0x7610, R114 ;  /* 0x0000761079727816 */ /* 0x008fca0000000072 */
[----:B------:R1:W-:Y:S04]  /*1d310*/  @P3 STG.E.U16 desc[UR20][R122.64], R114 ;  /* 0x000000727a003986 */ /* 0x0003e8000c101514 */
[----:B-1----:R-:W3:Y:S04]  /*1d320*/  LDL.LU R122, [R1+0x750] ;  /* 0x00075000017a7983 */ /* 0x002ee80000300800 */
[----:B------:R-:W2:Y:S04]  /*1d330*/  LDL.S16 R121, [R1+0xa4] ;  /* 0x0000a40001797983 */ /* 0x000ea80000100600 */
[----:B------:R-:W2:Y:S01]  /*1d340*/  LDL.LU.64 R114, [R1+0x78] ;  /* 0x0000780001727983 */ /* 0x000ea20000300a00 */
[----:B------:R-:W-:-:S05]  /*1d350*/  VIADD R105, R2, 0xc ;  /* 0x0000000c02697836 */ /* 0x000fca0000000000 */
[----:B0-----:R-:W-:Y:S01]  /*1d360*/  ISETP.LT.AND P2, PT, R105, UR4, !P0 ;  /* 0x0000000469007c0c */ /* 0x001fe2000c741270 */
[----:B------:R-:W0:Y:S01]  /*1d370*/  LDCU UR4, c[0x0][0x39c] ;  /* 0x00007380ff0477ac */ /* 0x000e220008000800 */
[----:B------:R-:W-:Y:S01]  /*1d380*/  VIADD R105, R2, 0xd ;  /* 0x0000000d02697836 */ /* 0x000fe20000000000 */
[----:B---3--:R-:W-:-:S05]  /*1d390*/  PRMT R122, R125, 0x7610, R122 ;  /* 0x000076107d7a7816 */ /* 0x008fca000000007a */
[----:B------:R1:W-:Y:S04]  /*1d3a0*/  @P1 STG.E.U16 desc[UR20][R106.64], R122 ;  /* 0x0000007a6a001986 */ /* 0x0003e8000c101514 */
[----:B-1----:R-:W2:Y:S01]  /*1d3b0*/  LDL.LU.64 R106, [R1+0x748] ;  /* 0x00074800016a7983 */ /* 0x002ea20000300a00 */
[----:B0-----:R-:W-:Y:S01]  /*1d3c0*/  ISETP.LT.AND P3, PT, R105, UR4, !P0 ;  /* 0x0000000469007c0c */ /* 0x001fe2000c761270 */
[----:B------:R-:W0:Y:S01]  /*1d3d0*/  LDCU UR4, c[0x0][0x39c] ;  /* 0x00007380ff0477ac */ /* 0x000e220008000800 */
[C---:B------:R-:W-:Y:S01]  /*1d3e0*/  VIADD R105, R2.reuse, 0xe ;  /* 0x0000000e02697836 */ /* 0x040fe20000000000 */
[----:B------:R-:W5:Y:S04]  /*1d3f0*/  LDL.LU.S16 R122, [R1+0xa6] ;  /* 0x0000a600017a7983 */ /* 0x000f680000300600 */
[----:B0-----:R-:W-:Y:S01]  /*1d400*/  ISETP.LT.AND P1, PT, R105, UR4, !P0 ;  /* 0x0000000469007c0c */ /* 0x001fe2000c721270 */
[----:B------:R-:W0:Y:S01]  /*1d410*/  LDCU UR4, c[0x0][0x39c] ;  /* 0x00007380ff0477ac */ /* 0x000e220008000800 */
[----:B------:R-:W-:Y:S01]  /*1d420*/  VIADD R105, R2, 0xf ;  /* 0x0000000f02697836 */ /* 0x000fe20000000000 */
[----:B----4-:R-:W-:-:S02]  /*1d430*/  PRMT R104, R112, 0x7610, R104 ;  /* 0x0000761070687816 */ /* 0x010fc40000000068 */
[----:B--2---:R-:W-:Y:S02]  /*1d440*/  PRMT R107, R124, 0x7610, R107 ;  /* 0x000076107c6b7816 */ /* 0x004fe4000000006b */
[----:B------:R-:W2:Y:S04]  /*1d450*/  LDL.LU.64 R124, [R1+0x68] ;  /* 0x00006800017c7983 */ /* 0x000ea80000300a00 */
[----:B------:R1:W-:Y:S01]  /*1d460*/  @P4 STG.E.U16 desc[UR20][R110.64], R107 ;  /* 0x0000006b6e004986 */ /* 0x0003e2000c101514 */
[----:B0-----:R-:W-:Y:S01]  /*1d470*/  ISETP.LT.AND P4, PT, R105, UR4, !P0 ;  /* 0x0000000469007c0c */ /* 0x001fe2000c781270 */
[----:B------:R-:W0:Y:S01]  /*1d480*/  LDCU UR4, c[0x0][0x39c] ;  /* 0x00007380ff0477ac */ /* 0x000e220008000800 */
[----:B------:R-:W-:Y:S01]  /*1d490*/  PRMT R106, R118, 0x7610, R106 ;  /* 0x00007610766a7816 */ /* 0x000fe2000000006a */
[----:B------:R3:W-:Y:S04]  /*1d4a0*/  @P5 STG.E.U16 desc[UR20][R108.64], R104 ;  /* 0x000000686c005986 */ /* 0x0007e8000c101514 */
[----:B-1----:R-:W4:Y:S01]  /*1d4b0*/  LDL.LU R111, [R1+0x740] ;  /* 0x00074000016f7983 */ /* 0x002f220000300800 */
[----:B------:R-:W-:-:S03]  /*1d4c0*/  VIADD R107, R2, 0x10 ;  /* 0x00000010026b7836 */ /* 0x000fc60000000000 */
[----:B------:R-:W4:Y:S04]  /*1d4d0*/  LDL.S16 R123, [R1+0xb4] ;  /* 0x0000b400017b7983 */ /* 0x000f280000100600 */
[----:B---3--:R-:W3:Y:S04]  /*1d4e0*/  LDL.LU.64 R104, [R1+0x58] ;  /* 0x0000580001687983 */ /* 0x008ee80000300a00 */
[----:B------:R-:W3:Y:S01]  /*1d4f0*/  LDL.LU.S16 R110, [R1+0xb6] ;  /* 0x0000b600016e7983 */ /* 0x000ee20000300600 */
[----:B0-----:R-:W-:Y:S01]  /*1d500*/  ISETP.LT.AND P5, PT, R107, UR4, !P0 ;  /* 0x000000046b007c0c */ /* 0x001fe2000c7a1270 */
[----:B------:R-:W0:Y:S02]  /*1d510*/  LDCU UR4, c[0x0][0x39c] ;  /* 0x00007380ff0477ac */ /* 0x000e240008000800 */
[----:B------:R1:W-:Y:S04]  /*1d520*/  @P6 STG.E.U16 desc[UR20][R116.64], R106 ;  /* 0x0000006a74006986 */ /* 0x0003e8000c101514 */
[----:B-1----:R-:W3:Y:S01]  /*1d530*/  LDL.LU.64 R106, [R1+0x48] ;  /* 0x00004800016a7983 */ /* 0x002ee20000300a00 */
[C---:B------:R-:W-:Y:S01]  /*1d540*/  VIADD R108, R2.reuse, 0x11 ;  /* 0x00000011026c7836 */ /* 0x040fe20000000000 */
[----:B------:R-:W-:Y:S01]  /*1d550*/  PRMT R113, R121, 0x7610, R113 ;  /* 0x0000761079717816 */ /* 0x000fe20000000071 */
[----:B------:R-:W-:Y:S01]  /*1d560*/  VIADD R112, R2, 0x12 ;  /* 0x0000001202707836 */ /* 0x000fe20000000000 */
[----:B-----5:R-:W-:Y:S01]  /*1d570*/  PRMT R119, R122, 0x7610, R119 ;  /* 0x000076107a777816 */ /* 0x020fe20000000077 */
[----:B------:R-:W-:Y:S01]  /*1d580*/  VIADD R118, R2, 0x13 ;  /* 0x0000001302767836 */ /* 0x000fe20000000000 */
[----:B0-----:R-:W-:Y:S01]  /*1d590*/  ISETP.LT.AND P6, PT, R108, UR4, !P0 ;  /* 0x000000046c007c0c */ /* 0x001fe2000c7c1270 */
[----:B------:R-:W0:Y:S01]  /*1d5a0*/  LDCU UR4, c[0x0][0x39c] ;  /* 0x00007380ff0477ac */ /* 0x000e220008000800 */
[----:B------:R1:W-:Y:S04]  /*1d5b0*/  @P2 STG.E.U16 desc[UR20][R114.64], R113 ;  /* 0x0000007172002986 */ /* 0x0003e8000c101514 */
[----:B------:R-:W5:Y:S04]  /*1d5c0*/  LDL.S16 R117, [R1+0xc4] ;  /* 0x0000c40001757983 */ /* 0x000f680000100600 */
[----:B------:R-:W5:Y:S04]  /*1d5d0*/  LDL.LU.64 R108, [R1+0x40] ;  /* 0x00004000016c7983 */ /* 0x000f680000300a00 */
[----:B------:R-:W5:Y:S01]  /*1d5e0*/  LDL.LU.S16 R116, [R1+0xc6] ;  /* 0x0000c60001747983 */ /* 0x000f620000300600 */
[----:B0-----:R-:W-:Y:S01]  /*1d5f0*/  ISETP.LT.AND P2, PT, R112, UR4, !P0 ;  /* 0x0000000470007c0c */ /* 0x001fe2000c741270 */
[----:B------:R-:W0:Y:S02]  /*1d600*/  LDCU UR4, c[0x0][0x39c] ;  /* 0x00007380ff0477ac */ /* 0x000e240008000800 */
[----:B-1----:R-:W5:Y:S04]  /*1d610*/  LDL.LU.64 R112, [R1+0x30] ;  /* 0x0000300001707983 */ /* 0x002f680000300a00 */
[----:B------:R-:W5:Y:S04]  /*1d620*/  LDL.S16 R122, [R1+0xd4] ;  /* 0x0000d400017a7983 */ /* 0x000f680000100600 */
[----:B------:R-:W5:Y:S04]  /*1d630*/  LDL.LU.64 R114, [R1+0x20] ;  /* 0x0000200001727983 */ /* 0x000f680000300a00 */
[----:B--2---:R1:W-:Y:S01]  /*1d640*/  @P3 STG.E.U16 desc[UR20][R124.64], R119 ;  /* 0x000000777c003986 */ /* 0x0043e2000c101514 */
[----:B0-----:R-:W-:Y:S01]  /*1d650*/  ISETP.LT.AND P3, PT, R118, UR4, !P0 ;  /* 0x0000000476007c0c */ /* 0x001fe2000c761270 */
[----:B------:R-:W0:Y:S02]  /*1d660*/  LDCU UR4, c[0x0][0x39c] ;  /* 0x00007380ff0477ac */ /* 0x000e240008000800 */
[----:B-1----:R-:W2:Y:S04]  /*1d670*/  LDL.LU.S16 R124, [R1+0xd6] ;  /* 0x0000d600017c7983 */ /* 0x002ea80000300600 */
[----:B------:R-:W2:Y:S01]  /*1d680*/  LDL.LU.64 R118, [R1+0x10] ;  /* 0x0000100001767983 */ /* 0x000ea20000300a00 */
[----:B----4-:R-:W-:Y:S01]  /*1d690*/  PRMT R120, R123, 0x7610, R120 ;  /* 0x000076107b787816 */ /* 0x010fe20000000078 */
[----:B------:R-:W-:-:S02]  /*1d6a0*/  VIADD R123, R2, 0x14 ;  /* 0x00000014027b7836 */ /* 0x000fc40000000000 */
[----:B------:R-:W4:Y:S04]  /*1d6b0*/  LDL.S16 R125, [R1+0xe4] ;  /* 0x0000e400017d7983 */ /* 0x000f280000100600 */
[----:B---3--:R1:W-:Y:S01]  /*1d6c0*/  @P1 STG.E.U16 desc[UR20][R104.64], R120 ;  /* 0x0000007868001986 */ /* 0x0083e2000c101514 */
[----:B------:R-:W-:Y:S02]  /*1d6d0*/  PRMT R111, R110, 0x7610, R111 ;  /* 0x000076106e6f7816 */ /* 0x000fe4000000006f */
[----:B0-----:R-:W-:Y:S01]  /*1d6e0*/  ISETP.LT.AND P1, PT, R123, UR4, !P0 ;  /* 0x000000047b007c0c */ /* 0x001fe2000c721270 */
[----:B------:R-:W0:Y:S01]  /*1d6f0*/  LDCU UR4, c[0x0][0x39c] ;  /* 0x00007380ff0477ac */ /* 0x000e220008000800 */
[----:B-1----:R-:W3:Y:S04]  /*1d700*/  LDL.LU.64 R104, [R1+0x738] ;  /* 0x0007380001687983 */ /* 0x002ee80000300a00 */
[----:B------:R-:W2:Y:S04]  /*1d710*/  LDL.LU.64 R120, [R1] ;  /* 0x0000000001787983 */ /* 0x000ea80000300a00 */
[----:B------:R-:W2:Y:S04]  /*1d720*/  LDL.LU.S16 R123, [R1+0xe6] ;  /* 0x0000e600017b7983 */ /* 0x000ea80000300600 */
[----:B------:R1:W-:Y:S04]  /*1d730*/  @P4 STG.E.U16 desc[UR20][R106.64], R111 ;  /* 0x0000006f6a004986 */ /* 0x0003e8000c101514 */
[----:B-1----:R-:W2:Y:S04]  /*1d740*/  LDL.LU.64 R106, [R1+0x730] ;  /* 0x00073000016a7983 */ /* 0x002ea80000300a00 */
[----:B------:R-:W5:Y:S01]  /*1d750*/  LDL.LU R111, [R1+0x72c] ;  /* 0x00072c00016f7983 */ /* 0x000f620000300800 */
[----:B------:R-:W-:-:S05]  /*1d760*/  VIADD R110, R2, 0x15 ;  /* 0x00000015026e7836 */ /* 0x000fca0000000000 */
[----:B0-----:R-:W-:Y:S01]  /*1d770*/  ISETP.LT.AND P4, PT, R110, UR4, !P0 ;  /* 0x000000046e007c0c */ /* 0x001fe2000c781270 */
[----:B------:R-:W0:Y:S01]  /*1d780*/  LDCU UR4, c[0x0][0x39c] ;  /* 0x00007380ff0477ac */ /* 0x000e220008000800 */
[----:B------:R-:W2:Y:S01]  /*1d790*/  LDL.LU R110, [R1+0x728] ;  /* 0x00072800016e7983 */ /* 0x000ea20000300800 */
[----:B-----5:R-:W-:Y:S01]  /*1d7a0*/  PRMT R111, R117, 0x7610, R111 ;  /* 0x00007610756f7816 */ /* 0x020fe2000000006f */
[----:B------:R-:W-:-:S04]  /*1d7b0*/  VIADD R117, R2, 0x16 ;  /* 0x0000001602757836 */ /* 0x000fc80000000000 */
[----:B------:R1:W-:Y:S01]  /*1d7c0*/  @P5 STG.E.U16 desc[UR20][R108.64], R111 ;  /* 0x0000006f6c005986 */ /* 0x0003e2000c101514 */
[----:B0-----:R-:W-:Y:S01]  /*1d7d0*/  ISETP.LT.AND P5, PT, R117, UR4, !P0 ;  /* 0x0000000475007c0c */ /* 0x001fe2000c7a1270 */
[----:B------:R-:W0:Y:S02]  /*1d7e0*/  LDCU UR4, c[0x0][0x39c] ;  /* 0x00007380ff0477ac */ /* 0x000e240008000800 */
[----:B-1----:R-:W5:Y:S04]  /*1d7f0*/  LDL.LU.64 R108, [R1+0x720] ;  /* 0x00072000016c7983 */ /* 0x002f680000300a00 */
[----:B------:R-:W2:Y:S04]  /*1d800*/  LDL.LU R111, [R1+0x71c] ;  /* 0x00071c00016f7983 */ /* 0x000ea80000300800 */
[----:B------:R-:W2:Y:S02]  /*1d810*/  LDL.LU R117, [R1+0x718] ;  /* 0x0007180001757983 */ /* 0x000ea40000300800 */
[----:B--2---:R-:W-:-:S05]  /*1d820*/  PRMT R117, R116, 0x7610, R117 ;  /* 0x0000761074757816 */ /* 0x004fca0000000075 */
[----:B------:R1:W-:Y:S04]  /*1d830*/  @P6 STG.E.U16 desc[UR20][R112.64], R117 ;  /* 0x0000007570006986 */ /* 0x0003e8000c101514 */
[----:B-1----:R-:W2:Y:S04]  /*1d840*/  LDL.LU.64 R112, [R1+0x710] ;  /* 0x0007100001707983 */ /* 0x002ea80000300a00 */
[----:B------:R-:W2:Y:S01]  /*1d850*/  LDL.LU R117, [R1+0x70c] ;  /* 0x00070c0001757983 */ /* 0x000ea20000300800 */
[----:B------:R-:W-:-:S05]  /*1d860*/  VIADD R116, R2, 0x17 ;  /* 0x0000001702747836 */ /* 0x000fca0000000000 */
[----:B0-----:R-:W-:Y:S01]  /*1d870*/  ISETP.LT.AND P6, PT, R116, UR4, !P0 ;  /* 0x0000000474007c0c */ /* 0x001fe2000c7c1270 */
[----:B------:R-:W0:Y:S01]  /*1d880*/  LDCU UR4, c[0x0][0x39c] ;  /* 0x00007380ff0477ac */ /* 0x000e220008000800 */
[----:B------:R-:W3:Y:S01]  /*1d890*/  LDL.LU R116, [R1+0x708] ;  /* 0x0007080001747983 */ /* 0x000ee20000300800 */
[----:B--2---:R-:W-:Y:S01]  /*1d8a0*/  PRMT R117, R122, 0x7610, R117 ;  /* 0x000076107a757816 */ /* 0x004fe20000000075 */
[----:B------:R-:W-:-:S04]  /*1d8b0*/  VIADD R122, R2, 0x18 ;  /* 0x00000018027a7836 */ /* 0x000fc80000000000 */
[----:B------:R1:W-:Y:S01]  /*1d8c0*/  @P2 STG.E.U16 desc[UR20][R114.64], R117 ;  /* 0x0000007572002986 */ /* 0x0003e2000c101514 */
[----:B0-----:R-:W-:Y:S01]  /*1d8d0*/  ISETP.LT.AND P2, PT, R122, UR4, !P0 ;  /* 0x000000047a007c0c */ /* 0x001fe2000c741270 */
[----:B------:R-:W0:Y:S02]  /*1d8e0*/  LDCU UR4, c[0x0][0x39c] ;  /* 0x00007380ff0477ac */ /* 0x000e240008000800 */
[----:B-1----:R-:W2:Y:S04]  /*1d8f0*/  LDL.LU.64 R114, [R1+0x700] ;  /* 0x0007000001727983 */ /* 0x002ea80000300a00 */
[----:B------:R-:W3:Y:S04]  /*1d900*/  LDL.LU R117, [R1+0x6fc] ;  /* 0x0006fc0001757983 */ /* 0x000ee80000300800 */
[----:B------:R-:W2:Y:S02]  /*1d910*/  LDL.LU R122, [R1+0x6f8] ;  /* 0x0006f800017a7983 */ /* 0x000ea40000300800 */
[----:B--2---:R-:W-:Y:S01]  /*1d920*/  PRMT R122, R124, 0x7610, R122 ;  /* 0x000076107c7a7816 */ /* 0x004fe2000000007a */
[----:B------:R-:W-:-:S04]  /*1d930*/  VIADD R124, R2, 0x19 ;  /* 0x00000019027c7836 */ /* 0x000fc80000000000 */
[----:B------:R1:W-:Y:S01]  /*1d940*/  @P3 STG.E.U16 desc[UR20][R118.64], R122 ;  /* 0x0000007a76003986 */ /* 0x0003e2000c101514 */
[----:B0-----:R-:W-:Y:S01]  /*1d950*/  ISETP.LT.AND P3, PT, R124, UR4, !P0 ;  /* 0x000000047c007c0c */ /* 0x001fe2000c761270 */
[----:B------:R-:W0:Y:S02]  /*1d960*/  LDCU UR4, c[0x0][0x39c] ;  /* 0x00007380ff0477ac */ /* 0x000e240008000800 */
[----:B-1----:R-:W2:Y:S04]  /*1d970*/  LDL.LU.64 R118, [R1+0x6f0] ;  /* 0x0006f00001767983 */ /* 0x002ea80000300a00 */
[----:B------:R-:W2:Y:S04]  /*1d980*/  LDL.LU R122, [R1+0x6ec] ;  /* 0x0006ec00017a7983 */ /* 0x000ea80000300800 */
[----:B------:R-:W4:Y:S02]  /*1d990*/  LDL.LU R124, [R1+0x6e8] ;  /* 0x0006e800017c7983 */ /* 0x000f240000300800 */
[----:B----4-:R-:W-:Y:S01]  /*1d9a0*/  PRMT R124, R125, 0x7610, R124 ;  /* 0x000076107d7c7816 */ /* 0x010fe2000000007c */
[----:B------:R-:W-:-:S04]  /*1d9b0*/  VIADD R125, R2, 0x1a ;  /* 0x0000001a027d7836 */ /* 0x000fc80000000000 */
[----:B------:R1:W-:Y:S01]  /*1d9c0*/  @P1 STG.E.U16 desc[UR20][R120.64], R124 ;  /* 0x0000007c78001986 */ /* 0x0003e2000c101514 */
[----:B0-----:R-:W-:Y:S01]  /*1d9d0*/  ISETP.LT.AND P1, PT, R125, UR4, !P0 ;  /* 0x000000047d007c0c */ /* 0x001fe2000c721270 */
[----:B------:R-:W0:Y:S02]  /*1d9e0*/  LDCU UR4, c[0x0][0x39c] ;  /* 0x00007380ff0477ac */ /* 0x000e240008000800 */
[----:B-1----:R-:W4:Y:S04]  /*1d9f0*/  LDL.LU.64 R120, [R1+0x6e0] ;  /* 0x0006e00001787983 */ /* 0x002f280000300a00 */
[----:B------:R-:W3:Y:S04]  /*1da00*/  LDL.LU R124, [R1+0x6dc] ;  /* 0x0006dc00017c7983 */ /* 0x000ee80000300800 */
[----:B------:R-:W3:Y:S01]  /*1da10*/  LDL.LU R125, [R1+0x6d8] ;  /* 0x0006d800017d7983 */ /* 0x000ee20000300800 */
[----:B--2---:R-:W-:Y:S01]  /*1da20*/  PRMT R122, R123, 0x7610, R122 ;  /* 0x000076107b7a7816 */ /* 0x004fe2000000007a */
[----:B------:R-:W-:-:S04]  /*1da30*/  VIADD R123, R2, 0x1b ;  /* 0x0000001b027b7836 */ /* 0x000fc80000000000 */
[----:B---3--:R1:W-:Y:S01]  /*1da40*/  @P4 STG.E.U16 desc[UR20][R124.64], R122 ;  /* 0x0000007a7c004986 */ /* 0x0083e2000c101514 */
[----:B0-----:R-:W-:Y:S01]  /*1da50*/  ISETP.LT.AND P4, PT, R123, UR4, !P0 ;  /* 0x000000047b007c0c */ /* 0x001fe2000c781270 */
[----:B------:R-:W0:Y:S02]  /*1da60*/  LDCU UR4, c[0x0][0x39c] ;  /* 0x00007380ff0477ac */ /* 0x000e240008000800 */
[----:B-1----:R-:W2:Y:S04]  /*1da70*/  LDL.LU R122, [R1+0x6d4] ;  /* 0x0006d400017a7983 */ /* 0x002ea80000300800 */
[----:B------:R-:W3:Y:S04]  /*1da80*/  LDL.S16 R124, [R1+0xf0] ;  /* 0x0000f000017c7983 */ /* 0x000ee80000100600 */
[----:B------:R-:W2:Y:S01]  /*1da90*/  LDL.LU R123, [R1+0x6d0] ;  /* 0x0006d000017b7983 */ /* 0x000ea20000300800 */
[----:B---3--:R-:W-:-:S05]  /*1daa0*/  PRMT R125, R124, 0x7610, R125 ;  /* 0x000076107c7d7816 */ /* 0x008fca000000007d */
[----:B--2---:R1:W-:Y:S04]  /*1dab0*/  @P5 STG.E.U16 desc[UR20][R122.64], R125 ;  /* 0x0000007d7a005986 */ /* 0x0043e8000c101514 */
[----:B-1----:R-:W2:Y:S01]  /*1dac0*/  LDL.LU.S16 R122, [R1+0xf2] ;  /* 0x0000f200017a7983 */ /* 0x002ea20000300600 */
[----:B------:R-:W-:-:S03]  /*1dad0*/  VIADD R124, R2, 0x1c ;  /* 0x0000001c027c7836 */ /* 0x000fc60000000000 */
[----:B------:R-:W3:Y:S02]  /*1dae0*/  LDL.S16 R125, [R1+0x12e] ;  /* 0x00012e00017d7983 */ /* 0x000ee40000100600 */
[----:B0-----:R-:W-:Y:S01]  /*1daf0*/  ISETP.LT.AND P5, PT, R124, UR4, !P0 ;  /* 0x000000047c007c0c */ /* 0x001fe2000c7a1270 */
[----:B------:R-:W0:Y:S01]  /*1db00*/  LDCU UR4, c[0x0][0x39c] ;  /* 0x00007380ff0477ac */ /* 0x000e220008000800 */
[----:B------:R-:W3:Y:S01]  /*1db10*/  LDL.S16 R124, [R1+0x122] ;  /* 0x00012200017c7983 */ /* 0x000ee20000100600 */
[----:B--2---:R-:W-:-:S05]  /*1db20*/  PRMT R123, R122, 0x7610, R123 ;  /* 0x000076107a7b7816 */ /* 0x004fca000000007b */
[----:B----4-:R1:W-:Y:S04]  /*1db30*/  @P6 STG.E.U16 desc[UR20][R120.64], R123 ;  /* 0x0000007b78006986 */ /* 0x0103e8000c101514 */
[----:B-1----:R-:W2:Y:S01]  /*1db40*/  LDL.LU.S16 R120, [R1+0x120] ;  /* 0x0001200001787983 */ /* 0x002ea20000300600 */
[----:B------:R-:W-:-:S03]  /*1db50*/  VIADD R122, R2, 0x1d ;  /* 0x0000001d027a7836 */ /* 0x000fc60000000000 */
[----:B------:R-:W4:Y:S02]  /*1db60*/  LDL.LU.S16 R123, [R1+0x12c] ;  /* 0x00012c00017b7983 */ /* 0x000f240000300600 */
[----:B0-----:R-:W-:Y:S01]  /*1db70*/  ISETP.LT.AND P6, PT, R122, UR4, !P0 ;  /* 0x000000047a007c0c */ /* 0x001fe2000c7c1270 */
[----:B------:R-:W0:Y:S01]  /*1db80*/  LDCU UR4, c[0x0][0x39c] ;  /* 0x00007380ff0477ac */ /* 0x000e220008000800 */
[----:B------:R-:W3:Y:S01]  /*1db90*/  LDL.S16 R122, [R1+0x126] ;  /* 0x00012600017a7983 */ /* 0x000ee20000100600 */
[----:B--2---:R-:W-:-:S05]  /*1dba0*/  PRMT R121, R120, 0x7610, R121 ;  /* 0x0000761078797816 */ /* 0x004fca0000000079 */
[----:B------:R1:W-:Y:S04]  /*1dbb0*/  @P2 STG.E.U16 desc[UR20][R118.64], R121 ;  /* 0x0000007976002986 */ /* 0x0003e8000c101514 */
[----:B-1----:R-:W2:Y:S01]  /*1dbc0*/  LDL.LU.S16 R121, [R1+0x124] ;  /* 0x0001240001797983 */ /* 0x002ea20000300600 */
[----:B------:R-:W-:-:S05]  /*1dbd0*/  VIADD R120, R2, 0x1e ;  /* 0x0000001e02787836 */ /* 0x000fca0000000000 */
[----:B0-----:R-:W-:Y:S01]  /*1dbe0*/  ISETP.LT.AND P2, PT, R120, UR4, !P0 ;  /* 0x0000000478007c0c */ /* 0x001fe2000c741270 */
[----:B------:R-:W0:Y:S01]  /*1dbf0*/  LDCU UR4, c[0x0][0x39c] ;  /* 0x00007380ff0477ac */ /* 0x000e220008000800 */
[----:B---3--:R-:W-:Y:S01]  /*1dc00*/  PRMT R119, R124, 0x7610, R119 ;  /* 0x000076107c777816 */ /* 0x008fe20000000077 */
[----:B------:R-:W-:Y:S01]  /*1dc10*/  VIADD R118, R2, 0x1f ;  /* 0x0000001f02767836 */ /* 0x000fe20000000000 */
[----:B------:R-:W3:Y:S04]  /*1dc20*/  LDL.S16 R124, [R1+0x136] ;  /* 0x00013600017c7983 */ /* 0x000ee80000100600 */
[----:B------:R1:W-:Y:S01]  /*1dc30*/  @P3 STG.E.U16 desc[UR20][R116.64], R119 ;  /* 0x0000007774003986 */ /* 0x0003e2000c101514 */
[----:B0-----:R-:W-:-:S03]  /*1dc40*/  ISETP.LT.AND P3, PT, R118, UR4, !P0 ;  /* 0x0000000476007c0c */ /* 0x001fc6000c761270 */
[----:B-1----:R-:W3:Y:S01]  /*1dc50*/  LDL.S16 R119, [R1+0x138] ;  /* 0x0001380001777983 */ /* 0x002ee20000100600 */
[----:B------:R-:W0:Y:S03]  /*1dc60*/  LDCU UR4, c[0x0][0x39c] ;  /* 0x00007380ff0477ac */ /* 0x000e260008000800 */
[----:B------:R-:W3:Y:S01]  /*1dc70*/  LDL.LU.S16 R118, [R1+0x134] ;  /* 0x0001340001767983 */ /* 0x000ee20000300600 */
[----:B--2---:R-:W-:-:S03]  /*1dc80*/  PRMT R117, R121, 0x7610, R117 ;  /* 0x0000761079757816 */ /* 0x004fc60000000075 */
[----:B------:R-:W2:Y:S04]  /*1dc90*/  LDL.LU.S16 R121, [R1+0x13a] ;  /* 0x00013a0001797983 */ /* 0x000ea80000300600 */
[----:B------:R1:W-:Y:S04]  /*1dca0*/  @P1 STG.E.U16 desc[UR20][R114.64], R117 ;  /* 0x0000007572001986 */ /* 0x0003e8000c101514 */
[----:B------:R-:W2:Y:S01]  /*1dcb0*/  LDL.S16 R120, [R1+0x140] ;  /* 0x0001400001787983 */ /* 0x000ea20000100600 */
[----:B-1----:R-:W-:-:S03]  /*1dcc0*/  PRMT R115, R122, 0x7610, R115 ;  /* 0x000076107a737816 */ /* 0x002fc60000000073 */
[----:B------:R-:W2:Y:S04]  /*1dcd0*/  LDL.LU R122, [R1+0x8] ;  /* 0x00000800017a7983 */ /* 0x000ea80000300800 */
[----:B------:R4:W-:Y:S02]  /*1dce0*/  @P4 STG.E.U16 desc[UR20][R112.64], R115 ;  /* 0x0000007370004986 */ /* 0x0009e4000c101514 */
[----:B----4-:R-:W-:-:S05]  /*1dcf0*/  PRMT R113, R123, 0x7610, R113 ;  /* 0x000076107b717816 */ /* 0x010fca0000000071 */
[----:B------:R1:W-:Y:S02]  /*1dd00*/  @P5 STG.E.U16 desc[UR20][R110.64], R113 ;  /* 0x000000716e005986 */ /* 0x0003e4000c101514 */
[----:B-1----:R-:W-:Y:S02]  /*1dd10*/  PRMT R111, R125, 0x7610, R111 ;  /* 0x000076107d6f7816 */ /* 0x002fe4000000006f */
[----:B------:R-:W4:Y:S01]  /*1dd20*/  LDL.LU.S16 R125, [R1+0x142] ;  /* 0x00014200017d7983 */ /* 0x000f220000300600 */
[----:B------:R-:W-:-:S03]  /*1dd30*/  VIADD R116, R2, 0x20 ;  /* 0x0000002002747836 */ /* 0x000fc60000000000 */
[----:B------:R-:W4:Y:S02]  /*1dd40*/  LDL.S16 R123, [R1+0x148] ;  /* 0x00014800017b7983 */ /* 0x000f240000100600 */
[----:B0-----:R-:W-:Y:S01]  /*1dd50*/  ISETP.LT.AND P1, PT, R116, UR4, !P0 ;  /* 0x0000000474007c0c */ /* 0x001fe2000c721270 */
[----:B------:R-:W0:Y:S01]  /*1dd60*/  LDCU UR4, c[0x0][0x39c] ;  /* 0x00007380ff0477ac */ /* 0x000e220008000800 */
[----:B-----5:R3:W-:Y:S02]  /*1dd70*/  @P6 STG.E.U16 desc[UR20][R108.64], R111 ;  /* 0x0000006f6c006986 */ /* 0x0207e4000c101514 */
[----:B---3--:R-:W-:-:S05]  /*1dd80*/  PRMT R109, R118, 0x7610, R109 ;  /* 0x00007610766d7816 */ /* 0x008fca000000006d */
[----:B------:R1:W-:Y:S02]  /*1dd90*/  @P2 STG.E.U16 desc[UR20][R106.64], R109 ;  /* 0x0000006d6a002986 */ /* 0x0003e4000c101514 */
[----:B-1----:R-:W-:Y:S02]  /*1dda0*/  PRMT R109, R124, 0x7610, R109 ;  /* 0x000076107c6d7816 */ /* 0x002fe4000000006d */
[----:B------:R-:W3:Y:S01]  /*1ddb0*/  LDL.LU.S16 R124, [R1+0x14a] ;  /* 0x00014a00017c7983 */ /* 0x000ee20000300600 */
[----:B------:R-:W-:-:S03]  /*1ddc0*/  PRMT R107, R119, 0x7610, R107 ;  /* 0x00007610776b7816 */ /* 0x000fc6000000006b */
[----:B------:R-:W-:Y:S04]  /*1ddd0*/  @P3 STG.E.U16 desc[UR20][R104.64], R109 ;  /* 0x0000006d68003986 */ /* 0x000fe8000c101514 */
[----:B------:R1:W-:Y:S02]  /*1dde0*/  @P1 STG.E.U16 desc[UR20][R102.64], R107 ;  /* 0x0000006b66001986 */ /* 0x0003e4000c101514 */
[----:B-1----:R-:W-:-:S05]  /*1ddf0*/  VIADD R102, R2, 0x26 ;  /* 0x0000002602667836 */ /* 0x002fca0000000000 */
[----:B------:R-:W-:Y:S02]  /*1de00*/  ISETP.LT.AND P1, PT, R102, UR7, !P0 ;  /* 0x0000000766007c0c */ /* 0x000fe4000c721270 */
[----:B--2---:R-:W-:Y:S01]  /*1de10*/  PRMT R104, R121, 0x7610, R104 ;  /* 0x0000761079687816 */ /* 0x004fe20000000068 */
[C---:B------:R-:W-:Y:S01]  /*1de20*/  VIADD R114, R2.reuse, 0x21 ;  /* 0x0000002102727836 */ /* 0x040fe20000000000 */
[----:B------:R-:W2:Y:S01]  /*1de30*/  LDL.S16 R121, [R1+0x150] ;  /* 0x0001500001797983 */ /* 0x000ea20000100600 */
[----:B------:R-:W-:Y:S01]  /*1de40*/  VIADD R112, R2, 0x22 ;  /* 0x0000002202707836 */ /* 0x000fe20000000000 */
[----:B------:R-:W1:Y:S01]  /*1de50*/  LDCU UR7, c[0x0][0x39c] ;  /* 0x00007380ff0777ac */ /* 0x000e620008000800 */
[----:B----4-:R-:W-:Y:S02]  /*1de60*/  PRMT R102, R125, 0x7610, R102 ;  /* 0x000076107d667816 */ /* 0x010fe40000000066 */
[----:B------:R-:W4:Y:S01]  /*1de70*/  LDL.LU.S16 R125, [R1+0x152] ;  /* 0x00015200017d7983 */ /* 0x000f220000300600 */
[----:B0-----:R-:W-:Y:S01]  /*1de80*/  ISETP.LT.AND P4, PT, R114, UR4, !P0 ;  /* 0x0000000472007c0c */ /* 0x001fe2000c781270 */
[----:B------:R-:W0:Y:S01]  /*1de90*/  LDCU UR4, c[0x0][0x39c] ;  /* 0x00007380ff0477ac */ /* 0x000e220008000800 */
[----:B------:R-:W-:Y:S01]  /*1dea0*/  VIADD R110, R2, 0x23 ;  /* 0x00000023026e7836 */ /* 0x000fe20000000000 */
[----:B0-----:R-:W-:Y:S01]  /*1deb0*/  ISETP.LT.AND P5, PT, R112, UR4, !P0 ;  /* 0x0000000470007c0c */ /* 0x001fe2000c7a1270 */
[----:B------:R-:W0:Y:S01]  /*1dec0*/  LDCU UR4, c[0x0][0x39c] ;  /* 0x00007380ff0477ac */ /* 0x000e220008000800 */
[----:B------:R-:W-:-:S02]  /*1ded0*/  VIADD R108, R2, 0x24 ;  /* 0x00000024026c7836 */ /* 0x000fc40000000000 */
[----:B0-----:R-:W-:Y:S01]  /*1dee0*/  ISETP.LT.AND P6, PT, R110, UR4, !P0 ;  /* 0x000000046e007c0c */ /* 0x001fe2000c7c1270 */
[----:B------:R-:W0:Y:S01]  /*1def0*/  LDCU UR4, c[0x0][0x39c] ;  /* 0x00007380ff0477ac */ /* 0x000e220008000800 */
[----:B------:R-:W-:-:S04]  /*1df00*/  VIADD R106, R2, 0x25 ;  /* 0x00000025026a7836 */ /* 0x000fc80000000000 */
[----:B------:R5:W-:Y:S01]  /*1df10*/  @P4 STG.E.U16 desc[UR20][R100.64], R104 ;  /* 0x0000006864004986 */ /* 0x000be2000c101514 */
[----:B------:R-:W-:Y:S01]  /*1df20*/  ISETP.LT.AND P3, PT, R106, UR6, !P0 ;  /* 0x000000066a007c0c */ /* 0x000fe2000c761270 */
[----:B------:R-:W1:Y:S01]  /*1df30*/  LDCU UR6, c[0x0][0x39c] ;  /* 0x00007380ff0677ac */ /* 0x000e620008000800 */
[----:B-----5:R-:W-:Y:S02]  /*1df40*/  PRMT R101, R120, 0x7610, R101 ;  /* 0x0000761078657816 */ /* 0x020fe40000000065 */
[----:B0-----:R-:W-:Y:S01]  /*1df50*/  ISETP.LT.AND P2, PT, R108, UR4, !P0 ;  /* 0x000000046c007c0c */ /* 0x001fe2000c741270 */
[----:B------:R-:W0:Y:S01]  /*1df60*/  LDCU UR4, c[0x0][0x39c] ;  /* 0x00007380ff0477ac */ /* 0x000e220008000800 */
[----:B------:R-:W-:Y:S01]  /*1df70*/  VIADD R100, R122, UR5 ;  /* 0x000000057a647c36 */ /* 0x000fe20008000000 */
[----:B------:R5:W-:Y:S04]  /*1df80*/  @P5 STG.E.U16 desc[UR20][R98.64], R101 ;  /* 0x0000006562005986 */ /* 0x000be8000c101514 */
[----:B------:R0:W-:Y:S04]  /*1df90*/  @P6 STG.E.U16 desc[UR20][R96.64], R102 ;  /* 0x0000006660006986 */ /* 0x0001e8000c101514 */
[----:B------:R-:W4:Y:S01]  /*1dfa0*/  LDL.S16 R122, [R1+0x158] ;  /* 0x00015800017a7983 */ /* 0x000f220000100600 */
[----:B-----5:R-:W-:Y:S01]  /*1dfb0*/  LEA R98, P5, R100, R0, 0x1 ;  /* 0x0000000064627211 */ /* 0x020fe200078a08ff */
[----:B0-----:R-:W-:-:S03]  /*1dfc0*/  VIADD R96, R2, 0x28 ;  /* 0x0000002802607836 */ /* 0x001fc60000000000 */
[CC--:B------:R-:W-:Y:S01]  /*1dfd0*/  LEA.HI.X.SX32 R99, R100.reuse, R3.reuse, 0x1, P5 ;  /* 0x0000000364637211 */ /* 0x0c0fe200028f0eff */
[----:B------:R-:W-:Y:S01]  /*1dfe0*/  VIADD R97, R100, UR5 ;  /* 0x0000000564617c36 */ /* 0x000fe20008000000 */
[----:B------:R-:W-:Y:S02]  /*1dff0*/  PRMT R100, R123, 0x7610, R100 ;  /* 0x000076107b647816 */ /* 0x000fe40000000064 */
[----:B------:R-:W-:Y:S01]  /*1e000*/  ISETP.LT.AND P5, PT, R96, UR4, !P0 ;  /* 0x0000000460007c0c */ /* 0x000fe2000c7a1270 */
[----:B------:R-:W0:Y:S01]  /*1e010*/  LDCU UR4, c[0x0][0x39c] ;  /* 0x00007380ff0477ac */ /* 0x000e220008000800 */
[C---:B------:R-:W-:Y:S01]  /*1e020*/  LEA R96, P6, R97.reuse, R0, 0x1 ;  /* 0x0000000061607211 */ /* 0x040fe200078c08ff */
[----:B------:R5:W-:Y:S02]  /*1e030*/  @P2 STG.E.U16 desc[UR20][R98.64], R100 ;  /* 0x0000006462002986 */ /* 0x000be4000c101514 */
[----:B-----5:R-:W-:Y:S02]  /*1e040*/  VIADD R98, R2, 0x29 ;  /* 0x0000002902627836 */ /* 0x020fe40000000000 */
[C---:B------:R-:W-:Y:S01]  /*1e050*/  VIADD R99, R97.reuse, UR5 ;  /* 0x0000000561637c36 */ /* 0x040fe20008000000 */
[----:B------:R-:W-:-:S02]  /*1e060*/  LEA.HI.X.SX32 R97, R97, R3, 0x1, P6 ;  /* 0x0000000361617211 */ /* 0x000fc400030f0eff */
[----:B---3--:R-:W-:Y:S02]  /*1e070*/  PRMT R100, R124, 0x7610, R100 ;  /* 0x000076107c647816 */ /* 0x008fe40000000064 */
[----:B------:R-:W3:Y:S01]  /*1e080*/  LDL.LU.S16 R124, [R1+0x15a] ;  /* 0x00015a00017c7983 */ /* 0x000ee20000300600 */
[----:B-1----:R-:W-:Y:S01]  /*1e090*/  ISETP.LT.AND P2, PT, R98, UR6, !P0 ;  /* 0x0000000662007c0c */ /* 0x002fe2000c741270 */
[----:B------:R-:W1:Y:S01]  /*1e0a0*/  LDCU UR6, c[0x0][0x39c] ;  /* 0x00007380ff0677ac */ /* 0x000e620008000800 */
[C---:B------:R-:W-:Y:S01]  /*1e0b0*/  LEA R98, P6, R99.reuse, R0, 0x1 ;  /* 0x0000000063627211 */ /* 0x040fe200078c08ff */
[----:B------:R5:W-:Y:S04]  /*1e0c0*/  @P3 STG.E.U16 desc[UR20][R96.64], R100 ;  /* 0x0000006460003986 */ /* 0x000be8000c101514 */
[----:B------:R-:W3:Y:S01]  /*1e0d0*/  LDL.S16 R123, [R1+0x160] ;  /* 0x00016000017b7983 */ /* 0x000ee20000100600 */
[C---:B-----5:R-:W-:Y:S01]  /*1e0e0*/  VIADD R97, R99.reuse, UR5 ;  /* 0x0000000563617c36 */ /* 0x060fe20008000000 */
[----:B------:R-:W-:-:S02]  /*1e0f0*/  LEA.HI.X.SX32 R99, R99, R3, 0x1, P6 ;  /* 0x0000000363637211 */ /* 0x000fc400030f0eff */
[----:B--2---:R-:W-:-:S05]  /*1e100*/  PRMT R100, R121, 0x7610, R100 ;  /* 0x0000761079647816 */ /* 0x004fca0000000064 */
[----:B------:R4:W-:Y:S02]  /*1e110*/  @P1 STG.E.U16 desc[UR20][R98.64], R100 ;  /* 0x0000006462001986 */ /* 0x0009e4000c101514 */
[----:B----4-:R-:W-:Y:S02]  /*1e120*/  PRMT R100, R125, 0x7610, R100 ;  /* 0x000076107d647816 */ /* 0x010fe40000000064 */
[----:B------:R-:W2:Y:S01]  /*1e130*/  LDL.LU.S16 R125, [R1+0x162] ;  /* 0x00016200017d7983 */ /* 0x000ea20000300600 */
[C---:B------:R-:W-:Y:S02]  /*1e140*/  VIADD R103, R2.reuse, 0x27 ;  /* 0x0000002702677836 */ /* 0x040fe40000000000 */
[----:B------:R-:W-:Y:S01]  /*1e150*/  VIADD R96, R2, 0x2a ;  /* 0x0000002a02607836 */ /* 0x000fe20000000000 */
[----:B------:R-:W4:Y:S02]  /*1e160*/  LDL.S16 R121, [R1+0x168] ;  /* 0x0001680001797983 */ /* 0x000f240000100600 */
[----:B------:R-:W-:-:S02]  /*1e170*/  ISETP.LT.AND P4, PT, R103, UR9, !P0 ;  /* 0x0000000967007c0c */ /* 0x000fc4000c781270 */
[----:B0-----:R-:W-:Y:S01]  /*1e180*/  ISETP.LT.AND P3, PT, R96, UR4, !P0 ;  /* 0x0000000460007c0c */ /* 0x001fe2000c761270 */
[----:B------:R-:W-:Y:S01]  /*1e190*/  VIADD R98, R2, 0x2b ;  /* 0x0000002b02627836 */ /* 0x000fe20000000000 */
[CC--:B------:R-:W-:Y:S01]  /*1e1a0*/  LEA R96, P6, R97.reuse, R0.reuse, 0x1 ;  /* 0x0000000061607211 */ /* 0x0c0fe200078c08ff */
[C---:B------:R-:W-:Y:S01]  /*1e1b0*/  VIADD R99, R97.reuse, UR5 ;  /* 0x0000000561637c36 */ /* 0x040fe20008000000 */
[----:B------:R-:W0:Y:S02]  /*1e1c0*/  LDCU UR4, c[0x0][0x39c] ;  /* 0x00007380ff0477ac */ /* 0x000e240008000800 */
[----:B------:R-:W-:Y:S02]  /*1e1d0*/  LEA.HI.X.SX32 R97, R97, R3, 0x1, P6 ;  /* 0x0000000361617211 */ /* 0x000fe400030f0eff */
[----:B-1----:R-:W-:Y:S01]  /*1e1e0*/  ISETP.LT.AND P1, PT, R98, UR6, !P0 ;  /* 0x0000000662007c0c */ /* 0x002fe2000c721270 */
[----:B------:R-:W1:Y:S01]  /*1e1f0*/  LDCU UR6, c[0x0][0x39c] ;  /* 0x00007380ff0677ac */ /* 0x000e620008000800 */
[----:B------:R-:W-:Y:S01]  /*1e200*/  LEA R98, P6, R99, R0, 0x1 ;  /* 0x0000000063627211 */ /* 0x000fe200078c08ff */
[----:B------:R5:W-:Y:S02]  /*1e210*/  @P4 STG.E.U16 desc[UR20][R96.64], R100 ;  /* 0x0000006460004986 */ /* 0x000be4000c101514 */
[----:B-----5:R-:W-:-:S02]  /*1e220*/  VIADD R96, R2, 0x2c ;  /* 0x0000002c02607836 */ /* 0x020fc40000000000 */
[C---:B------:R-:W-:Y:S01]  /*1e230*/  VIADD R97, R99.reuse, UR5 ;  /* 0x0000000563617c36 */ /* 0x040fe20008000000 */
[----:B------:R-:W-:Y:S02]  /*1e240*/  LEA.HI.X.SX32 R99, R99, R3, 0x1, P6 ;  /* 0x0000000363637211 */ /* 0x000fe400030f0eff */
[----:B------:R-:W-:Y:S01]  /*1e250*/  ISETP.LT.AND P4, PT, R96, UR7, !P0 ;  /* 0x0000000760007c0c */ /* 0x000fe2000c781270 */
[----:B------:R-:W5:Y:S01]  /*1e260*/  LDCU UR7, c[0x0][0x39c] ;  /* 0x00007380ff0777ac */ /* 0x000f620008000800 */
[----:B------:R-:W-:Y:S02]  /*1e270*/  LEA R96, P6, R97, R0, 0x1 ;  /* 0x0000000061607211 */ /* 0x000fe400078c08ff */
[----:B------:R-:W-:-:S05]  /*1e280*/  PRMT R100, R122, 0x7610, R100 ;  /* 0x000076107a647816 */ /* 0x000fca0000000064 */
[----:B------:R0:W-:Y:S02]  /*1e290*/  @P5 STG.E.U16 desc[UR20][R98.64], R100 ;  /* 0x0000006462005986 */ /* 0x0001e4000c101514 */
[----:B0-----:R-:W-:Y:S02]  /*1e2a0*/  VIADD R98, R2, 0x2d ;  /* 0x0000002d02627836 */ /* 0x001fe40000000000 */
[C---:B------:R-:W-:Y:S01]  /*1e2b0*/  VIADD R99, R97.reuse, UR5 ;  /* 0x0000000561637c36 */ /* 0x040fe20008000000 */
[----:B------:R-:W-:Y:S02]  /*1e2c0*/  LEA.HI.X.SX32 R97, R97, R3, 0x1, P6 ;  /* 0x0000000361617211 */ /* 0x000fe400030f0eff */
[----:B------:R-:W-:Y:S01]  /*1e2d0*/  ISETP.LT.AND P5, PT, R98, UR4, !P0 ;  /* 0x0000000462007c0c */ /* 0x000fe2000c7a1270 */
[----:B------:R-:W0:Y:S01]  /*1e2e0*/  LDCU UR4, c[0x0][0x39c] ;  /* 0x00007380ff0477ac */ /* 0x000e220008000800 */
[----:B------:R-:W-:Y:S02]  /*1e2f0*/  LEA R98, P6, R99, R0, 0x1 ;  /* 0x0000000063627211 */ /* 0x000fe400078c08ff */
[----:B---3--:R-:W-:-:S02]  /*1e300*/  PRMT R100, R124, 0x7610, R100 ;  /* 0x000076107c647816 */ /* 0x008fc40000000064 */
[----:B------:R-:W3:Y:S04]  /*1e310*/  LDL.LU.S16 R124, [R1+0x16a] ;  /* 0x00016a00017c7983 */ /* 0x000ee80000300600 */
[----:B------:R0:W-:Y:S04]  /*1e320*/  @P2 STG.E.U16 desc[UR20][R96.64], R100 ;  /* 0x0000006460002986 */ /* 0x0001e8000c101514 */
[----:B------:R-:W3:Y:S01]  /*1e330*/  LDL.S16 R122, [R1+0x16c] ;  /* 0x00016c00017a7983 */ /* 0x000ee20000100600 */
[C---:B0-----:R-:W-:Y:S01]  /*1e340*/  VIADD R97, R99.reuse, UR5 ;  /* 0x0000000563617c36 */ /* 0x041fe20008000000 */
[----:B------:R-:W-:-:S02]  /*1e350*/  LEA.HI.X.SX32 R99, R99, R3, 0x1, P6 ;  /* 0x0000000363637211 */ /* 0x000fc400030f0eff */
[----:B------:R-:W-:-:S05]  /*1e360*/  PRMT R100, R123, 0x7610, R100 ;  /* 0x000076107b647816 */ /* 0x000fca0000000064 */
[----:B------:R2:W-:Y:S02]  /*1e370*/  @P3 STG.E.U16 desc[UR20][R98.64], R100 ;  /* 0x0000006462003986 */ /* 0x0005e4000c101514 */
[----:B--2---:R-:W-:Y:S02]  /*1e380*/  PRMT R100, R125, 0x7610, R100 ;  /* 0x000076107d647816 */ /* 0x004fe40000000064 */
[----:B------:R-:W2:Y:S01]  /*1e390*/  LDL.LU.S16 R125, [R1+0x16e] ;  /* 0x00016e00017d7983 */ /* 0x000ea20000300600 */
[C---:B------:R-:W-:Y:S02]  /*1e3a0*/  VIADD R96, R2.reuse, 0x2e ;  /* 0x0000002e02607836 */ /* 0x040fe40000000000 */
[----:B------:R-:W-:Y:S01]  /*1e3b0*/  VIADD R98, R2, 0x2f ;  /* 0x0000002f02627836 */ /* 0x000fe20000000000 */
[----:B------:R-:W2:Y:S02]  /*1e3c0*/  LDL.S16 R123, [R1+0x170] ;  /* 0x00017000017b7983 */ /* 0x000ea40000100600 */
[----:B-1----:R-:W-:Y:S01]  /*1e3d0*/  ISETP.LT.AND P2, PT, R96, UR6, !P0 ;  /* 0x0000000660007c0c */ /* 0x002fe2000c741270 */
[C---:B------:R-:W-:Y:S01]  /*1e3e0*/  VIADD R99, R97.reuse, UR5 ;  /* 0x0000000561637c36 */ /* 0x040fe20008000000 */
[----:B------:R-:W-:Y:S01]  /*1e3f0*/  LEA R96, P6, R97, R0, 0x1 ;  /* 0x0000000061607211 */ /* 0x000fe200078c08ff */
[----:B------:R-:W0:Y:S01]  /*1e400*/  LDCU UR6, c[0x0][0x39c] ;  /* 0x00007380ff0677ac */ /* 0x000e220008000800 */
[----:B------:R-:W-:-:S02]  /*1e410*/  ISETP.LT.AND P3, PT, R98, UR4, !P0 ;  /* 0x0000000462007c0c */ /* 0x000fc4000c761270 */
[----:B------:R-:W-:Y:S01]  /*1e420*/  LEA.HI.X.SX32 R97, R97, R3, 0x1, P6 ;  /* 0x0000000361617211 */ /* 0x000fe200030f0eff */
[----:B------:R-:W1:Y:S01]  /*1e430*/  LDCU UR4, c[0x0][0x39c] ;  /* 0x00007380ff0477ac */ /* 0x000e620008000800 */
[----:B------:R-:W-:-:S03]  /*1e440*/  LEA R98, P6, R99, R0, 0x1 ;  /* 0x0000000063627211 */ /* 0x000fc600078c08ff */
[----:B------:R0:W-:Y:S02]  /*1e450*/  @P1 STG.E.U16 desc[UR20][R96.64], R100 ;  /* 0x0000006460001986 */ /* 0x0001e4000c101514 */
[----:B0-----:R-:W-:Y:S01]  /*1e460*/  VIADD R96, R2, 0x30 ;  /* 0x0000003002607836 */ /* 0x001fe20000000000 */
[----:B----4-:R-:W-:Y:S01]  /*1e470*/  PRMT R100, R121, 0x7610, R100 ;  /* 0x0000761079647816 */ /* 0x010fe20000000064 */
[C---:B------:R-:W-:Y:S01]  /*1e480*/  VIADD R97, R99.reuse, UR5 ;  /* 0x0000000563617c36 */ /* 0x040fe20008000000 */
[----:B------:R-:W-:Y:S02]  /*1e490*/  LEA.HI.X.SX32 R99, R99, R3, 0x1, P6 ;  /* 0x0000000363637211 */ /* 0x000fe400030f0eff */
[----:B-----5:R-:W-:Y:S01]  /*1e4a0*/  ISETP.LT.AND P1, PT, R96, UR7, !P0 ;  /* 0x0000000760007c0c */ /* 0x020fe2000c721270 */
[----:B------:R-:W0:Y:S01]  /*1e4b0*/  LDCU UR7, c[0x0][0x39c] ;  /* 0x00007380ff0777ac */ /* 0x000e220008000800 */
[----:B------:R-:W-:Y:S01]  /*1e4c0*/  LEA R96, P6, R97, R0, 0x1 ;  /* 0x0000000061607211 */ /* 0x000fe200078c08ff */
[----:B------:R4:W-:Y:S02]  /*1e4d0*/  @P4 STG.E.U16 desc[UR20][R98.64], R100 ;  /* 0x0000006462004986 */ /* 0x0009e4000c101514 */
[----:B----4-:R-:W-:-:S02]  /*1e4e0*/  VIADD R98, R2, 0x31 ;  /* 0x0000003102627836 */ /* 0x010fc40000000000 */
[C---:B------:R-:W-:Y:S01]  /*1e4f0*/  VIADD R99, R97.reuse, UR5 ;  /* 0x0000000561637c36 */ /* 0x040fe20008000000 */
[-C--:B------:R-:W-:Y:S02]  /*1e500*/  LEA.HI.X.SX32 R97, R97, R3.reuse, 0x1, P6 ;  /* 0x0000000361617211 */ /* 0x080fe400030f0eff */
[----:B------:R-:W-:Y:S01]  /*1e510*/  ISETP.LT.AND P4, PT, R98, UR6, !P0 ;  /* 0x0000000662007c0c */ /* 0x000fe2000c781270 */
[----:B------:R-:W4:Y:S01]  /*1e520*/  LDCU UR6, c[0x0][0x39c] ;  /* 0x00007380ff0677ac */ /* 0x000f220008000800 */
[C---:B------:R-:W-:Y:S02]  /*1e530*/  LEA R98, P6, R99.reuse, R0, 0x1 ;  /* 0x0000000063627211 */ /* 0x040fe400078c08ff */
[----:B---3--:R-:W-:Y:S02]  /*1e540*/  PRMT R100, R124, 0x7610, R100 ;  /* 0x000076107c647816 */ /* 0x008fe40000000064 */
[----:B------:R-:W3:Y:S04]  /*1e550*/  LDL.LU.S16 R124, [R1+0x172] ;  /* 0x00017200017c7983 */ /* 0x000ee80000300600 */
[----:B------:R5:W-:Y:S04]  /*1e560*/  @P5 STG.E.U16 desc[UR20][R96.64], R100 ;  /* 0x0000006460005986 */ /* 0x000be8000c101514 */
[----:B------:R-:W3:Y:S01]  /*1e570*/  LDL.S16 R121, [R1+0x174] ;  /* 0x0001740001797983 */ /* 0x000ee20000100600 */
[C---:B-----5:R-:W-:Y:S01]  /*1e580*/  VIADD R97, R99.reuse, UR5 ;  /* 0x0000000563617c36 */ /* 0x060fe20008000000 */
[----:B------:R-:W-:-:S02]  /*1e590*/  LEA.HI.X.SX32 R99, R99, R3, 0x1, P6 ;  /* 0x0000000363637211 */ /* 0x000fc400030f0eff */
[----:B------:R-:W-:-:S05]  /*1e5a0*/  PRMT R100, R122, 0x7610, R100 ;  /* 0x000076107a647816 */ /* 0x000fca0000000064 */
[----:B------:R2:W-:Y:S02]  /*1e5b0*/  @P2 STG.E.U16 desc[UR20][R98.64], R100 ;  /* 0x0000006462002986 */ /* 0x0005e4000c101514 */
[----:B--2---:R-:W-:Y:S02]  /*1e5c0*/  PRMT R100, R125, 0x7610, R100 ;  /* 0x000076107d647816 */ /* 0x004fe40000000064 */
[----:B------:R-:W2:Y:S01]  /*1e5d0*/  LDL.LU.S16 R125, [R1+0x176] ;  /* 0x00017600017d7983 */ /* 0x000ea20000300600 */
[C---:B------:R-:W-:Y:S02]  /*1e5e0*/  VIADD R96, R2.reuse, 0x32 ;  /* 0x0000003202607836 */ /* 0x040fe40000000000 */
[----:B------:R-:W-:Y:S01]  /*1e5f0*/  VIADD R98, R2, 0x33 ;  /* 0x0000003302627836 */ /* 0x000fe20000000000 */
[----:B------:R-:W5:Y:S02]  /*1e600*/  LDL.S16 R122, [R1+0x178] ;  /* 0x00017800017a7983 */ /* 0x000f640000100600 */
[----:B-1----:R-:W-:Y:S01]  /*1e610*/  ISETP.LT.AND P5, PT, R96, UR4, !P0 ;  /* 0x0000000460007c0c */ /* 0x002fe2000c7a1270 */
[C---:B------:R-:W-:Y:S01]  /*1e620*/  VIADD R99, R97.reuse, UR5 ;  /* 0x0000000561637c36 */ /* 0x040fe20008000000 */
[----:B------:R-:W-:Y:S01]  /*1e630*/  LEA R96, P6, R97, R0, 0x1 ;  /* 0x0000000061607211 */ /* 0x000fe200078c08ff */
[----:B------:R-:W1:Y:S01]  /*1e640*/  LDCU UR4, c[0x0][0x39c] ;  /* 0x00007380ff0477ac */ /* 0x000e620008000800 */
[----:B----4-:R-:W-:-:S02]  /*1e650*/  ISETP.LT.AND P2, PT, R98, UR6, !P0 ;  /* 0x0000000662007c0c */ /* 0x010fc4000c741270 */
[----:B------:R-:W-:Y:S01]  /*1e660*/  LEA.HI.X.SX32 R97, R97, R3, 0x1, P6 ;  /* 0x0000000361617211 */ /* 0x000fe200030f0eff */
[----:B------:R-:W4:Y:S01]  /*1e670*/  LDCU UR6, c[0x0][0x39c] ;  /* 0x00007380ff0677ac */ /* 0x000f220008000800 */
[----:B------:R-:W-:-:S03]  /*1e680*/  LEA R98, P6, R99, R0, 0x1 ;  /* 0x0000000063627211 */ /* 0x000fc600078c08ff */
[----:B------:R0:W-:Y:S02]  /*1e690*/  @P3 STG.E.U16 desc[UR20][R96.64], R100 ;  /* 0x0000006460003986 */ /* 0x0001e4000c101514 */
[----:B0-----:R-:W-:Y:S01]  /*1e6a0*/  VIADD R96, R2, 0x34 ;  /* 0x0000003402607836 */ /* 0x001fe20000000000 */
[----:B------:R-:W-:Y:S01]  /*1e6b0*/  PRMT R100, R123, 0x7610, R100 ;  /* 0x000076107b647816 */ /* 0x000fe20000000064 */
[C---:B------:R-:W-:Y:S01]  /*1e6c0*/  VIADD R97, R99.reuse, UR5 ;  /* 0x0000000563617c36 */ /* 0x040fe20008000000 */
[----:B------:R-:W-:Y:S02]  /*1e6d0*/  LEA.HI.X.SX32 R99, R99, R3, 0x1, P6 ;  /* 0x0000000363637211 */ /* 0x000fe400030f0eff */
[----:B------:R-:W-:Y:S01]  /*1e6e0*/  ISETP.LT.AND P3, PT, R96, UR7, !P0 ;  /* 0x0000000760007c0c */ /* 0x000fe2000c761270 */
[----:B------:R-:W0:Y:S01]  /*1e6f0*/  LDCU UR7, c[0x0][0x39c] ;  /* 0x00007380ff0777ac */ /* 0x000e220008000800 */
[----:B------:R-:W-:Y:S01]  /*1e700*/  LEA R96, P6, R97, R0, 0x1 ;  /* 0x0000000061607211 */ /* 0x000fe200078c08ff */
[----:B------:R1:W-:Y:S02]  /*1e710*/  @P1 STG.E.U16 desc[UR20][R98.64], R100 ;  /* 0x0000006462001986 */ /* 0x0003e4000c101514 */
[----:B-1----:R-:W-:-:S02]  /*1e720*/  VIADD R98, R2, 0x35 ;  /* 0x0000003502627836 */ /* 0x002fc40000000000 */
[C---:B------:R-:W-:Y:S01]  /*1e730*/  VIADD R99, R97.reuse, UR5 ;  /* 0x0000000561637c36 */ /* 0x040fe20008000000 */
[-C--:B------:R-:W-:Y:S02]  /*1e740*/  LEA.HI.X.SX32 R97, R97, R3.reuse, 0x1, P6 ;  /* 0x0000000361617211 */ /* 0x080fe400030f0eff */
[----:B------:R-:W-:Y:S01]  /*1e750*/  ISETP.LT.AND P1, PT, R98, UR4, !P0 ;  /* 0x0000000462007c0c */ /* 0x000fe2000c721270 */
[----:B------:R-:W1:Y:S01]  /*1e760*/  LDCU UR4, c[0x0][0x39c] ;  /* 0x00007380ff0477ac */ /* 0x000e620008000800 */
[C---:B------:R-:W-:Y:S02]  /*1e770*/  LEA R98, P6, R99.reuse, R0, 0x1 ;  /* 0x0000000063627211 */ /* 0x040fe400078c08ff */
[----:B---3--:R-:W-:Y:S02]  /*1e780*/  PRMT R100, R124, 0x7610, R100 ;  /* 0x000076107c647816 */ /* 0x008fe40000000064 */
        /* <DEDUP_REMOVED lines=12> */
[----:B----4-:R-:W-:Y:S01]  /*1e850*/  ISETP.LT.AND P4, PT, R96, UR6, !P0 ;  /* 0x0000000660007c0c */ /* 0x010fe2000c781270 */
[C---:B------:R-:W-:Y:S01]  /*1e860*/  VIADD R99, R97.reuse, UR5 ;  /* 0x0000000561637c36 */ /* 0x040fe20008000000 */
[----:B------:R-:W-:Y:S01]  /*1e870*/  LEA R96, P6, R97, R0, 0x1 ;  /* 0x0000000061607211 */ /* 0x000fe200078c08ff */
[----:B------:R-:W0:Y:S01]  /*1e880*/  LDCU UR6, c[0x0][0x39c] ;  /* 0x00007380ff0677ac */ /* 0x000e220008000800 */
[----:B-1----:R-:W-:-:S02]  /*1e890*/  ISETP.LT.AND P5, PT, R98, UR4, !P0 ;  /* 0x0000000462007c0c */ /* 0x002fc4000c7a1270 */
[----:B------:R-:W-:Y:S01]  /*1e8a0*/  LEA.HI.X.SX32 R97, R97, R3, 0x1, P6 ;  /* 0x0000000361617211 */ /* 0x000fe200030f0eff */
[----:B------:R-:W1:Y:S01]  /*1e8b0*/  LDCU UR4, c[0x0][0x39c] ;  /* 0x00007380ff0477ac */ /* 0x000e620008000800 */
[----:B------:R-:W-:-:S03]  /*1e8c0*/  LEA R98, P6, R99, R0, 0x1 ;  /* 0x0000000063627211 */ /* 0x000fc600078c08ff */
[----:B------:R4:W-:Y:S02]  /*1e8d0*/  @P2 STG.E.U16 desc[UR20][R96.64], R100 ;  /* 0x0000006460002986 */ /* 0x0009e4000c101514 */
[----:B----4-:R-:W-:Y:S01]  /*1e8e0*/  VIADD R96, R2, 0x38 ;  /* 0x0000003802607836 */ /* 0x010fe20000000000 */
[----:B-----5:R-:W-:Y:S01]  /*1e8f0*/  PRMT R100, R122, 0x7610, R100 ;  /* 0x000076107a647816 */ /* 0x020fe20000000064 */
[C---:B------:R-:W-:Y:S01]  /*1e900*/  VIADD R97, R99.reuse, UR5 ;  /* 0x0000000563617c36 */ /* 0x040fe20008000000 */
[----:B------:R-:W-:Y:S02]  /*1e910*/  LEA.HI.X.SX32 R99, R99, R3, 0x1, P6 ;  /* 0x0000000363637211 */ /* 0x000fe400030f0eff */
[----:B------:R-:W-:Y:S01]  /*1e920*/  ISETP.LT.AND P2, PT, R96, UR7, !P0 ;  /* 0x0000000760007c0c */ /* 0x000fe2000c741270 */
[----:B------:R-:W4:Y:S01]  /*1e930*/  LDCU UR7, c[0x0][0x39c] ;  /* 0x00007380ff0777ac */ /* 0x000f220008000800 */
[----:B------:R-:W-:Y:S01]  /*1e940*/  LEA R96, P6, R97, R0, 0x1 ;  /* 0x0000000061607211 */ /* 0x000fe200078c08ff */
[----:B------:R5:W-:Y:S02]  /*1e950*/  @P3 STG.E.U16 desc[UR20][R98.64], R100 ;  /* 0x0000006462003986 */ /* 0x000be4000c101514 */
[----:B-----5:R-:W-:-:S02]  /*1e960*/  VIADD R98, R2, 0x39 ;  /* 0x0000003902627836 */ /* 0x020fc40000000000 */
[C---:B------:R-:W-:Y:S01]  /*1e970*/  VIADD R99, R97.reuse, UR5 ;  /* 0x0000000561637c36 */ /* 0x040fe20008000000 */
[-C--:B------:R-:W-:Y:S02]  /*1e980*/  LEA.HI.X.SX32 R97, R97, R3.reuse, 0x1, P6 ;  /* 0x0000000361617211 */ /* 0x080fe400030f0eff */
[----:B0-----:R-:W-:Y:S01]  /*1e990*/  ISETP.LT.AND P3, PT, R98, UR6, !P0 ;  /* 0x0000000662007c0c */ /* 0x001fe2000c761270 */
[----:B------:R-:W0:Y:S01]  /*1e9a0*/  LDCU UR6, c[0x0][0x39c] ;  /* 0x00007380ff0677ac */ /* 0x000e220008000800 */
        /* <DEDUP_REMOVED lines=18> */
[----:B0-----:R-:W-:-:S02]  /*1ead0*/  ISETP.LT.AND P4, PT, R98, UR6, !P0 ;  /* 0x0000000662007c0c */ /* 0x001fc4000c781270 */
[----:B------:R-:W-:Y:S01]  /*1eae0*/  LEA.HI.X.SX32 R97, R97, R3, 0x1, P6 ;  /* 0x0000000361617211 */ /* 0x000fe200030f0eff */
[----:B------:R-:W0:Y:S01]  /*1eaf0*/  LDCU UR6, c[0x0][0x39c] ;  /* 0x00007380ff0677ac */ /* 0x000e220008000800 */
[----:B------:R-:W-:-:S03]  /*1eb00*/  LEA R98, P6, R99, R0, 0x1 ;  /* 0x0000000063627211 */ /* 0x000fc600078c08ff */
[----:B------:R1:W-:Y:S02]  /*1eb10*/  @P5 STG.E.U16 desc[UR20][R96.64], R100 ;  /* 0x0000006460005986 */ /* 0x0003e4000c101514 */
[----:B-1----:R-:W-:Y:S01]  /*1eb20*/  VIADD R96, R2, 0x3c ;  /* 0x0000003c02607836 */ /* 0x002fe20000000000 */
[----:B------:R-:W-:Y:S01]  /*1eb30*/  PRMT R100, R121, 0x7610, R100 ;  /* 0x0000761079647816 */ /* 0x000fe20000000064 */
[C---:B------:R-:W-:Y:S01]  /*1eb40*/  VIADD R97, R99.reuse, UR5 ;  /* 0x0000000563617c36 */ /* 0x040fe20008000000 */
[----:B------:R-:W-:Y:S02]  /*1eb50*/  LEA.HI.X.SX32 R99, R99, R3, 0x1, P6 ;  /* 0x0000000363637211 */ /* 0x000fe400030f0eff */
[----:B----4-:R-:W-:Y:S01]  /*1eb60*/  ISETP.LT.AND P5, PT, R96, UR7, !P0 ;  /* 0x0000000760007c0c */ /* 0x010fe2000c7a1270 */
[----:B------:R-:W1:Y:S01]  /*1eb70*/  LDCU UR7, c[0x0][0x39c] ;  /* 0x00007380ff0777ac */ /* 0x000e620008000800 */
        /* <DEDUP_REMOVED lines=21> */
[----:B------:R-:W-:Y:S01]  /*1ecd0*/  ISETP.LT.AND P3, PT, R96, UR6, !P0 ;  /* 0x0000000660007c0c */ /* 0x000fe2000c761270 */
[C---:B------:R-:W-:Y:S01]  /*1ece0*/  VIADD R99, R97.reuse, UR5 ;  /* 0x0000000561637c36 */ /* 0x040fe20008000000 */
[----:B------:R-:W-:Y:S01]  /*1ecf0*/  LEA R96, P6, R97, R0, 0x1 ;  /* 0x0000000061607211 */ /* 0x000fe200078c08ff */
[----:B------:R-:W0:Y:S01]  /*1ed00*/  LDCU UR6, c[0x0][0x39c] ;  /* 0x00007380ff0677ac */ /* 0x000e220008000800 */
[----:B----4-:R-:W-:-:S02]  /*1ed10*/  ISETP.LT.AND P1, PT, R98, UR4, !P0 ;  /* 0x0000000462007c0c */ /* 0x010fc4000c721270 */
[----:B------:R-:W-:Y:S01]  /*1ed20*/  LEA.HI.X.SX32 R97, R97, R3, 0x1, P6 ;  /* 0x0000000361617211 */ /* 0x000fe200030f0eff */
[----:B------:R-:W4:Y:S01]  /*1ed30*/  LDCU UR4, c[0x0][0x39c] ;  /* 0x00007380ff0477ac */ /* 0x000f220008000800 */
[----:B------:R-:W-:-:S03]  /*1ed40*/  LEA R98, P6, R99, R0, 0x1 ;  /* 0x0000000063627211 */ /* 0x000fc600078c08ff */
[----:B------:R0:W-:Y:S02]  /*1ed50*/  @P4 STG.E.U16 desc[UR20][R96.64], R100 ;  /* 0x0000006460004986 */ /* 0x0001e4000c101514 */
[----:B0-----:R-:W-:Y:S01]  /*1ed60*/  VIADD R96, R2, 0x40 ;  /* 0x0000004002607836 */ /* 0x001fe20000000000 */
[----:B-----5:R-:W-:Y:S01]  /*1ed70*/  PRMT R100, R123, 0x7610, R100 ;  /* 0x000076107b647816 */ /* 0x020fe20000000064 */
[C---:B------:R-:W-:Y:S01]  /*1ed80*/  VIADD R97, R99.reuse, UR5 ;  /* 0x0000000563617c36 */ /* 0x040fe20008000000 */
[----:B------:R-:W-:Y:S02]  /*1ed90*/  LEA.HI.X.SX32 R99, R99, R3, 0x1, P6 ;  /* 0x0000000363637211 */ /* 0x000fe400030f0eff */
[----:B-1----:R-:W-:Y:S01]  /*1eda0*/  ISETP.LT.AND P4, PT, R96, UR7, !P0 ;  /* 0x0000000760007c0c */ /* 0x002fe2000c781270 */
        /* <DEDUP_REMOVED lines=22> */
[----:B----4-:R-:W-:Y:S01]  /*1ef10*/  ISETP.LT.AND P2, PT, R96, UR4, !P0 ;  /* 0x0000000460007c0c */ /* 0x010fe2000c741270 */
[C---:B------:R-:W-:Y:S01]  /*1ef20*/  VIADD R99, R97.reuse, UR5 ;  /* 0x0000000561637c36 */ /* 0x040fe20008000000 */
[----:B------:R-:W-:Y:S01]  /*1ef30*/  LEA R96, P6, R97, R0, 0x1 ;  /* 0x0000000061607211 */ /* 0x000fe200078c08ff */
[----:B------:R-:W4:Y:S01]  /*1ef40*/  LDCU UR4, c[0x0][0x39c] ;  /* 0x00007380ff0477ac */ /* 0x000f220008000800 */
[----:B-1----:R-:W-:-:S02]  /*1ef50*/  ISETP.LT.AND P3, PT, R98, UR6, !P0 ;  /* 0x0000000662007c0c */ /* 0x002fc4000c761270 */
[----:B------:R-:W-:Y:S01]  /*1ef60*/  LEA.HI.X.SX32 R97, R97, R3, 0x1, P6 ;  /* 0x0000000361617211 */ /* 0x000fe200030f0eff */
[----:B------:R-:W1:Y:S01]  /*1ef70*/  LDCU UR6, c[0x0][0x39c] ;  /* 0x00007380ff0677ac */ /* 0x000e620008000800 */
        /* <DEDUP_REMOVED lines=13> */
[----:B----4-:R-:W-:Y:S01]  /*1f050*/  ISETP.LT.AND P4, PT, R98, UR4, !P0 ;  /* 0x0000000462007c0c */ /* 0x010fe2000c781270 */
[----:B------:R-:W1:Y:S01]  /*1f060*/  LDCU UR4, c[0x0][0x39c] ;  /* 0x00007380ff0477ac */ /* 0x000e620008000800 */
[C---:B------:R-:W-:Y:S02]  /*1f070*/  LEA R98, P6, R99.reuse, R0, 0x1 ;  /* 0x0000000063627211 */ /* 0x040fe400078c08ff */
[----:B---3--:R-:W-:Y:S02]  /*1f080*/  PRMT R100, R124, 0x7610, R100 ;  /* 0x000076107c647816 */ /* 0x008fe40000000064 */
[----:B------:R-:W3:Y:S04]  /*1f090*/  LDL.LU.S16 R124, [R1+0xc2] ;  /* 0x0000c200017c7983 */ /* 0x000ee80000300600 */
[----:B------:R4:W-:Y:S04]  /*1f0a0*/  @P5 STG.E.U16 desc[UR20][R96.64], R100 ;  /* 0x0000006460005986 */ /* 0x0009e8000c101514 */
[----:B------:R-:W3:Y:S01]  /*1f0b0*/  LDL.S16 R122, [R1+0xd0] ;  /* 0x0000d000017a7983 */ /* 0x000ee20000100600 */
[C---:B----4-:R-:W-:Y:S01]  /*1f0c0*/  VIADD R97, R99.reuse, UR5 ;  /* 0x0000000563617c36 */ /* 0x050fe20008000000 */
[----:B------:R-:W-:-:S02]  /*1f0d0*/  LEA.HI.X.SX32 R99, R99, R3, 0x1, P6 ;  /* 0x0000000363637211 */ /* 0x000fc400030f0eff */
[----:B------:R-:W-:-:S05]  /*1f0e0*/  PRMT R100, R123, 0x7610, R100 ;  /* 0x000076107b647816 */ /* 0x000fca0000000064 */
[----:B------:R2:W-:Y:S02]  /*1f0f0*/  @P2 STG.E.U16 desc[UR20][R98.64], R100 ;  /* 0x0000006462002986 */ /* 0x0005e4000c101514 */
[----:B--2---:R-:W-:Y:S02]  /*1f100*/  PRMT R100, R125, 0x7610, R100 ;  /* 0x000076107d647816 */ /* 0x004fe40000000064 */
[----:B------:R-:W2:Y:S01]  /*1f110*/  LDL.LU.S16 R125, [R1+0xd2] ;  /* 0x0000d200017d7983 */ /* 0x000ea20000300600 */
[C---:B------:R-:W-:Y:S02]  /*1f120*/  VIADD R96, R2.reuse, 0x46 ;  /* 0x0000004602607836 */ /* 0x040fe40000000000 */
[----:B------:R-:W-:Y:S01]  /*1f130*/  VIADD R98, R2, 0x47 ;  /* 0x0000004702627836 */ /* 0x000fe20000000000 */
[----:B------:R-:W4:Y:S02]  /*1f140*/  LDL.S16 R123, [R1+0xe0] ;  /* 0x0000e000017b7983 */ /* 0x000f240000100600 */
[----:B------:R-:W-:Y:S01]  /*1f150*/  ISETP.LT.AND P5, PT, R96, UR6, !P0 ;  /* 0x0000000660007c0c */ /* 0x000fe2000c7a1270 */
        /* <DEDUP_REMOVED lines=8> */
[----:B0-----:R-:W-:Y:S01]  /*1f1e0*/  VIADD R96, R2, 0x48 ;  /* 0x0000004802607836 */ /* 0x001fe20000000000 */
[----:B-----5:R-:W-:Y:S01]  /*1f1f0*/  PRMT R100, R121, 0x7610, R100 ;  /* 0x0000761079647816 */ /* 0x020fe20000000064 */
[C---:B------:R-:W-:Y:S01]  /*1f200*/  VIADD R97, R99.reuse, UR5 ;  /* 0x0000000563617c36 */ /* 0x040fe20008000000 */
[----:B------:R-:W-:Y:S02]  /*1f210*/  LEA.HI.X.SX32 R99, R99, R3, 0x1, P6 ;  /* 0x0000000363637211 */ /* 0x000fe400030f0eff */
[----:B------:R-:W-:Y:S01]  /*1f220*/  ISETP.LT.AND P3, PT, R96, UR7, !P0 ;  /* 0x0000000760007c0c */ /* 0x000fe2000c761270 */
[----:B------:R-:W0:Y:S01]  /*1f230*/  LDCU UR7, c[0x0][0x39c] ;  /* 0x00007380ff0777ac */ /* 0x000e220008000800 */
[----:B------:R-:W-:Y:S01]  /*1f240*/  LEA R96, P6, R97, R0, 0x1 ;  /* 0x0000000061607211 */ /* 0x000fe200078c08ff */
[----:B------:R5:W-:Y:S02]  /*1f250*/  @P1 STG.E.U16 desc[UR20][R98.64], R100 ;  /* 0x0000006462001986 */ /* 0x000be4000c101514 */
[----:B-----5:R-:W-:-:S02]  /*1f260*/  VIADD R98, R2, 0x49 ;  /* 0x0000004902627836 */ /* 0x020fc40000000000 */
[C---:B------:R-:W-:Y:S01]  /*1f270*/  VIADD R99, R97.reuse, UR5 ;  /* 0x0000000561637c36 */ /* 0x040fe20008000000 */
[-C--:B------:R-:W-:Y:S02]  /*1f280*/  LEA.HI.X.SX32 R97, R97, R3.reuse, 0x1, P6 ;  /* 0x0000000361617211 */ /* 0x080fe400030f0eff */
[----:B------:R-:W-:Y:S01]  /*1f290*/  ISETP.LT.AND P1, PT, R98, UR6, !P0 ;  /* 0x0000000662007c0c */ /* 0x000fe2000c721270 */
[----:B------:R-:W5:Y:S01]  /*1f2a0*/  LDCU UR6, c[0x0][0x39c] ;  /* 0x00007380ff0677ac */ /* 0x000f620008000800 */
        /* <DEDUP_REMOVED lines=18> */
[----:B-----5:R-:W-:-:S02]  /*1f3d0*/  ISETP.LT.AND P5, PT, R98, UR6, !P0 ;  /* 0x0000000662007c0c */ /* 0x020fc4000c7a1270 */
[----:B------:R-:W-:Y:S01]  /*1f3e0*/  LEA.HI.X.SX32 R97, R97, R3, 0x1, P6 ;  /* 0x0000000361617211 */ /* 0x000fe200030f0eff */
[----:B------:R-:W1:Y:S01]  /*1f3f0*/  LDCU UR6, c[0x0][0x39c] ;  /* 0x00007380ff0677ac */ /* 0x000e620008000800 */
[----:B------:R-:W-:-:S03]  /*1f400*/  LEA R98, P6, R99, R0, 0x1 ;  /* 0x0000000063627211 */ /* 0x000fc600078c08ff */
[----:B------:R5:W-:Y:S02]  /*1f410*/  @P2 STG.E.U16 desc[UR20][R96.64], R100 ;  /* 0x0000006460002986 */ /* 0x000be4000c101514 */
[----:B-----5:R-:W-:Y:S01]  /*1f420*/  VIADD R96, R2, 0x4c ;  /* 0x0000004c02607836 */ /* 0x020fe20000000000 */
[----:B----4-:R-:W-:Y:S01]  /*1f430*/  PRMT R100, R123, 0x7610, R100 ;  /* 0x000076107b647816 */ /* 0x010fe20000000064 */
        /* <DEDUP_REMOVED lines=358> */
[C---:B-----5:R-:W-:Y:S01]  /*20aa0*/  VIADD R97, R99.reuse, UR5 ;  /* 0x0000000563617c36 */ /* 0x060fe20008000000 */
[----:B------:R-:W-:Y:S01]  /*20ab0*/  LEA.HI.X.SX32 R99, R99, R3, 0x1, P6 ;  /* 0x0000000363637211 */ /* 0x000fe200030f0eff */
[----:B------:R-:W-:Y:S01]  /*20ac0*/  VIADD R96, R2, 0x74 ;  /* 0x0000007402607836 */ /* 0x000fe20000000000 */
[----:B----4-:R-:W-:-:S04]  /*20ad0*/  PRMT R100, R122, 0x7610, R100 ;  /* 0x000076107a647816 */ /* 0x010fc80000000064 */
[----:B------:R-:W-:Y:S01]  /*20ae0*/  ISETP.LT.AND P2, PT, R96, UR7, !P0 ;  /* 0x0000000760007c0c */ /* 0x000fe2000c741270 */
[----:B------:R4:W-:Y:S01]  /*20af0*/  @P3 STG.E.U16 desc[UR20][R98.64], R100 ;  /* 0x0000006462003986 */ /* 0x0009e2000c101514 */
[CC--:B------:R-:W-:Y:S01]  /*20b00*/  LEA R96, P6, R97.reuse, R0.reuse, 0x1 ;  /* 0x0000000061607211 */ /* 0x0c0fe200078c08ff */
[----:B------:R-:W5:Y:S01]  /*20b10*/  LDCU UR7, c[0x0][0x39c] ;  /* 0x00007380ff0777ac */ /* 0x000f620008000800 */
[----:B----4-:R-:W-:Y:S02]  /*20b20*/  VIADD R98, R2, 0x75 ;  /* 0x0000007502627836 */ /* 0x010fe40000000000 */
[C---:B------:R-:W-:Y:S01]  /*20b30*/  VIADD R99, R97.reuse, UR5 ;  /* 0x0000000561637c36 */ /* 0x040fe20008000000 */
[-C--:B------:R-:W-:Y:S02]  /*20b40*/  LEA.HI.X.SX32 R97, R97, R3.reuse, 0x1, P6 ;  /* 0x0000000361617211 */ /* 0x080fe400030f0eff */
[----:B0-----:R-:W-:Y:S01]  /*20b50*/  ISETP.LT.AND P3, PT, R98, UR4, !P0 ;  /* 0x0000000462007c0c */ /* 0x001fe2000c761270 */
[C---:B------:R-:W-:Y:S01]  /*20b60*/  VIADD R101, R99.reuse, UR5 ;  /* 0x0000000563657c36 */ /* 0x040fe20008000000 */
[C---:B------:R-:W-:Y:S01]  /*20b70*/  LEA R98, P6, R99.reuse, R0, 0x1 ;  /* 0x0000000063627211 */ /* 0x040fe200078c08ff */
[----:B------:R-:W-:Y:S01]  /*20b80*/  VIADD R102, R2, 0x76 ;  /* 0x0000007602667836 */ /* 0x000fe20000000000 */
[----:B------:R-:W0:Y:S02]  /*20b90*/  LDCU UR4, c[0x0][0x39c] ;  /* 0x00007380ff0477ac */ /* 0x000e240008000800 */
[----:B------:R-:W-:-:S02]  /*20ba0*/  LEA.HI.X.SX32 R99, R99, R3, 0x1, P6 ;  /* 0x0000000363637211 */ /* 0x000fc400030f0eff */
[----:B---3--:R-:W-:Y:S02]  /*20bb0*/  PRMT R100, R124, 0x7610, R100 ;  /* 0x000076107c647816 */ /* 0x008fe40000000064 */
[----:B------:R-:W3:Y:S04]  /*20bc0*/  LDL.LU.S16 R124, [R1+0x1de] ;  /* 0x0001de00017c7983 */ /* 0x000ee80000300600 */
[----:B------:R4:W-:Y:S04]  /*20bd0*/  @P1 STG.E.U16 desc[UR20][R96.64], R100 ;  /* 0x0000006460001986 */ /* 0x0009e8000c101514 */
[----:B------:R-:W3:Y:S01]  /*20be0*/  LDL.S16 R122, [R1+0x1e0] ;  /* 0x0001e000017a7983 */ /* 0x000ee20000100600 */
[----:B----4-:R-:W-:-:S05]  /*20bf0*/  PRMT R97, R123, 0x7610, R97 ;  /* 0x000076107b617816 */ /* 0x010fca0000000061 */
[----:B------:R2:W-:Y:S02]  /*20c00*/  @P4 STG.E.U16 desc[UR20][R98.64], R97 ;  /* 0x0000006162004986 */ /* 0x0005e4000c101514 */
[----:B--2---:R-:W-:Y:S02]  /*20c10*/  PRMT R99, R125, 0x7610, R99 ;  /* 0x000076107d637816 */ /* 0x004fe40000000063 */
[----:B------:R-:W2:Y:S01]  /*20c20*/  LDL.LU.S16 R125, [R1+0x1e2] ;  /* 0x0001e200017d7983 */ /* 0x000ea20000300600 */
[----:B-1----:R-:W-:Y:S01]  /*20c30*/  ISETP.LT.AND P1, PT, R102, UR6, !P0 ;  /* 0x0000000666007c0c */ /* 0x002fe2000c721270 */
[C---:B------:R-:W-:Y:S01]  /*20c40*/  VIADD R102, R101.reuse, UR5 ;  /* 0x0000000565667c36 */ /* 0x040fe20008000000 */
[CC--:B------:R-:W-:Y:S01]  /*20c50*/  LEA R96, P6, R101.reuse, R0.reuse, 0x1 ;  /* 0x0000000065607211 */ /* 0x0c0fe200078c08ff */
[C---:B------:R-:W-:Y:S01]  /*20c60*/  VIADD R100, R2.reuse, 0x78 ;  /* 0x0000007802647836 */ /* 0x040fe20000000000 */
[----:B------:R-:W4:Y:S01]  /*20c70*/  LDL.S16 R123, [R1+0x1e4] ;  /* 0x0001e400017b7983 */ /* 0x000f220000100600 */
[----:B------:R-:W-:Y:S01]  /*20c80*/  VIADD R103, R2, 0x77 ;  /* 0x0000007702677836 */ /* 0x000fe20000000000 */
[-C--:B------:R-:W-:Y:S01]  /*20c90*/  LEA.HI.X.SX32 R97, R101, R3.reuse, 0x1, P6 ;  /* 0x0000000365617211 */ /* 0x080fe200030f0eff */
[C---:B------:R-:W-:Y:S01]  /*20ca0*/  VIADD R101, R102.reuse, UR5 ;  /* 0x0000000566657c36 */ /* 0x040fe20008000000 */
[----:B------:R-:W-:Y:S01]  /*20cb0*/  LEA R98, P6, R102, R0, 0x1 ;  /* 0x0000000066627211 */ /* 0x000fe200078c08ff */
[----:B------:R-:W1:Y:S02]  /*20cc0*/  LDCU UR6, c[0x0][0x39c] ;  /* 0x00007380ff0677ac */ /* 0x000e640008000800 */
[----:B------:R1:W-:Y:S01]  /*20cd0*/  @P5 STG.E.U16 desc[UR20][R96.64], R99 ;  /* 0x0000006360005986 */ /* 0x0003e2000c101514 */
[----:B-----5:R-:W-:Y:S01]  /*20ce0*/  ISETP.LT.AND P5, PT, R100, UR7, !P0 ;  /* 0x0000000764007c0c */ /* 0x020fe2000c7a1270 */
[----:B------:R-:W-:Y:S01]  /*20cf0*/  VIADD R100, R101, UR5 ;  /* 0x0000000565647c36 */ /* 0x000fe20008000000 */
[----:B0-----:R-:W-:Y:S01]  /*20d00*/  ISETP.LT.AND P4, PT, R103, UR4, !P0 ;  /* 0x0000000467007c0c */ /* 0x001fe2000c781270 */
[----:B------:R-:W0:Y:S01]  /*20d10*/  LDCU UR4, c[0x0][0x39c] ;  /* 0x00007380ff0477ac */ /* 0x000e220008000800 */
[----:B------:R-:W5:Y:S01]  /*20d20*/  LDCU UR7, c[0x0][0x39c] ;  /* 0x00007380ff0777ac */ /* 0x000f620008000800 */
[----:B-1----:R-:W-:-:S02]  /*20d30*/  LEA.HI.X.SX32 R99, R102, R3, 0x1, P6 ;  /* 0x0000000366637211 */ /* 0x002fc400030f0eff */
[----:B------:R-:W-:Y:S02]  /*20d40*/  PRMT R97, R121, 0x7610, R97 ;  /* 0x0000761079617816 */ /* 0x000fe40000000061 */
[----:B------:R-:W-:-:S03]  /*20d50*/  LEA R96, P6, R101, R0, 0x1 ;  /* 0x0000000065607211 */ /* 0x000fc600078c08ff */
[----:B------:R1:W-:Y:S02]  /*20d60*/  @P2 STG.E.U16 desc[UR20][R98.64], R97 ;  /* 0x0000006162002986 */ /* 0x0003e4000c101514 */
[-C--:B-1----:R-:W-:Y:S02]  /*20d70*/  LEA.HI.X.SX32 R97, R101, R3.reuse, 0x1, P6 ;  /* 0x0000000365617211 */ /* 0x082fe400030f0eff */
[----:B------:R-:W-:Y:S02]  /*20d80*/  LEA R98, P6, R100, R0, 0x1 ;  /* 0x0000000064627211 */ /* 0x000fe400078c08ff */
[----:B---3--:R-:W-:Y:S02]  /*20d90*/  PRMT R99, R124, 0x7610, R99 ;  /* 0x000076107c637816 */ /* 0x008fe40000000063 */
[----:B------:R-:W3:Y:S04]  /*20da0*/  LDL.LU.S16 R124, [R1+0x1e6] ;  /* 0x0001e600017c7983 */ /* 0x000ee80000300600 */
[----:B------:R1:W-:Y:S04]  /*20db0*/  @P3 STG.E.U16 desc[UR20][R96.64], R99 ;  /* 0x0000006360003986 */ /* 0x0003e8000c101514 */
[----:B------:R-:W5:Y:S01]  /*20dc0*/  LDL.S16 R121, [R1+0x1e8] ;  /* 0x0001e80001797983 */ /* 0x000f620000100600 */
[----:B-1----:R-:W-:-:S02]  /*20dd0*/  LEA.HI.X.SX32 R99, R100, R3, 0x1, P6 ;  /* 0x0000000364637211 */ /* 0x002fc400030f0eff */
[----:B------:R-:W-:-:S05]  /*20de0*/  PRMT R97, R122, 0x7610, R97 ;  /* 0x000076107a617816 */ /* 0x000fca0000000061 */
[----:B------:R2:W-:Y:S02]  /*20df0*/  @P1 STG.E.U16 desc[UR20][R98.64], R97 ;  /* 0x0000006162001986 */ /* 0x0005e4000c101514 */
[----:B--2---:R-:W-:Y:S02]  /*20e00*/  PRMT R99, R125, 0x7610, R99 ;  /* 0x000076107d637816 */ /* 0x004fe40000000063 */
[----:B------:R-:W2:Y:S01]  /*20e10*/  LDL.LU.S16 R125, [R1+0x1ea] ;  /* 0x0001ea00017d7983 */ /* 0x000ea20000300600 */
[----:B------:R-:W-:Y:S02]  /*20e20*/  VIADD R101, R100, UR5 ;  /* 0x0000000564657c36 */ /* 0x000fe40008000000 */
[----:B------:R-:W-:Y:S01]  /*20e30*/  VIADD R102, R2, 0x79 ;  /* 0x0000007902667836 */ /* 0x000fe20000000000 */
[----:B------:R-:W2:Y:S01]  /*20e40*/  LDL.S16 R122, [R1+0x1ec] ;  /* 0x0001ec00017a7983 */ /* 0x000ea20000100600 */
[C---:B------:R-:W-:Y:S01]  /*20e50*/  VIADD R100, R101.reuse, UR5 ;  /* 0x0000000565647c36 */ /* 0x040fe20008000000 */
[----:B------:R-:W-:-:S04]  /*20e60*/  LEA R96, P6, R101, R0, 0x1 ;  /* 0x0000000065607211 */ /* 0x000fc800078c08ff */
[-C--:B------:R-:W-:Y:S01]  /*20e70*/  LEA.HI.X.SX32 R97, R101, R3.reuse, 0x1, P6 ;  /* 0x0000000365617211 */ /* 0x080fe200030f0eff */
[C---:B------:R-:W-:Y:S01]  /*20e80*/  VIADD R101, R100.reuse, UR5 ;  /* 0x0000000564657c36 */ /* 0x040fe20008000000 */
[----:B------:R-:W-:Y:S02]  /*20e90*/  LEA R98, P6, R100, R0, 0x1 ;  /* 0x0000000064627211 */ /* 0x000fe400078c08ff */
[----:B------:R-:W-:Y:S01]  /*20ea0*/  ISETP.LT.AND P2, PT, R102, UR6, !P0 ;  /* 0x0000000666007c0c */ /* 0x000fe2000c741270 */
[----:B------:R-:W-:Y:S01]  /*20eb0*/  VIADD R102, R2, 0x7a ;  /* 0x0000007a02667836 */ /* 0x000fe20000000000 */
[----:B------:R1:W-:Y:S01]  /*20ec0*/  @P4 STG.E.U16 desc[UR20][R96.64], R99 ;  /* 0x0000006360004986 */ /* 0x0003e2000c101514 */
[----:B------:R-:W2:Y:S03]  /*20ed0*/  LDCU UR6, c[0x0][0x39c] ;  /* 0x00007380ff0677ac */ /* 0x000ea60008000800 */
[----:B0-----:R-:W-:Y:S01]  /*20ee0*/  ISETP.LT.AND P3, PT, R102, UR4, !P0 ;  /* 0x0000000466007c0c */ /* 0x001fe2000c761270 */
[----:B------:R-:W0:Y:S01]  /*20ef0*/  LDCU UR4, c[0x0][0x39c] ;  /* 0x00007380ff0477ac */ /* 0x000e220008000800 */
[----:B-1----:R-:W-:-:S02]  /*20f00*/  LEA.HI.X.SX32 R99, R100, R3, 0x1, P6 ;  /* 0x0000000364637211 */ /* 0x002fc400030f0eff */
[----:B----4-:R-:W-:Y:S01]  /*20f10*/  PRMT R97, R123, 0x7610, R97 ;  /* 0x000076107b617816 */ /* 0x010fe20000000061 */
[C---:B------:R-:W-:Y:S01]  /*20f20*/  VIADD R100, R101.reuse, UR5 ;  /* 0x0000000565647c36 */ /* 0x040fe20008000000 */
[CC--:B------:R-:W-:Y:S01]  /*20f30*/  LEA R96, P6, R101.reuse, R0.reuse, 0x1 ;  /* 0x0000000065607211 */ /* 0x0c0fe200078c08ff */
[----:B------:R-:W4:Y:S04]  /*20f40*/  LDL.LU.S16 R123, [R1+0x1ee] ;  /* 0x0001ee00017b7983 */ /* 0x000f280000300600 */
[----:B------:R1:W-:Y:S02]  /*20f50*/  @P5 STG.E.U16 desc[UR20][R98.64], R97 ;  /* 0x0000006162005986 */ /* 0x0003e4000c101514 */
[----:B-1----:R-:W-:Y:S02]  /*20f60*/  LEA.HI.X.SX32 R97, R101, R3, 0x1, P6 ;  /* 0x0000000365617211 */ /* 0x002fe400030f0eff */
[----:B------:R-:W-:-:S02]  /*20f70*/  LEA R98, P6, R100, R0, 0x1 ;  /* 0x0000000064627211 */ /* 0x000fc400078c08ff */
[----:B---3--:R-:W-:Y:S02]  /*20f80*/  PRMT R99, R124, 0x7610, R99 ;  /* 0x000076107c637816 */ /* 0x008fe40000000063 */
[----:B------:R-:W3:Y:S04]  /*20f90*/  LDL.S16 R124, [R1+0x1f0] ;  /* 0x0001f000017c7983 */ /* 0x000ee80000100600 */
[----:B------:R1:W-:Y:S02]  /*20fa0*/  @P2 STG.E.U16 desc[UR20][R96.64], R99 ;  /* 0x0000006360002986 */ /* 0x0003e4000c101514 */
[----:B-1----:R-:W-:Y:S02]  /*20fb0*/  LEA.HI.X.SX32 R99, R100, R3, 0x1, P6 ;  /* 0x0000000364637211 */ /* 0x002fe400030f0eff */
[----:B-----5:R-:W-:-:S05]  /*20fc0*/  PRMT R97, R121, 0x7610, R97 ;  /* 0x0000761079617816 */ /* 0x020fca0000000061 */
[----:B------:R2:W-:Y:S02]  /*20fd0*/  @P3 STG.E.U16 desc[UR20][R98.64], R97 ;  /* 0x0000006162003986 */ /* 0x0005e4000c101514 */
[----:B--2---:R-:W-:Y:S02]  /*20fe0*/  PRMT R99, R125, 0x7610, R99 ;  /* 0x000076107d637816 */ /* 0x004fe40000000063 */
[----:B------:R-:W2:Y:S01]  /*20ff0*/  LDL.LU.S16 R125, [R1+0x1f2] ;  /* 0x0001f200017d7983 */ /* 0x000ea20000300600 */
[----:B------:R-:W-:-:S05]  /*21000*/  VIADD R102, R2, 0x7b ;  /* 0x0000007b02667836 */ /* 0x000fca0000000000 */
[----:B------:R-:W-:Y:S01]  /*21010*/  ISETP.LT.AND P1, PT, R102, UR6, !P0 ;  /* 0x0000000666007c0c */ /* 0x000fe2000c721270 */
[----:B------:R-:W-:Y:S01]  /*21020*/  VIADD R102, R2, 0x7c ;  /* 0x0000007c02667836 */ /* 0x000fe20000000000 */
[----:B------:R-:W1:Y:S04]  /*21030*/  LDCU UR6, c[0x0][0x39c] ;  /* 0x00007380ff0677ac */ /* 0x000e680008000800 */
[----:B------:R-:W-:Y:S01]  /*21040*/  ISETP.LT.AND P4, PT, R102, UR7, !P0 ;  /* 0x0000000766007c0c */ /* 0x000fe2000c781270 */
[----:B------:R-:W-:Y:S01]  /*21050*/  VIADD R102, R2, 0x7d ;  /* 0x0000007d02667836 */ /* 0x000fe20000000000 */
[----:B------:R-:W5:Y:S04]  /*21060*/  LDCU UR7, c[0x0][0x39c] ;  /* 0x00007380ff0777ac */ /* 0x000f680008000800 */
[----:B0-----:R-:W-:Y:S01]  /*21070*/  ISETP.LT.AND P5, PT, R102, UR4, !P0 ;  /* 0x0000000466007c0c */ /* 0x001fe2000c7a1270 */
[----:B------:R-:W0:Y:S01]  /*21080*/  LDCU UR4, c[0x0][0x39c] ;  /* 0x00007380ff0477ac */ /* 0x000e220008000800 */
[----:B------:R-:W-:-:S02]  /*21090*/  VIADD R102, R2, 0x7e ;  /* 0x0000007e02667836 */ /* 0x000fc40000000000 */
[----:B------:R-:W-:-:S03]  /*210a0*/  VIADD R101, R100, UR5 ;  /* 0x0000000564657c36 */ /* 0x000fc60008000000 */
[----:B-1----:R-:W-:Y:S01]  /*210b0*/  ISETP.LT.AND P2, PT, R102, UR6, !P0 ;  /* 0x0000000666007c0c */ /* 0x002fe2000c741270 */
[----:B------:R-:W1:Y:S01]  /*210c0*/  LDCU UR6, c[0x0][0x39c] ;  /* 0x00007380ff0677ac */ /* 0x000e620008000800 */
[----:B------:R-:W-:Y:S01]  /*210d0*/  VIADD R102, R2, 0x7f ;  /* 0x0000007f02667836 */ /* 0x000fe20000000000 */
[C---:B------:R-:W-:Y:S01]  /*210e0*/  LEA R96, P6, R101.reuse, R0, 0x1 ;  /* 0x0000000065607211 */ /* 0x040fe200078c08ff */
[----:B------:R-:W-:-:S03]  /*210f0*/  VIADD R100, R101, UR5 ;  /* 0x0000000565647c36 */ /* 0x000fc60008000000 */
[-C--:B------:R-:W-:Y:S02]  /*21100*/  LEA.HI.X.SX32 R97, R101, R3.reuse, 0x1, P6 ;  /* 0x0000000365617211 */ /* 0x080fe400030f0eff */
[----:B------:R-:W-:Y:S02]  /*21110*/  LEA R98, P6, R100, R0, 0x1 ;  /* 0x0000000064627211 */ /* 0x000fe400078c08ff */
[----:B0-----:R-:W-:Y:S01]  /*21120*/  ISETP.LT.AND P3, PT, R102, UR4, !P0 ;  /* 0x0000000466007c0c */ /* 0x001fe2000c761270 */
[----:B------:R-:W-:Y:S01]  /*21130*/  VIADD R102, R2, 0x80 ;  /* 0x0000008002667836 */ /* 0x000fe20000000000 */
[----:B------:R0:W-:Y:S01]  /*21140*/  @P1 STG.E.U16 desc[UR20][R96.64], R99 ;  /* 0x0000006360001986 */ /* 0x0001e2000c101514 */
[----:B------:R-:W1:Y:S03]  /*21150*/  LDCU UR4, c[0x0][0x39c] ;  /* 0x00007380ff0477ac */ /* 0x000e660008000800 */
[----:B-----5:R-:W-:Y:S01]  /*21160*/  ISETP.LT.AND P1, PT, R102, UR7, !P0 ;  /* 0x0000000766007c0c */ /* 0x020fe2000c721270 */
[----:B------:R-:W-:Y:S01]  /*21170*/  VIADD R102, R2, 0x81 ;  /* 0x0000008102667836 */ /* 0x000fe20000000000 */
[----:B------:R-:W5:Y:S01]  /*21180*/  LDCU UR7, c[0x0][0x39c] ;  /* 0x00007380ff0777ac */ /* 0x000f620008000800 */
[C---:B------:R-:W-:Y:S01]  /*21190*/  VIADD R101, R100.reuse, UR5 ;  /* 0x0000000564657c36 */ /* 0x040fe20008000000 */
[----:B0-----:R-:W-:-:S02]  /*211a0*/  LEA.HI.X.SX32 R99, R100, R3, 0x1, P6 ;  /* 0x0000000364637211 */ /* 0x001fc400030f0eff */
[----:B------:R-:W-:Y:S02]  /*211b0*/  PRMT R97, R122, 0x7610, R97 ;  /* 0x000076107a617816 */ /* 0x000fe40000000061 */
[----:B------:R-:W-:-:S03]  /*211c0*/  LEA R96, P6, R101, R0, 0x1 ;  /* 0x0000000065607211 */ /* 0x000fc600078c08ff */
[----:B------:R0:W-:Y:S01]  /*211d0*/  @P4 STG.E.U16 desc[UR20][R98.64], R97 ;  /* 0x0000006162004986 */ /* 0x0001e2000c101514 */
[----:B-1----:R-:W-:Y:S01]  /*211e0*/  ISETP.LT.AND P4, PT, R102, UR6, !P0 ;  /* 0x0000000666007c0c */ /* 0x002fe2000c781270 */
[----:B------:R-:W1:Y:S01]  /*211f0*/  LDCU UR6, c[0x0][0x39c] ;  /* 0x00007380ff0677ac */ /* 0x000e620008000800 */
[C---:B------:R-:W-:Y:S02]  /*21200*/  VIADD R100, R101.reuse, UR5 ;  /* 0x0000000565647c36 */ /* 0x040fe40008000000 */
[----:B------:R-:W-:Y:S01]  /*21210*/  VIADD R102, R2, 0x82 ;  /* 0x0000008202667836 */ /* 0x000fe20000000000 */
[----:B0-----:R-:W-:Y:S02]  /*21220*/  LEA.HI.X.SX32 R97, R101, R3, 0x1, P6 ;  /* 0x0000000365617211 */ /* 0x001fe400030f0eff */
[----:B----4-:R-:W-:Y:S01]  /*21230*/  PRMT R99, R123, 0x7610, R99 ;  /* 0x000076107b637816 */ /* 0x010fe20000000063 */
[C---:B------:R-:W-:Y:S01]  /*21240*/  VIADD R101, R100.reuse, UR5 ;  /* 0x0000000564657c36 */ /* 0x040fe20008000000 */
[----:B------:R-:W-:-:S03]  /*21250*/  LEA R98, P6, R100, R0, 0x1 ;  /* 0x0000000064627211 */ /* 0x000fc600078c08ff */
[----:B------:R0:W-:Y:S01]  /*21260*/  @P5 STG.E.U16 desc[UR20][R96.64], R99 ;  /* 0x0000006360005986 */ /* 0x0001e2000c101514 */
[----:B------:R-:W-:Y:S01]  /*21270*/  ISETP.LT.AND P5, PT, R102, UR4, !P0 ;  /* 0x0000000466007c0c */ /* 0x000fe2000c7a1270 */
[----:B------:R-:W4:Y:S01]  /*21280*/  LDCU UR4, c[0x0][0x39c] ;  /* 0x00007380ff0477ac */ /* 0x000f220008000800 */
[----:B------:R-:W-:Y:S01]  /*21290*/  VIADD R102, R2, 0x83 ;  /* 0x0000008302667836 */ /* 0x000fe20000000000 */
[----:B0-----:R-:W-:Y:S01]  /*212a0*/  LEA.HI.X.SX32 R99, R100, R3, 0x1, P6 ;  /* 0x0000000364637211 */ /* 0x001fe200030f0eff */
[C---:B------:R-:W-:Y:S01]  /*212b0*/  VIADD R100, R101.reuse, UR5 ;  /* 0x0000000565647c36 */ /* 0x040fe20008000000 */
[----:B------:R-:W-:Y:S02]  /*212c0*/  LEA R96, P6, R101, R0, 0x1 ;  /* 0x0000000065607211 */ /* 0x000fe400078c08ff */
[----:B---3--:R-:W-:-:S05]  /*212d0*/  PRMT R97, R124, 0x7610, R97 ;  /* 0x000076107c617816 */ /* 0x008fca0000000061 */
[----:B------:R0:W-:Y:S01]  /*212e0*/  @P2 STG.E.U16 desc[UR20][R98.64], R97 ;  /* 0x0000006162002986 */ /* 0x0001e2000c101514 */
[----:B-1----:R-:W-:Y:S01]  /*212f0*/  ISETP.LT.AND P2, PT, R102, UR6, !P0 ;  /* 0x0000000666007c0c */ /* 0x002fe2000c741270 */
[----:B------:R-:W-:Y:S01]  /*21300*/  VIADD R102, R2, 0x84 ;  /* 0x0000008402667836 */ /* 0x000fe20000000000 */
[----:B------:R-:W1:Y:S01]  /*21310*/  LDCU UR6, c[0x0][0x39c] ;  /* 0x00007380ff0677ac */ /* 0x000e620008000800 */
[----:B0-----:R-:W-:Y:S02]  /*21320*/  LEA.HI.X.SX32 R97, R101, R3, 0x1, P6 ;  /* 0x0000000365617211 */ /* 0x001fe400030f0eff */
[C---:B------:R-:W-:Y:S01]  /*21330*/  LEA R98, P6, R100.reuse, R0, 0x1 ;  /* 0x0000000064627211 */ /* 0x040fe200078c08ff */
[----:B------:R-:W-:Y:S01]  /*21340*/  VIADD R101, R100, UR5 ;  /* 0x0000000564657c36 */ /* 0x000fe20008000000 */
[----:B------:R-:W-:Y:S02]  /*21350*/  PRMT R103, R69, 0x7632, R103 ;  /* 0x0000763245677816 */ /* 0x000fe40000000067 */
[----:B--2---:R-:W-:-:S05]  /*21360*/  PRMT R99, R125, 0x7610, R99 ;  /* 0x000076107d637816 */ /* 0x004fca0000000063 */
[----:B------:R0:W-:Y:S01]  /*21370*/  @P3 STG.E.U16 desc[UR20][R96.64], R99 ;  /* 0x0000006360003986 */ /* 0x0001e2000c101514 */
[----:B-----5:R-:W-:Y:S01]  /*21380*/  ISETP.LT.AND P3, PT, R102, UR7, !P0 ;  /* 0x0000000766007c0c */ /* 0x020fe2000c761270 */
[----:B------:R-:W-:Y:S01]  /*21390*/  VIADD R102, R2, 0x85 ;  /* 0x0000008502667836 */ /* 0x000fe20000000000 */
[----:B------:R-:W2:Y:S01]  /*213a0*/  LDCU UR7, c[0x0][0x39c] ;  /* 0x00007380ff0777ac */ /* 0x000ea20008000800 */
[----:B0-----:R-:W-:Y:S02]  /*213b0*/  LEA.HI.X.SX32 R99, R100, R3, 0x1, P6 ;  /* 0x0000000364637211 */ /* 0x001fe400030f0eff */
[----:B------:R-:W-:Y:S01]  /*213c0*/  PRMT R97, R68, 0x7610, R97 ;  /* 0x0000761044617816 */ /* 0x000fe20000000061 */
[C---:B------:R-:W-:Y:S01]  /*213d0*/  VIADD R100, R101.reuse, UR5 ;  /* 0x0000000565647c36 */ /* 0x040fe20008000000 */
[----:B------:R-:W-:-:S03]  /*213e0*/  LEA R96, P6, R101, R0, 0x1 ;  /* 0x0000000065607211 */ /* 0x000fc600078c08ff */
[----:B------:R0:W-:Y:S01]  /*213f0*/  @P1 STG.E.U16 desc[UR20][R98.64], R97 ;  /* 0x0000006162001986 */ /* 0x0001e2000c101514 */
[----:B----4-:R-:W-:Y:S01]  /*21400*/  ISETP.LT.AND P1, PT, R102, UR4, !P0 ;  /* 0x0000000466007c0c */ /* 0x010fe2000c721270 */
[----:B------:R-:W3:Y:S01]  /*21410*/  LDCU UR4, c[0x0][0x39c] ;  /* 0x00007380ff0477ac */ /* 0x000ee20008000800 */
[-C--:B0-----:R-:W-:Y:S02]  /*21420*/  LEA.HI.X.SX32 R97, R101, R3.reuse, 0x1, P6 ;  /* 0x0000000365617211 */ /* 0x081fe400030f0eff */
[----:B------:R-:W-:Y:S01]  /*21430*/  PRMT R99, R68, 0x7632, R99 ;  /* 0x0000763244637816 */ /* 0x000fe20000000063 */
[C---:B------:R-:W-:Y:S01]  /*21440*/  VIADD R68, R100.reuse, UR5 ;  /* 0x0000000564447c36 */ /* 0x040fe20008000000 */
[-C--:B------:R-:W-:Y:S01]  /*21450*/  LEA R98, P6, R100, R0.reuse, 0x1 ;  /* 0x0000000064627211 */ /* 0x080fe200078c08ff */
[C---:B------:R-:W-:Y:S02]  /*21460*/  VIADD R101, R2.reuse, 0x86 ;  /* 0x0000008602657836 */ /* 0x040fe40000000000 */
[----:B------:R0:W-:Y:S03]  /*21470*/  @P4 STG.E.U16 desc[UR20][R96.64], R99 ;  /* 0x0000006360004986 */ /* 0x0001e6000c101514 */
[----:B-1----:R-:W-:Y:S01]  /*21480*/  ISETP.LT.AND P4, PT, R101, UR6, !P0 ;  /* 0x0000000665007c0c */ /* 0x002fe2000c781270 */
[----:B------:R-:W-:Y:S01]  /*21490*/  VIADD R101, R2, 0x87 ;  /* 0x0000008702657836 */ /* 0x000fe20000000000 */
[----:B------:R-:W1:Y:S01]  /*214a0*/  LDCU UR6, c[0x0][0x39c] ;  /* 0x00007380ff0677ac */ /* 0x000e620008000800 */
[----:B0-----:R-:W-:Y:S01]  /*214b0*/  LEA.HI.X.SX32 R99, R100, R3, 0x1, P6 ;  /* 0x0000000364637211 */ /* 0x001fe200030f0eff */
[C---:B------:R-:W-:Y:S01]  /*214c0*/  VIADD R100, R68.reuse, UR5 ;  /* 0x0000000544647c36 */ /* 0x040fe20008000000 */
[----:B------:R-:W-:-:S04]  /*214d0*/  LEA R96, P6, R68, R0, 0x1 ;  /* 0x0000000044607211 */ /* 0x000fc800078c08ff */
[-C--:B------:R-:W-:Y:S02]  /*214e0*/  LEA.HI.X.SX32 R97, R68, R3.reuse, 0x1, P6 ;  /* 0x0000000344617211 */ /* 0x080fe400030f0eff */
[CC--:B------:R-:W-:Y:S01]  /*214f0*/  LEA R68, P6, R100.reuse, R0.reuse, 0x1 ;  /* 0x0000000064447211 */ /* 0x0c0fe200078c08ff */
[----:B------:R0:W-:Y:S01]  /*21500*/  @P5 STG.E.U16 desc[UR20][R98.64], R69 ;  /* 0x0000004562005986 */ /* 0x0001e2000c101514 */
[----:B---3--:R-:W-:Y:S01]  /*21510*/  ISETP.LT.AND P5, PT, R101, UR4, !P0 ;  /* 0x0000000465007c0c */ /* 0x008fe2000c7a1270 */
[C---:B------:R-:W-:Y:S01]  /*21520*/  VIADD R101, R100.reuse, UR5 ;  /* 0x0000000564657c36 */ /* 0x040fe20008000000 */
[----:B------:R-:W3:Y:S01]  /*21530*/  LDCU UR4, c[0x0][0x39c] ;  /* 0x00007380ff0477ac */ /* 0x000ee20008000800 */
[----:B------:R4:W-:Y:S01]  /*21540*/  @P2 STG.E.U16 desc[UR20][R96.64], R103 ;  /* 0x0000006760002986 */ /* 0x0009e2000c101514 */
[----:B0-----:R-:W-:Y:S02]  /*21550*/  LEA.HI.X.SX32 R69, R100, R3, 0x1, P6 ;  /* 0x0000000364457211 */ /* 0x001fe400030f0eff */
[----:B----4-:R-:W-:Y:S01]  /*21560*/  PRMT R97, R89, 0x7610, R97 ;  /* 0x0000761059617816 */ /* 0x010fe20000000061 */
[C---:B------:R-:W-:Y:S01]  /*21570*/  VIADD R98, R101.reuse, UR5 ;  /* 0x0000000565627c36 */ /* 0x040fe20008000000 */
[----:B------:R-:W4:Y:S01]  /*21580*/  LDL.LU R89, [R1+0x6cc] ;  /* 0x0006cc0001597983 */ /* 0x000f220000300800 */
[----:B------:R-:W-:-:S03]  /*21590*/  LEA R96, P6, R101, R0, 0x1 ;  /* 0x0000000065607211 */ /* 0x000fc600078c08ff */
[----:B------:R0:W-:Y:S01]  /*215a0*/  @P3 STG.E.U16 desc[UR20][R68.64], R97 ;  /* 0x0000006144003986 */ /* 0x0001e2000c101514 */
[----:B------:R-:W-:Y:S01]  /*215b0*/  VIADD R99, R2, 0x89 ;  /* 0x0000008902637836 */ /* 0x000fe20000000000 */
[----:B0-----:R-:W-:Y:S02]  /*215c0*/  PRMT R69, R88, 0x7610, R69 ;  /* 0x0000761058457816 */ /* 0x001fe40000000045 */
[----:B------:R-:W5:Y:S01]  /*215d0*/  LDL.LU R88, [R1+0x6c8] ;  /* 0x0006c80001587983 */ /* 0x000f620000300800 */
[-C--:B------:R-:W-:Y:S02]  /*215e0*/  LEA.HI.X.SX32 R97, R101, R3.reuse, 0x1, P6 ;  /* 0x0000000365617211 */ /* 0x080fe400030f0eff */
[C---:B------:R-:W-:Y:S02]  /*215f0*/  LEA R68, P6, R98.reuse, R0, 0x1 ;  /* 0x0000000062447211 */ /* 0x040fe400078c08ff */
[----:B-1----:R-:W-:Y:S01]  /*21600*/  ISETP.LT.AND P3, PT, R99, UR6, !P0 ;  /* 0x0000000663007c0c */ /* 0x002fe2000c761270 */
[----:B------:R0:W-:Y:S01]  /*21610*/  @P1 STG.E.U16 desc[UR20][R96.64], R69 ;  /* 0x0000004560001986 */ /* 0x0001e2000c101514 */
[----:B------:R-:W-:Y:S01]  /*21620*/  VIADD R99, R98, UR5 ;  /* 0x0000000562637c36 */ /* 0x000fe20008000000 */
[----:B------:R-:W1:Y:S01]  /*21630*/  LDCU UR6, c[0x0][0x39c] ;  /* 0x00007380ff0677ac */ /* 0x000e620008000800 */
[----:B------:R-:W-:Y:S01]  /*21640*/  VIADD R102, R2, 0x88 ;  /* 0x0000008802667836 */ /* 0x000fe20000000000 */
[----:B0-----:R-:W-:-:S02]  /*21650*/  LEA.HI.X.SX32 R69, R98, R3, 0x1, P6 ;  /* 0x0000000362457211 */ /* 0x001fc400030f0eff */
[----:B------:R-:W-:Y:S01]  /*21660*/  PRMT R97, R91, 0x7610, R97 ;  /* 0x000076105b617816 */ /* 0x000fe20000000061 */
[C---:B------:R-:W-:Y:S01]  /*21670*/  VIADD R98, R99.reuse, UR5 ;  /* 0x0000000563627c36 */ /* 0x040fe20008000000 */
[C---:B------:R-:W-:Y:S01]  /*21680*/  LEA R96, P6, R99.reuse, R0, 0x1 ;  /* 0x0000000063607211 */ /* 0x040fe200078c08ff */
[----:B------:R-:W4:Y:S01]  /*21690*/  LDL.LU R91, [R1+0x6c4] ;  /* 0x0006c400015b7983 */ /* 0x000f220000300800 */
[----:B--2---:R-:W-:Y:S01]  /*216a0*/  ISETP.LT.AND P2, PT, R102, UR7, !P0 ;  /* 0x0000000766007c0c */ /* 0x004fe2000c741270 */
[----:B------:R-:W-:Y:S01]  /*216b0*/  VIADD R100, R2, 0x8a ;  /* 0x0000008a02647836 */ /* 0x000fe20000000000 */
[----:B------:R-:W0:Y:S01]  /*216c0*/  LDCU UR7, c[0x0][0x39c] ;  /* 0x00007380ff0777ac */ /* 0x000e220008000800 */
[----:B------:R2:W-:Y:S02]  /*216d0*/  @P4 STG.E.U16 desc[UR20][R68.64], R97 ;  /* 0x0000006144004986 */ /* 0x0005e4000c101514 */
[----:B--2---:R-:W-:Y:S02]  /*216e0*/  PRMT R69, R90, 0x7610, R69 ;  /* 0x000076105a457816 */ /* 0x004fe40000000045 */
[----:B------:R-:W2:Y:S01]  /*216f0*/  LDL.LU R90, [R1+0x6c0] ;  /* 0x0006c000015a7983 */ /* 0x000ea20000300800 */
[----:B------:R-:W-:-:S02]  /*21700*/  LEA.HI.X.SX32 R97, R99, R3, 0x1, P6 ;  /* 0x0000000363617211 */ /* 0x000fc400030f0eff */
[----:B------:R-:W-:-:S03]  /*21710*/  LEA R68, P6, R98, R0, 0x1 ;  /* 0x0000000062447211 */ /* 0x000fc600078c08ff */
[----:B------:R0:W-:Y:S01]  /*21720*/  @P5 STG.E.U16 desc[UR20][R96.64], R69 ;  /* 0x0000004560005986 */ /* 0x0001e2000c101514 */
[----:B------:R-:W-:Y:S01]  /*21730*/  VIADD R99, R98, UR5 ;  /* 0x0000000562637c36 */ /* 0x000fe20008000000 */
[----:B---3--:R-:W-:Y:S01]  /*21740*/  ISETP.LT.AND P1, PT, R100, UR4, !P0 ;  /* 0x0000000464007c0c */ /* 0x008fe2000c721270 */
[----:B------:R-:W3:Y:S01]  /*21750*/  LDCU UR4, c[0x0][0x39c] ;  /* 0x00007380ff0477ac */ /* 0x000ee20008000800 */
[----:B0-----:R-:W-:Y:S02]  /*21760*/  LEA.HI.X.SX32 R69, R98, R3, 0x1, P6 ;  /* 0x0000000362457211 */ /* 0x001fe400030f0eff */
[----:B------:R-:W-:Y:S02]  /*21770*/  PRMT R97, R93, 0x7610, R97 ;  /* 0x000076105d617816 */ /* 0x000fe40000000061 */
[----:B------:R-:W2:Y:S01]  /*21780*/  LDL.LU R93, [R1+0x6bc] ;  /* 0x0006bc00015d7983 */ /* 0x000ea20000300800 */
[----:B------:R-:W-:-:S03]  /*21790*/  LEA R96, P6, R99, R0, 0x1 ;  /* 0x0000000063607211 */ /* 0x000fc600078c08ff */
[----:B------:R0:W-:Y:S01]  /*217a0*/  @P2 STG.E.U16 desc[UR20][R68.64], R97 ;  /* 0x0000006144002986 */ /* 0x0001e2000c101514 */
[C---:B------:R-:W-:Y:S01]  /*217b0*/  VIADD R98, R99.reuse, UR5 ;  /* 0x0000000563627c36 */ /* 0x040fe20008000000 */
[----:B0-----:R-:W-:Y:S02]  /*217c0*/  PRMT R69, R92, 0x7610, R69 ;  /* 0x000076105c457816 */ /* 0x001fe40000000045 */
[----:B------:R-:W2:Y:S01]  /*217d0*/  LDL.LU R92, [R1+0x6b8] ;  /* 0x0006b800015c7983 */ /* 0x000ea20000300800 */
[----:B------:R-:W-:Y:S02]  /*217e0*/  LEA.HI.X.SX32 R97, R99, R3, 0x1, P6 ;  /* 0x0000000363617211 */ /* 0x000fe400030f0eff */
[----:B------:R-:W-:-:S03]  /*217f0*/  LEA R68, P6, R98, R0, 0x1 ;  /* 0x0000000062447211 */ /* 0x000fc600078c08ff */
[----:B------:R0:W-:Y:S02]  /*21800*/  @P3 STG.E.U16 desc[UR20][R96.64], R69 ;  /* 0x0000004560003986 */ /* 0x0001e4000c101514 */
[----:B0-----:R-:W-:Y:S02]  /*21810*/  LEA.HI.X.SX32 R69, R98, R3, 0x1, P6 ;  /* 0x0000000362457211 */ /* 0x001fe400030f0eff */
[----:B------:R-:W-:Y:S02]  /*21820*/  PRMT R97, R95, 0x7610, R97 ;  /* 0x000076105f617816 */ /* 0x000fe40000000061 */
[----:B------:R-:W2:Y:S04]  /*21830*/  LDL.LU R95, [R1+0x6b4] ;  /* 0x0006b400015f7983 */ /* 0x000ea80000300800 */
[----:B------:R0:W-:Y:S02]  /*21840*/  @P1 STG.E.U16 desc[UR20][R68.64], R97 ;  /* 0x0000006144001986 */ /* 0x0001e4000c101514 */
[----:B0-----:R-:W-:-:S02]  /*21850*/  PRMT R69, R94, 0x7610, R69 ;  /* 0x000076105e457816 */ /* 0x001fc40000000045 */
[----:B------:R-:W2:Y:S01]  /*21860*/  LDL.LU R94, [R1+0x6b0] ;  /* 0x0006b000015e7983 */ /* 0x000ea20000300800 */
[----:B------:R-:W-:-:S05]  /*21870*/  VIADD R100, R2, 0x8b ;  /* 0x0000008b02647836 */ /* 0x000fca0000000000 */
[----:B-1----:R-:W-:Y:S01]  /*21880*/  ISETP.LT.AND P4, PT, R100, UR6, !P0 ;  /* 0x0000000664007c0c */ /* 0x002fe2000c781270 */
[----:B------:R-:W-:Y:S01]  /*21890*/  VIADD R100, R2, 0x8c ;  /* 0x0000008c02647836 */ /* 0x000fe20000000000 */
[----:B------:R-:W0:Y:S04]  /*218a0*/  LDCU UR6, c[0x0][0x39c] ;  /* 0x00007380ff0677ac */ /* 0x000e280008000800 */
[----:B------:R-:W-:Y:S01]  /*218b0*/  ISETP.LT.AND P5, PT, R100, UR7, !P0 ;  /* 0x0000000764007c0c */ /* 0x000fe2000c7a1270 */
[----:B------:R-:W-:Y:S01]  /*218c0*/  VIADD R100, R2, 0x8d ;  /* 0x0000008d02647836 */ /* 0x000fe20000000000 */
[----:B------:R-:W1:Y:S04]  /*218d0*/  LDCU UR7, c[0x0][0x39c] ;  /* 0x00007380ff0777ac */ /* 0x000e680008000800 */
[----:B---3--:R-:W-:Y:S01]  /*218e0*/  ISETP.LT.AND P2, PT, R100, UR4, !P0 ;  /* 0x0000000464007c0c */ /* 0x008fe2000c741270 */
[----:B------:R-:W3:Y:S01]  /*218f0*/  LDCU UR4, c[0x0][0x39c] ;  /* 0x00007380ff0477ac */ /* 0x000ee20008000800 */
[----:B------:R-:W-:-:S02]  /*21900*/  VIADD R99, R98, UR5 ;  /* 0x0000000562637c36 */ /* 0x000fc40008000000 */
[----:B------:R-:W-:Y:S02]  /*21910*/  VIADD R100, R2, 0x8e ;  /* 0x0000008e02647836 */ /* 0x000fe40000000000 */
[C---:B------:R-:W-:Y:S01]  /*21920*/  VIADD R98, R99.reuse, UR5 ;  /* 0x0000000563627c36 */ /* 0x040fe20008000000 */
[CC--:B------:R-:W-:Y:S02]  /*21930*/  LEA R96, P6, R99.reuse, R0.reuse, 0x1 ;  /* 0x0000000063607211 */ /* 0x0c0fe400078c08ff */
[----:B0-----:R-:W-:Y:S01]  /*21940*/  ISETP.LT.AND P3, PT, R100, UR6, !P0 ;  /* 0x0000000664007c0c */ /* 0x001fe2000c761270 */
[----:B------:R-:W0:Y:S01]  /*21950*/  LDCU UR6, c[0x0][0x39c] ;  /* 0x00007380ff0677ac */ /* 0x000e220008000800 */
[----:B------:R-:W-:Y:S01]  /*21960*/  LEA.HI.X.SX32 R97, R99, R3, 0x1, P6 ;  /* 0x0000000363617211 */ /* 0x000fe200030f0eff */
[----:B------:R-:W-:Y:S01]  /*21970*/  VIADD R100, R2, 0x8f ;  /* 0x0000008f02647836 */ /* 0x000fe20000000000 */
[C---:B------:R-:W-:Y:S01]  /*21980*/  LEA R68, P6, R98.reuse, R0, 0x1 ;  /* 0x0000000062447211 */ /* 0x040fe200078c08ff */
[----:B------:R-:W-:-:S02]  /*21990*/  VIADD R99, R98, UR5 ;  /* 0x0000000562637c36 */ /* 0x000fc40008000000 */
[----:B------:R0:W-:Y:S01]  /*219a0*/  @P4 STG.E.U16 desc[UR20][R96.64], R69 ;  /* 0x0000004560004986 */ /* 0x0001e2000c101514 */
[----:B---3--:R-:W-:Y:S01]  /*219b0*/  ISETP.LT.AND P1, PT, R100, UR4, !P0 ;  /* 0x0000000464007c0c */ /* 0x008fe2000c721270 */
[----:B------:R-:W-:Y:S01]  /*219c0*/  VIADD R100, R2, 0x90 ;  /* 0x0000009002647836 */ /* 0x000fe20000000000 */
[----:B------:R-:W3:Y:S01]  /*219d0*/  LDCU UR4, c[0x0][0x39c] ;  /* 0x00007380ff0477ac */ /* 0x000ee20008000800 */
[----:B0-----:R-:W-:Y:S02]  /*219e0*/  LEA.HI.X.SX32 R69, R98, R3, 0x1, P6 ;  /* 0x0000000362457211 */ /* 0x001fe400030f0eff */
[----:B------:R-:W-:Y:S01]  /*219f0*/  PRMT R97, R70, 0x7610, R97 ;  /* 0x0000761046617816 */ /* 0x000fe20000000061 */
[----:B------:R-:W-:Y:S01]  /*21a00*/  VIADD R98, R2, 0x91 ;  /* 0x0000009102627836 */ /* 0x000fe20000000000 */
[----:B------:R-:W2:Y:S01]  /*21a10*/  LDL.LU R70, [R1+0x6ac] ;  /* 0x0006ac0001467983 */ /* 0x000ea20000300800 */
[----:B-1----:R-:W-:Y:S01]  /*21a20*/  ISETP.LT.AND P4, PT, R100, UR7, !P0 ;  /* 0x0000000764007c0c */ /* 0x002fe2000c781270 */
[C---:B------:R-:W-:Y:S01]  /*21a30*/  VIADD R100, R99.reuse, UR5 ;  /* 0x0000000563647c36 */ /* 0x040fe20008000000 */
[----:B------:R-:W-:Y:S01]  /*21a40*/  LEA R96, P6, R99, R0, 0x1 ;  /* 0x0000000063607211 */ /* 0x000fe200078c08ff */
[----:B------:R0:W-:Y:S01]  /*21a50*/  @P5 STG.E.U16 desc[UR20][R68.64], R97 ;  /* 0x0000006144005986 */ /* 0x0001e2000c101514 */
[----:B------:R-:W-:Y:S01]  /*21a60*/  ISETP.LT.AND P5, PT, R98, UR6, !P0 ;  /* 0x0000000662007c0c */ /* 0x000fe2000c7a1270 */
[----:B------:R-:W-:Y:S01]  /*21a70*/  VIADD R101, R100, UR5 ;  /* 0x0000000564657c36 */ /* 0x000fe20008000000 */
[----:B------:R-:W1:Y:S01]  /*21a80*/  LDCU UR6, c[0x0][0x39c] ;  /* 0x00007380ff0677ac */ /* 0x000e620008000800 */
[----:B------:R-:W-:Y:S01]  /*21a90*/  VIADD R102, R2, 0x92 ;  /* 0x0000009202667836 */ /* 0x000fe20000000000 */
[----:B------:R-:W1:Y:S01]  /*21aa0*/  LDCU UR7, c[0x0][0x39c] ;  /* 0x00007380ff0777ac */ /* 0x000e620008000800 */
[----:B0-----:R-:W-:-:S02]  /*21ab0*/  PRMT R69, R71, 0x7610, R69 ;  /* 0x0000761047457816 */ /* 0x001fc40000000045 */
[----:B------:R-:W2:Y:S01]  /*21ac0*/  LDL.LU R71, [R1+0x6a8] ;  /* 0x0006a80001477983 */ /* 0x000ea20000300800 */
[----:B------:R-:W-:Y:S02]  /*21ad0*/  LEA.HI.X.SX32 R97, R99, R3, 0x1, P6 ;  /* 0x0000000363617211 */ /* 0x000fe400030f0eff */
[----:B------:R-:W-:-:S03]  /*21ae0*/  LEA R98, P6, R100, R0, 0x1 ;  /* 0x0000000064627211 */ /* 0x000fc600078c08ff */
[----:B------:R0:W-:Y:S01]  /*21af0*/  @P2 STG.E.U16 desc[UR20][R96.64], R69 ;  /* 0x0000004560002986 */ /* 0x0001e2000c101514 */
[----:B------:R-:W-:Y:S02]  /*21b00*/  LEA.HI.X.SX32 R99, R100, R3, 0x1, P6 ;  /* 0x0000000364637211 */ /* 0x000fe400030f0eff */
[----:B0-----:R-:W-:Y:S02]  /*21b10*/  PRMT R97, R72, 0x7610, R97 ;  /* 0x0000761048617816 */ /* 0x001fe40000000061 */
[----:B------:R-:W2:Y:S04]  /*21b20*/  LDL.LU R72, [R1+0x6a4] ;  /* 0x0006a40001487983 */ /* 0x000ea80000300800 */
[----:B------:R0:W-:Y:S01]  /*21b30*/  @P3 STG.E.U16 desc[UR20][R98.64], R97 ;  /* 0x0000006162003986 */ /* 0x0001e2000c101514 */
[C---:B------:R-:W-:Y:S01]  /*21b40*/  LEA R68, P6, R101.reuse, R0, 0x1 ;  /* 0x0000000065447211 */ /* 0x040fe200078c08ff */
[----:B------:R-:W-:Y:S01]  /*21b50*/  VIADD R100, R101, UR5 ;  /* 0x0000000565647c36 */ /* 0x000fe20008000000 */
[----:B0-----:R-:W-:-:S02]  /*21b60*/  PRMT R99, R73, 0x7610, R99 ;  /* 0x0000761049637816 */ /* 0x001fc40000000063 */
[----:B------:R-:W2:Y:S01]  /*21b70*/  LDL.LU R73, [R1+0x6a0] ;  /* 0x0006a00001497983 */ /* 0x000ea20000300800 */
[-C--:B------:R-:W-:Y:S02]  /*21b80*/  LEA.HI.X.SX32 R69, R101, R3.reuse, 0x1, P6 ;  /* 0x0000000365457211 */ /* 0x080fe400030f0eff */
[CC--:B------:R-:W-:Y:S01]  /*21b90*/  LEA R96, P6, R100.reuse, R0.reuse, 0x1 ;  /* 0x0000000064607211 */ /* 0x0c0fe200078c08ff */
[C---:B------:R-:W-:Y:S02]  /*21ba0*/  VIADD R101, R100.reuse, UR5 ;  /* 0x0000000564657c36 */ /* 0x040fe40008000000 */
[----:B------:R0:W-:Y:S01]  /*21bb0*/  @P1 STG.E.U16 desc[UR20][R68.64], R99 ;  /* 0x0000006344001986 */ /* 0x0001e2000c101514 */
[----:B------:R-:W-:Y:S02]  /*21bc0*/  LEA.HI.X.SX32 R97, R100, R3, 0x1, P6 ;  /* 0x0000000364617211 */ /* 0x000fe400030f0eff */
[----:B---3--:R-:W-:Y:S01]  /*21bd0*/  ISETP.LT.AND P2, PT, R102, UR4, !P0 ;  /* 0x0000000466007c0c */ /* 0x008fe2000c741270 */
[----:B------:R-:W3:Y:S01]  /*21be0*/  LDCU UR4, c[0x0][0x39c] ;  /* 0x00007380ff0477ac */ /* 0x000ee20008000800 */
[----:B------:R-:W-:Y:S01]  /*21bf0*/  VIADD R102, R2, 0x93 ;  /* 0x0000009302667836 */ /* 0x000fe20000000000 */
[----:B------:R-:W-:-:S02]  /*21c00*/  LEA R98, P6, R101, R0, 0x1 ;  /* 0x0000000065627211 */ /* 0x000fc400078c08ff */
[----:B0-----:R-:W-:Y:S01]  /*21c10*/  PRMT R69, R74, 0x7610, R69 ;  /* 0x000076104a457816 */ /* 0x001fe20000000045 */
[----:B------:R-:W-:Y:S01]  /*21c20*/  VIADD R100, R101, UR5 ;  /* 0x0000000565647c36 */ /* 0x000fe20008000000 */
[----:B------:R-:W2:Y:S01]  /*21c30*/  LDL.LU R74, [R1+0x69c] ;  /* 0x00069c00014a7983 */ /* 0x000ea20000300800 */
[----:B-1----:R-:W-:-:S03]  /*21c40*/  ISETP.LT.AND P3, PT, R102, UR6, !P0 ;  /* 0x0000000666007c0c */ /* 0x002fc6000c761270 */
[----:B------:R0:W-:Y:S01]  /*21c50*/  @P4 STG.E.U16 desc[UR20][R96.64], R69 ;  /* 0x0000004560004986 */ /* 0x0001e2000c101514 */
[----:B------:R-:W-:Y:S01]  /*21c60*/  VIADD R102, R2, 0x94 ;  /* 0x0000009402667836 */ /* 0x000fe20000000000 */
[-C--:B------:R-:W-:Y:S01]  /*21c70*/  LEA.HI.X.SX32 R99, R101, R3.reuse, 0x1, P6 ;  /* 0x0000000365637211 */ /* 0x080fe200030f0eff */
[----:B------:R-:W1:Y:S01]  /*21c80*/  LDCU UR6, c[0x0][0x39c] ;  /* 0x00007380ff0677ac */ /* 0x000e620008000800 */
[----:B------:R-:W-:Y:S02]  /*21c90*/  LEA R68, P6, R100, R0, 0x1 ;  /* 0x0000000064447211 */ /* 0x000fe400078c08ff */
[----:B0-----:R-:W-:Y:S02]  /*21ca0*/  PRMT R97, R75, 0x7610, R97 ;  /* 0x000076104b617816 */ /* 0x001fe40000000061 */
[----:B------:R-:W2:Y:S01]  /*21cb0*/  LDL.LU R75, [R1+0x698] ;  /* 0x00069800014b7983 */ /* 0x000ea20000300800 */
[----:B------:R-:W-:Y:S01]  /*21cc0*/  ISETP.LT.AND P1, PT, R102, UR7, !P0 ;  /* 0x0000000766007c0c */ /* 0x000fe2000c721270 */
[----:B------:R-:W-:Y:S01]  /*21cd0*/  VIADD R102, R2, 0x95 ;  /* 0x0000009502667836 */ /* 0x000fe20000000000 */
[C---:B------:R-:W-:Y:S01]  /*21ce0*/  LEA.HI.X.SX32 R69, R100.reuse, R3, 0x1, P6 ;  /* 0x0000000364457211 */ /* 0x040fe200030f0eff */
[----:B------:R0:W-:Y:S01]  /*21cf0*/  @P5 STG.E.U16 desc[UR20][R98.64], R97 ;  /* 0x0000006162005986 */ /* 0x0001e2000c101514 */
[----:B------:R-:W-:Y:S01]  /*21d00*/  VIADD R101, R100, UR5 ;  /* 0x0000000564657c36 */ /* 0x000fe20008000000 */
[----:B------:R-:W1:Y:S01]  /*21d10*/  LDCU UR7, c[0x0][0x39c] ;  /* 0x00007380ff0777ac */ /* 0x000e620008000800 */
[----:B---3--:R-:W-:Y:S01]  /*21d20*/  ISETP.LT.AND P4, PT, R102, UR4, !P0 ;  /* 0x0000000466007c0c */ /* 0x008fe2000c781270 */
[----:B------:R-:W3:Y:S01]  /*21d30*/  LDCU UR4, c[0x0][0x39c] ;  /* 0x00007380ff0477ac */ /* 0x000ee20008000800 */
[----:B0-----:R-:W-:-:S02]  /*21d40*/  PRMT R99, R76, 0x7610, R99 ;  /* 0x000076104c637816 */ /* 0x001fc40000000063 */
[----:B------:R-:W2:Y:S01]  /*21d50*/  LDL.LU R76, [R1+0x694] ;  /* 0x00069400014c7983 */ /* 0x000ea20000300800 */
[----:B------:R-:W-:-:S03]  /*21d60*/  LEA R96, P6, R101, R0, 0x1 ;  /* 0x0000000065607211 */ /* 0x000fc600078c08ff */
[----:B------:R0:W-:Y:S01]  /*21d70*/  @P2 STG.E.U16 desc[UR20][R68.64], R99 ;  /* 0x0000006344002986 */ /* 0x0001e2000c101514 */
[C---:B------:R-:W-:Y:S01]  /*21d80*/  VIADD R100, R101.reuse, UR5 ;  /* 0x0000000565647c36 */ /* 0x040fe20008000000 */
[-C--:B------:R-:W-:Y:S01]  /*21d90*/  LEA.HI.X.SX32 R97, R101, R3.reuse, 0x1, P6 ;  /* 0x0000000365617211 */ /* 0x080fe200030f0eff */
[----:B------:R-:W-:Y:S01]  /*21da0*/  VIADD R102, R2, 0x96 ;  /* 0x0000009602667836 */ /* 0x000fe20000000000 */
[----:B0-----:R-:W-:Y:S02]  /*21db0*/  PRMT R69, R77, 0x7610, R69 ;  /* 0x000076104d457816 */ /* 0x001fe40000000045 */
[----:B------:R-:W2:Y:S01]  /*21dc0*/  LDL.LU R77, [R1+0x690] ;  /* 0x00069000014d7983 */ /* 0x000ea20000300800 */
[----:B------:R-:W-:Y:S02]  /*21dd0*/  LEA R98, P6, R100, R0, 0x1 ;  /* 0x0000000064627211 */ /* 0x000fe400078c08ff */
[----:B-1----:R-:W-:Y:S01]  /*21de0*/  ISETP.LT.AND P5, PT, R102, UR6, !P0 ;  /* 0x0000000666007c0c */ /* 0x002fe2000c7a1270 */
[----:B------:R0:W-:Y:S01]  /*21df0*/  @P3 STG.E.U16 desc[UR20][R96.64], R69 ;  /* 0x0000004560003986 */ /* 0x0001e2000c101514 */
[----:B------:R-:W-:Y:S01]  /*21e00*/  LEA.HI.X.SX32 R99, R100, R3, 0x1, P6 ;  /* 0x0000000364637211 */ /* 0x000fe200030f0eff */
[----:B------:R-:W1:Y:S01]  /*21e10*/  LDCU UR6, c[0x0][0x39c] ;  /* 0x00007380ff0677ac */ /* 0x000e620008000800 */
[----:B------:R-:W-:-:S02]  /*21e20*/  VIADD R102, R2, 0x97 ;  /* 0x0000009702667836 */ /* 0x000fc40000000000 */
[----:B------:R-:W-:Y:S01]  /*21e30*/  VIADD R101, R100, UR5 ;  /* 0x0000000564657c36 */ /* 0x000fe20008000000 */
[----:B0-----:R-:W-:Y:S02]  /*21e40*/  PRMT R97, R78, 0x7610, R97 ;  /* 0x000076104e617816 */ /* 0x001fe40000000061 */
[----:B------:R-:W2:Y:S01]  /*21e50*/  LDL.LU R78, [R1+0x68c] ;  /* 0x00068c00014e7983 */ /* 0x000ea20000300800 */
[----:B---3--:R-:W-:-:S03]  /*21e60*/  ISETP.LT.AND P2, PT, R102, UR4, !P0 ;  /* 0x0000000466007c0c */ /* 0x008fc6000c741270 */
[----:B------:R0:W-:Y:S01]  /*21e70*/  @P1 STG.E.U16 desc[UR20][R98.64], R97 ;  /* 0x0000006162001986 */ /* 0x0001e2000c101514 */
[----:B------:R-:W-:Y:S01]  /*21e80*/  VIADD R102, R2, 0x98 ;  /* 0x0000009802667836 */ /* 0x000fe20000000000 */
[CC--:B------:R-:W-:Y:S01]  /*21e90*/  LEA R68, P6, R101.reuse, R0.reuse, 0x1 ;  /* 0x0000000065447211 */ /* 0x0c0fe200078c08ff */
[C---:B------:R-:W-:Y:S01]  /*21ea0*/  VIADD R100, R101.reuse, UR5 ;  /* 0x0000000565647c36 */ /* 0x040fe20008000000 */
[----:B------:R-:W3:Y:S02]  /*21eb0*/  LDCU UR4, c[0x0][0x39c] ;  /* 0x00007380ff0477ac */ /* 0x000ee40008000800 */
[-C--:B------:R-:W-:Y:S02]  /*21ec0*/  LEA.HI.X.SX32 R69, R101, R3.reuse, 0x1, P6 ;  /* 0x0000000365457211 */ /* 0x080fe400030f0eff */
[----:B0-----:R-:W-:Y:S02]  /*21ed0*/  PRMT R99, R79, 0x7610, R99 ;  /* 0x000076104f637816 */ /* 0x001fe40000000063 */
[----:B------:R-:W2:Y:S01]  /*21ee0*/  LDL.LU R79, [R1+0x688] ;  /* 0x00068800014f7983 */ /* 0x000ea20000300800 */
[----:B------:R-:W-:Y:S01]  /*21ef0*/  ISETP.LT.AND P3, PT, R102, UR7, !P0 ;  /* 0x0000000766007c0c */ /* 0x000fe2000c761270 */
[----:B------:R-:W-:Y:S01]  /*21f00*/  VIADD R102, R2, 0x99 ;  /* 0x0000009902667836 */ /* 0x000fe20000000000 */
[C---:B------:R-:W-:Y:S01]  /*21f10*/  LEA R96, P6, R100.reuse, R0, 0x1 ;  /* 0x0000000064607211 */ /* 0x040fe200078c08ff */
[----:B------:R0:W-:Y:S01]  /*21f20*/  @P4 STG.E.U16 desc[UR20][R68.64], R99 ;  /* 0x0000006344004986 */ /* 0x0001e2000c101514 */
[C---:B------:R-:W-:Y:S01]  /*21f30*/  VIADD R101, R100.reuse, UR5 ;  /* 0x0000000564657c36 */ /* 0x040fe20008000000 */
[----:B------:R-:W3:Y:S01]  /*21f40*/  LDCU UR7, c[0x0][0x39c] ;  /* 0x00007380ff0777ac */ /* 0x000ee20008000800 */
[----:B------:R-:W-:-:S02]  /*21f50*/  LEA.HI.X.SX32 R97, R100, R3, 0x1, P6 ;  /* 0x0000000364617211 */ /* 0x000fc400030f0eff */
[----:B-1----:R-:W-:Y:S01]  /*21f60*/  ISETP.LT.AND P1, PT, R102, UR6, !P0 ;  /* 0x0000000666007c0c */ /* 0x002fe2000c721270 */
[----:B------:R-:W1:Y:S01]  /*21f70*/  LDCU UR6, c[0x0][0x39c] ;  /* 0x00007380ff0677ac */ /* 0x000e620008000800 */
[C---:B------:R-:W-:Y:S02]  /*21f80*/  LEA R98, P6, R101.reuse, R0, 0x1 ;  /* 0x0000000065627211 */ /* 0x040fe400078c08ff */
[----:B0-----:R-:W-:Y:S01]  /*21f90*/  PRMT R69, R80, 0x7610, R69 ;  /* 0x0000761050457816 */ /* 0x001fe20000000045 */
[----:B------:R-:W-:Y:S01]  /*21fa0*/  VIADD R100, R101, UR5 ;  /* 0x0000000565647c36 */ /* 0x000fe20008000000 */
[----:B------:R-:W2:Y:S01]  /*21fb0*/  LDL.LU R80, [R1+0x684] ;  /* 0x0006840001507983 */ /* 0x000ea20000300800 */
[----:B------:R-:W-:-:S03]  /*21fc0*/  VIADD R102, R2, 0x9a ;  /* 0x0000009a02667836 */ /* 0x000fc60000000000 */
[----:B------:R0:W-:Y:S01]  /*21fd0*/  @P5 STG.E.U16 desc[UR20][R96.64], R69 ;  /* 0x0000004560005986 */ /* 0x0001e2000c101514 */
[-C--:B------:R-:W-:Y:S02]  /*21fe0*/  LEA.HI.X.SX32 R99, R101, R3.reuse, 0x1, P6 ;  /* 0x0000000365637211 */ /* 0x080fe400030f0eff */
[----:B------:R-:W-:Y:S02]  /*21ff0*/  LEA R68, P6, R100, R0, 0x1 ;  /* 0x0000000064447211 */ /* 0x000fe400078c08ff */
[----:B---3--:R-:W-:Y:S01]  /*22000*/  ISETP.LT.AND P4, PT, R102, UR4, !P0 ;  /* 0x0000000466007c0c */ /* 0x008fe2000c781270 */
[----:B------:R-:W3:Y:S01]  /*22010*/  LDCU UR4, c[0x0][0x39c] ;  /* 0x00007380ff0477ac */ /* 0x000ee20008000800 */
[----:B0-----:R-:W-:Y:S02]  /*22020*/  PRMT R97, R81, 0x7610, R97 ;  /* 0x0000761051617816 */ /* 0x001fe40000000061 */
[----:B------:R-:W2:Y:S01]  /*22030*/  LDL.LU R81, [R1+0x680] ;  /* 0x0006800001517983 */ /* 0x000ea20000300800 */
[----:B------:R-:W-:Y:S01]  /*22040*/  LEA.HI.X.SX32 R69, R100, R3, 0x1, P6 ;  /* 0x0000000364457211 */ /* 0x000fe200030f0eff */
[----:B------:R-:W-:-:S02]  /*22050*/  VIADD R102, R2, 0x9b ;  /* 0x0000009b02667836 */ /* 0x000fc40000000000 */
[----:B------:R0:W-:Y:S01]  /*22060*/  @P2 STG.E.U16 desc[UR20][R98.64], R97 ;  /* 0x0000006162002986 */ /* 0x0001e2000c101514 */
[----:B------:R-:W-:Y:S02]  /*22070*/  VIADD R101, R100, UR5 ;  /* 0x0000000564657c36 */ /* 0x000fe40008000000 */
[----:B-1----:R-:W-:Y:S01]  /*22080*/  ISETP.LT.AND P5, PT, R102, UR6, !P0 ;  /* 0x0000000666007c0c */ /* 0x002fe2000c7a1270 */
[----:B------:R-:W-:Y:S01]  /*22090*/  VIADD R102, R2, 0x9c ;  /* 0x0000009c02667836 */ /* 0x000fe20000000000 */
[----:B------:R-:W1:Y:S01]  /*220a0*/  LDCU UR6, c[0x0][0x39c] ;  /* 0x00007380ff0677ac */ /* 0x000e620008000800 */
[----:B0-----:R-:W-:Y:S02]  /*220b0*/  PRMT R99, R82, 0x7610, R99 ;  /* 0x0000761052637816 */ /* 0x001fe40000000063 */
[----:B------:R-:W2:Y:S01]  /*220c0*/  LDL.LU R82, [R1+0x67c] ;  /* 0x00067c0001527983 */ /* 0x000ea20000300800 */
[----:B------:R-:W-:-:S03]  /*220d0*/  LEA R96, P6, R101, R0, 0x1 ;  /* 0x0000000065607211 */ /* 0x000fc600078c08ff */
[----:B------:R0:W-:Y:S01]  /*220e0*/  @P3 STG.E.U16 desc[UR20][R68.64], R99 ;  /* 0x0000006344003986 */ /* 0x0001e2000c101514 */
[C---:B------:R-:W-:Y:S01]  /*220f0*/  VIADD R100, R101.reuse, UR5 ;  /* 0x0000000565647c36 */ /* 0x040fe20008000000 */
[----:B------:R-:W-:Y:S01]  /*22100*/  ISETP.LT.AND P2, PT, R102, UR7, !P0 ;  /* 0x0000000766007c0c */ /* 0x000fe2000c741270 */
[----:B------:R-:W-:Y:S01]  /*22110*/  VIADD R102, R2, 0x9d ;  /* 0x0000009d02667836 */ /* 0x000fe20000000000 */
[-C--:B------:R-:W-:Y:S01]  /*22120*/  LEA.HI.X.SX32 R97, R101, R3.reuse, 0x1, P6 ;  /* 0x0000000365617211 */ /* 0x080fe200030f0eff */
[----:B------:R-:W1:Y:S01]  /*22130*/  LDCU UR7, c[0x0][0x39c] ;  /* 0x00007380ff0777ac */ /* 0x000e620008000800 */
[----:B0-----:R-:W-:Y:S02]  /*22140*/  PRMT R69, R83, 0x7610, R69 ;  /* 0x0000761053457816 */ /* 0x001fe40000000045 */
[----:B------:R-:W2:Y:S01]  /*22150*/  LDL.LU R83, [R1+0x678] ;  /* 0x0006780001537983 */ /* 0x000ea20000300800 */
[CC--:B------:R-:W-:Y:S01]  /*22160*/  LEA R98, P6, R100.reuse, R0.reuse, 0x1 ;  /* 0x0000000064627211 */ /* 0x0c0fe200078c08ff */
[----:B------:R-:W-:Y:S01]  /*22170*/  VIADD R101, R100, UR5 ;  /* 0x0000000564657c36 */ /* 0x000fe20008000000 */
[----:B---3--:R-:W-:Y:S01]  /*22180*/  ISETP.LT.AND P3, PT, R102, UR4, !P0 ;  /* 0x0000000466007c0c */ /* 0x008fe2000c761270 */
[----:B------:R0:W-:Y:S01]  /*22190*/  @P1 STG.E.U16 desc[UR20][R96.64], R69 ;  /* 0x0000004560001986 */ /* 0x0001e2000c101514 */
[----:B------:R-:W-:Y:S01]  /*221a0*/  LEA.HI.X.SX32 R99, R100, R3, 0x1, P6 ;  /* 0x0000000364637211 */ /* 0x000fe200030f0eff */
[----:B------:R-:W3:Y:S01]  /*221b0*/  LDCU UR4, c[0x0][0x39c] ;  /* 0x00007380ff0477ac */ /* 0x000ee20008000800 */
[C---:B------:R-:W-:Y:S01]  /*221c0*/  LEA R68, P6, R101.reuse, R0, 0x1 ;  /* 0x0000000065447211 */ /* 0x040fe200078c08ff */
[----:B------:R-:W-:Y:S01]  /*221d0*/  VIADD R100, R101, UR5 ;  /* 0x0000000565647c36 */ /* 0x000fe20008000000 */
[----:B0-----:R-:W-:-:S02]  /*221e0*/  PRMT R97, R84, 0x7610, R97 ;  /* 0x0000761054617816 */ /* 0x001fc40000000061 */
[----:B------:R-:W2:Y:S01]  /*221f0*/  LDL.LU R84, [R1+0x674] ;  /* 0x0006740001547983 */ /* 0x000ea20000300800 */
[----:B------:R-:W-:-:S03]  /*22200*/  VIADD R102, R2, 0x9e ;  /* 0x0000009e02667836 */ /* 0x000fc60000000000 */
[----:B------:R0:W-:Y:S01]  /*22210*/  @P4 STG.E.U16 desc[UR20][R98.64], R97 ;  /* 0x0000006162004986 */ /* 0x0001e2000c101514 */
[-C--:B------:R-:W-:Y:S02]  /*22220*/  LEA.HI.X.SX32 R69, R101, R3.reuse, 0x1, P6 ;  /* 0x0000000365457211 */ /* 0x080fe400030f0eff */
[----:B------:R-:W-:Y:S02]  /*22230*/  LEA R96, P6, R100, R0, 0x1 ;  /* 0x0000000064607211 */ /* 0x000fe400078c08ff */
[----:B-1----:R-:W-:Y:S02]  /*22240*/  ISETP.LT.AND P1, PT, R102, UR6, !P0 ;  /* 0x0000000666007c0c */ /* 0x002fe4000c721270 */
[----:B0-----:R-:W-:Y:S01]  /*22250*/  PRMT R99, R85, 0x7610, R99 ;  /* 0x0000761055637816 */ /* 0x001fe20000000063 */
[----:B------:R-:W-:Y:S01]  /*22260*/  VIADD R102, R2, 0x9f ;  /* 0x0000009f02667836 */ /* 0x000fe20000000000 */
[----:B------:R-:W2:Y:S01]  /*22270*/  LDL.LU R85, [R1+0x670] ;  /* 0x0006700001557983 */ /* 0x000ea20000300800 */
[C---:B------:R-:W-:Y:S01]  /*22280*/  LEA.HI.X.SX32 R97, R100.reuse, R3, 0x1, P6 ;  /* 0x0000000364617211 */ /* 0x040fe200030f0eff */
[----:B------:R-:W0:Y:S02]  /*22290*/  LDCU UR6, c[0x0][0x39c] ;  /* 0x00007380ff0677ac */ /* 0x000e240008000800 */
[----:B------:R1:W-:Y:S01]  /*222a0*/  @P5 STG.E.U16 desc[UR20][R68.64], R99 ;  /* 0x0000006344005986 */ /* 0x0003e2000c101514 */
[----:B------:R-:W-:Y:S01]  /*222b0*/  VIADD R101, R100, UR5 ;  /* 0x0000000564657c36 */ /* 0x000fe20008000000 */
[----:B---3--:R-:W-:Y:S01]  /*222c0*/  ISETP.LT.AND P4, PT, R102, UR4, !P0 ;  /* 0x0000000466007c0c */ /* 0x008fe2000c781270 */
[----:B------:R-:W3:Y:S01]  /*222d0*/  LDCU UR4, c[0x0][0x39c] ;  /* 0x00007380ff0477ac */ /* 0x000ee20008000800 */
[----:B------:R-:W-:Y:S01]  /*222e0*/  VIADD R102, R2, 0xa0 ;  /* 0x000000a002667836 */ /* 0x000fe20000000000 */
[----:B-1----:R-:W-:-:S02]  /*222f0*/  PRMT R69, R86, 0x7610, R69 ;  /* 0x0000761056457816 */ /* 0x002fc40000000045 */
[----:B------:R-:W2:Y:S04]  /*22300*/  LDL.LU R86, [R1+0x66c] ;  /* 0x00066c0001567983 */ /* 0x000ea80000300800 */
[----:B------:R1:W-:Y:S01]  /*22310*/  @P2 STG.E.U16 desc[UR20][R96.64], R69 ;  /* 0x0000004560002986 */ /* 0x0003e2000c101514 */
[C---:B------:R-:W-:Y:S01]  /*22320*/  LEA R98, P6, R101.reuse, R0, 0x1 ;  /* 0x0000000065627211 */ /* 0x040fe200078c08ff */
[C---:B------:R-:W-:Y:S01]  /*22330*/  VIADD R100, R101.reuse, UR5 ;  /* 0x0000000565647c36 */ /* 0x040fe20008000000 */
[----:B------:R-:W-:Y:S01]  /*22340*/  ISETP.LT.AND P5, PT, R102, UR7, !P0 ;  /* 0x0000000766007c0c */ /* 0x000fe2000c7a1270 */
[----:B------:R-:W-:Y:S01]  /*22350*/  VIADD R102, R2, 0xa1 ;  /* 0x000000a102667836 */ /* 0x000fe20000000000 */
[----:B------:R-:W-:Y:S01]  /*22360*/  LEA.HI.X.SX32 R99, R101, R3, 0x1, P6 ;  /* 0x0000000365637211 */ /* 0x000fe200030f0eff */
[----:B------:R-:W3:Y:S01]  /*22370*/  LDCU UR7, c[0x0][0x39c] ;  /* 0x00007380ff0777ac */ /* 0x000ee20008000800 */
[----:B-1----:R-:W-:-:S02]  /*22380*/  PRMT R97, R87, 0x7610, R97 ;  /* 0x0000761057617816 */ /* 0x002fc40000000061 */
[----:B------:R-:W2:Y:S01]  /*22390*/  LDL.LU R87, [R1+0x668] ;  /* 0x0006680001577983 */ /* 0x000ea20000300800 */
[----:B------:R-:W-:Y:S01]  /*223a0*/  LEA R68, P6, R100, R0, 0x1 ;  /* 0x0000000064447211 */ /* 0x000fe200078c08ff */
[----:B------:R-:W-:Y:S01]  /*223b0*/  VIADD R101, R2, 0xa2 ;  /* 0x000000a202657836 */ /* 0x000fe20000000000 */
[----:B0-----:R-:W-:Y:S01]  /*223c0*/  ISETP.LT.AND P2, PT, R102, UR6, !P0 ;  /* 0x0000000666007c0c */ /* 0x001fe2000c741270 */
[----:B------:R5:W-:Y:S01]  /*223d0*/  @P3 STG.E.U16 desc[UR20][R98.64], R97 ;  /* 0x0000006162003986 */ /* 0x000be2000c101514 */
[C---:B------:R-:W-:Y:S01]  /*223e0*/  LEA.HI.X.SX32 R69, R100.reuse, R3, 0x1, P6 ;  /* 0x0000000364457211 */ /* 0x040fe200030f0eff */
[----:B------:R-:W0:Y:S01]  /*223f0*/  LDCU UR6, c[0x0][0x39c] ;  /* 0x00007380ff0677ac */ /* 0x000e220008000800 */
[----:B------:R-:W-:Y:S01]  /*22400*/  VIADD R100, R100, UR5 ;  /* 0x0000000564647c36 */ /* 0x000fe20008000000 */
[----:B----4-:R-:W-:Y:S02]  /*22410*/  PRMT R103, R89, 0x7610, R103 ;  /* 0x0000761059677816 */ /* 0x010fe40000000067 */
[----:B---3--:R-:W-:Y:S01]  /*22420*/  ISETP.LT.AND P3, PT, R101, UR4, !P0 ;  /* 0x0000000465007c0c */ /* 0x008fe2000c761270 */
[----:B------:R-:W1:Y:S01]  /*22430*/  LDCU UR4, c[0x0][0x39c] ;  /* 0x00007380ff0477ac */ /* 0x000e620008000800 */
[----:B-----5:R-:W-:-:S02]  /*22440*/  PRMT R99, R88, 0x7610, R99 ;  /* 0x0000761058637816 */ /* 0x020fc40000000063 */
[----:B------:R-:W3:Y:S01]  /*22450*/  LDL.LU R88, [R1+0x664] ;  /* 0x0006640001587983 */ /* 0x000ee20000300800 */
[----:B------:R-:W-:-:S03]  /*22460*/  VIADD R101, R100, UR5 ;  /* 0x0000000564657c36 */ /* 0x000fc60008000000 */
[----:B------:R4:W-:Y:S01]  /*22470*/  @P1 STG.E.U16 desc[UR20][R68.64], R99 ;  /* 0x0000006344001986 */ /* 0x0009e2000c101514 */
[----:B------:R-:W-:-:S03]  /*22480*/  LEA R96, P1, R100, R0, 0x1 ;  /* 0x0000000064607211 */ /* 0x000fc600078208ff */
[----:B------:R-:W3:Y:S01]  /*22490*/  LDL.LU R89, [R1+0x660] ;  /* 0x0006600001597983 */ /* 0x000ee20000300800 */
[-C--:B------:R-:W-:Y:S02]  /*224a0*/  LEA.HI.X.SX32 R97, R100, R3.reuse, 0x1, P1 ;  /* 0x0000000364617211 */ /* 0x080fe400008f0eff */
[CC--:B------:R-:W-:Y:S01]  /*224b0*/  LEA R98, P6, R101.reuse, R0.reuse, 0x1 ;  /* 0x0000000065627211 */ /* 0x0c0fe200078c08ff */
[C---:B------:R-:W-:Y:S02]  /*224c0*/  VIADD R102, R2.reuse, 0xa3 ;  /* 0x000000a302667836 */ /* 0x040fe40000000000 */
[----:B------:R-:W-:Y:S01]  /*224d0*/  VIADD R100, R2, 0xa4 ;  /* 0x000000a402647836 */ /* 0x000fe20000000000 */
[----:B------:R2:W-:Y:S01]  /*224e0*/  @P4 STG.E.U16 desc[UR20][R96.64], R103 ;  /* 0x0000006760004986 */ /* 0x0005e2000c101514 */
[C---:B----4-:R-:W-:Y:S01]  /*224f0*/  LEA.HI.X.SX32 R99, R101.reuse, R3, 0x1, P6 ;  /* 0x0000000365637211 */ /* 0x050fe200030f0eff */
[----:B------:R-:W-:Y:S01]  /*22500*/  VIADD R101, R101, UR5 ;  /* 0x0000000565657c36 */ /* 0x000fe20008000000 */
[----:B0-----:R-:W-:Y:S01]  /*22510*/  ISETP.LT.AND P1, PT, R102, UR6, !P0 ;  /* 0x0000000666007c0c */ /* 0x001fe2000c721270 */
[----:B------:R-:W-:Y:S01]  /*22520*/  VIADD R69, R2, 0xa5 ;  /* 0x000000a502457836 */ /* 0x000fe20000000000 */
[----:B------:R-:W-:Y:S01]  /*22530*/  ISETP.LT.AND P4, PT, R100, UR7, !P0 ;  /* 0x0000000764007c0c */ /* 0x000fe2000c781270 */
[----:B------:R-:W0:Y:S01]  /*22540*/  LDCU UR6, c[0x0][0x39c] ;  /* 0x00007380ff0677ac */ /* 0x000e220008000800 */
[----:B------:R-:W-:-:S02]  /*22550*/  LEA R68, P6, R101, R0, 0x1 ;  /* 0x0000000065447211 */ /* 0x000fc400078c08ff */
[----:B--2---:R-:W-:Y:S01]  /*22560*/  PRMT R97, R90, 0x7610, R97 ;  /* 0x000076105a617816 */ /* 0x004fe20000000061 */
[----:B------:R-:W-:Y:S01]  /*22570*/  VIADD R100, R101, UR5 ;  /* 0x0000000565647c36 */ /* 0x000fe20008000000 */
[----:B------:R-:W2:Y:S01]  /*22580*/  LDL.LU R90, [R1+0x65c] ;  /* 0x00065c00015a7983 */ /* 0x000ea20000300800 */
[----:B------:R-:W-:Y:S01]  /*22590*/  PRMT R103, R92, 0x7610, R103 ;  /* 0x000076105c677816 */ /* 0x000fe20000000067 */
[----:B------:R-:W4:Y:S02]  /*225a0*/  LDCU UR7, c[0x0][0x39c] ;  /* 0x00007380ff0777ac */ /* 0x000f240008000800 */
[----:B------:R5:W-:Y:S01]  /*225b0*/  @P5 STG.E.U16 desc[UR20][R98.64], R97 ;  /* 0x0000006162005986 */ /* 0x000be2000c101514 */
[----:B-1----:R-:W-:Y:S01]  /*225c0*/  ISETP.LT.AND P5, PT, R69, UR4, !P0 ;  /* 0x0000000445007c0c */ /* 0x002fe2000c7a1270 */
[----:B------:R-:W1:Y:S01]  /*225d0*/  LDCU UR4, c[0x0][0x39c] ;  /* 0x00007380ff0477ac */ /* 0x000e620008000800 */
[----:B------:R-:W-:Y:S02]  /*225e0*/  LEA.HI.X.SX32 R69, R101, R3, 0x1, P6 ;  /* 0x0000000365457211 */ /* 0x000fe400030f0eff */
[----:B------:R-:W-:-:S02]  /*225f0*/  LEA R96, P6, R100, R0, 0x1 ;  /* 0x0000000064607211 */ /* 0x000fc400078c08ff */
[----:B-----5:R-:W-:Y:S02]  /*22600*/  PRMT R99, R91, 0x7610, R99 ;  /* 0x000076105b637816 */ /* 0x020fe40000000063 */
[----:B------:R-:W2:Y:S01]  /*22610*/  LDL.LU R91, [R1+0x658] ;  /* 0x00065800015b7983 */ /* 0x000ea20000300800 */
[C---:B------:R-:W-:Y:S01]  /*22620*/  LEA.HI.X.SX32 R97, R100.reuse, R3, 0x1, P6 ;  /* 0x0000000364617211 */ /* 0x040fe200030f0eff */
[----:B------:R-:W-:Y:S02]  /*22630*/  VIADD R100, R100, UR5 ;  /* 0x0000000564647c36 */ /* 0x000fe40008000000 */
[----:B------:R-:W-:Y:S01]  /*22640*/  VIADD R101, R2, 0xa6 ;  /* 0x000000a602657836 */ /* 0x000fe20000000000 */
[----:B------:R-:W-:Y:S04]  /*22650*/  @P2 STG.E.U16 desc[UR20][R68.64], R99 ;  /* 0x0000006344002986 */ /* 0x000fe8000c101514 */
[----:B------:R5:W-:Y:S01]  /*22660*/  @P3 STG.E.U16 desc[UR20][R96.64], R103 ;  /* 0x0000006760003986 */ /* 0x000be2000c101514 */
[----:B------:R-:W-:-:S03]  /*22670*/  LEA R98, P3, R100, R0, 0x1 ;  /* 0x0000000064627211 */ /* 0x000fc600078608ff */
[----:B------:R-:W2:Y:S01]  /*22680*/  LDL.LU R92, [R1+0x654] ;  /* 0x00065400015c7983 */ /* 0x000ea20000300800 */
[----:B0-----:R-:W-:Y:S01]  /*22690*/  ISETP.LT.AND P2, PT, R101, UR6, !P0 ;  /* 0x0000000665007c0c */ /* 0x001fe2000c741270 */
[C---:B------:R-:W-:Y:S01]  /*226a0*/  VIADD R101, R100.reuse, UR5 ;  /* 0x0000000564657c36 */ /* 0x040fe20008000000 */
[----:B------:R-:W0:Y:S01]  /*226b0*/  LDCU UR6, c[0x0][0x39c] ;  /* 0x00007380ff0677ac */ /* 0x000e220008000800 */
[----:B-----5:R-:W-:Y:S02]  /*226c0*/  PRMT R97, R93, 0x7610, R97 ;  /* 0x000076105d617816 */ /* 0x020fe40000000061 */
[----:B------:R-:W5:Y:S01]  /*226d0*/  LDL.LU R93, [R1+0x650] ;  /* 0x00065000015d7983 */ /* 0x000f620000300800 */
[----:B------:R-:W-:Y:S01]  /*226e0*/  LEA.HI.X.SX32 R99, R100, R3, 0x1, P3 ;  /* 0x0000000364637211 */ /* 0x000fe200018f0eff */
[----:B------:R-:W-:Y:S01]  /*226f0*/  VIADD R69, R2, 0xa8 ;  /* 0x000000a802457836 */ /* 0x000fe20000000000 */
[----:B------:R-:W-:-:S03]  /*22700*/  LEA R68, P6, R101, R0, 0x1 ;  /* 0x0000000065447211 */ /* 0x000fc600078c08ff */
[----:B------:R0:W-:Y:S01]  /*22710*/  @P1 STG.E.U16 desc[UR20][R98.64], R97 ;  /* 0x0000006162001986 */ /* 0x0001e2000c101514 */
[----:B-1----:R-:W-:Y:S01]  /*22720*/  ISETP.LT.AND P1, PT, R69, UR4, !P0 ;  /* 0x0000000445007c0c */ /* 0x002fe2000c721270 */
[C---:B------:R-:W-:Y:S01]  /*22730*/  VIADD R100, R101.reuse, UR5 ;  /* 0x0000000565647c36 */ /* 0x040fe20008000000 */
[----:B------:R-:W-:Y:S01]  /*22740*/  LEA.HI.X.SX32 R69, R101, R3, 0x1, P6 ;  /* 0x0000000365457211 */ /* 0x000fe200030f0eff */
[----:B------:R-:W1:Y:S01]  /*22750*/  LDCU UR4, c[0x0][0x39c] ;  /* 0x00007380ff0477ac */ /* 0x000e620008000800 */
[----:B0-----:R-:W-:Y:S02]  /*22760*/  PRMT R99, R94, 0x7610, R99 ;  /* 0x000076105e637816 */ /* 0x001fe40000000063 */
[----:B------:R-:W5:Y:S04]  /*22770*/  LDL.LU R94, [R1+0x64c] ;  /* 0x00064c00015e7983 */ /* 0x000f680000300800 */
[----:B------:R0:W-:Y:S02]  /*22780*/  @P4 STG.E.U16 desc[UR20][R68.64], R99 ;  /* 0x0000006344004986 */ /* 0x0001e4000c101514 */
[----:B0-----:R-:W-:-:S02]  /*22790*/  PRMT R69, R95, 0x7610, R69 ;  /* 0x000076105f457816 */ /* 0x001fc40000000045 */
[----:B------:R-:W5:Y:S01]  /*227a0*/  LDL.LU R95, [R1+0x648] ;  /* 0x00064800015f7983 */ /* 0x000f620000300800 */
[----:B------:R-:W-:Y:S01]  /*227b0*/  VIADD R101, R2, 0xa9 ;  /* 0x000000a902657836 */ /* 0x000fe20000000000 */
[----:B------:R-:W-:Y:S01]  /*227c0*/  LEA R96, P6, R100, R0, 0x1 ;  /* 0x0000000064607211 */ /* 0x000fe200078c08ff */
[----:B------:R-:W-:-:S03]  /*227d0*/  VIADD R102, R2, 0xa7 ;  /* 0x000000a702667836 */ /* 0x000fc60000000000 */
[C---:B------:R-:W-:Y:S01]  /*227e0*/  LEA.HI.X.SX32 R97, R100.reuse, R3, 0x1, P6 ;  /* 0x0000000364617211 */ /* 0x040fe200030f0eff */
[----:B------:R-:W-:Y:S01]  /*227f0*/  VIADD R100, R100, UR5 ;  /* 0x0000000564647c36 */ /* 0x000fe20008000000 */
[----:B------:R-:W-:Y:S01]  /*22800*/  ISETP.LT.AND P4, PT, R101, UR6, !P0 ;  /* 0x0000000665007c0c */ /* 0x000fe2000c781270 */
[----:B------:R-:W0:Y:S01]  /*22810*/  LDCU UR6, c[0x0][0x39c] ;  /* 0x00007380ff0677ac */ /* 0x000e220008000800 */
[----:B------:R-:W-:Y:S01]  /*22820*/  VIADD R101, R2, 0xaa ;  /* 0x000000aa02657836 */ /* 0x000fe20000000000 */
[----:B------:R0:W-:Y:S01]  /*22830*/  @P5 STG.E.U16 desc[UR20][R96.64], R69 ;  /* 0x0000004560005986 */ /* 0x0001e2000c101514 */
[C---:B------:R-:W-:Y:S02]  /*22840*/  LEA R98, P5, R100.reuse, R0, 0x1 ;  /* 0x0000000064627211 */ /* 0x040fe400078a08ff */
[----:B------:R-:W-:Y:S01]  /*22850*/  F2FP.F16.F32.PACK_AB R71, R71, R70 ;  /* 0x000000464747723e */ /* 0x000fe200000000ff */
[----:B------:R-:W-:Y:S01]  /*22860*/  VIADD R70, R100, UR5 ;  /* 0x0000000564467c36 */ /* 0x000fe20008000000 */
[----:B----4-:R-:W-:Y:S01]  /*22870*/  ISETP.LT.AND P3, PT, R102, UR7, !P0 ;  /* 0x0000000766007c0c */ /* 0x010fe2000c761270 */
[----:B------:R-:W4:Y:S01]  /*22880*/  LDCU UR7, c[0x0][0x39c] ;  /* 0x00007380ff0777ac */ /* 0x000f220008000800 */
[----:B-1----:R-:W-:-:S02]  /*22890*/  ISETP.LT.AND P6, PT, R101, UR4, !P0 ;  /* 0x0000000465007c0c */ /* 0x002fc4000c7c1270 */
[-C--:B------:R-:W-:Y:S01]  /*228a0*/  LEA.HI.X.SX32 R99, R100, R3.reuse, 0x1, P5 ;  /* 0x0000000364637211 */ /* 0x080fe200028f0eff */
[----:B------:R-:W1:Y:S01]  /*228b0*/  LDCU UR4, c[0x0][0x39c] ;  /* 0x00007380ff0477ac */ /* 0x000e620008000800 */
[C---:B0-----:R-:W-:Y:S02]  /*228c0*/  PRMT R97, R71.reuse, 0x7610, R97 ;  /* 0x0000761047617816 */ /* 0x041fe40000000061 */
[----:B------:R-:W-:Y:S01]  /*228d0*/  LEA R68, P5, R70, R0, 0x1 ;  /* 0x0000000046447211 */ /* 0x000fe200078a08ff */
[----:B------:R-:W-:Y:S02]  /*228e0*/  VIADD R96, R2, 0xab ;  /* 0x000000ab02607836 */ /* 0x000fe40000000000 */
[----:B------:R0:W-:Y:S01]  /*228f0*/  @P2 STG.E.U16 desc[UR20][R98.64], R97 ;  /* 0x0000006162002986 */ /* 0x0001e2000c101514 */
[----:B------:R-:W-:Y:S02]  /*22900*/  LEA.HI.X.SX32 R69, R70, R3, 0x1, P5 ;  /* 0x0000000346457211 */ /* 0x000fe400028f0eff */
[----:B------:R-:W-:Y:S01]  /*22910*/  ISETP.LT.AND P2, PT, R96, UR6, !P0 ;  /* 0x0000000660007c0c */ /* 0x000fe2000c741270 */
[----:B------:R-:W1:Y:S01]  /*22920*/  LDCU UR6, c[0x0][0x39c] ;  /* 0x00007380ff0677ac */ /* 0x000e620008000800 */
[----:B0-----:R-:W-:Y:S01]  /*22930*/  PRMT R99, R71, 0x7632, R99 ;  /* 0x0000763247637816 */ /* 0x001fe20000000063 */
[----:B------:R-:W-:-:S04]  /*22940*/  VIADD R71, R70, UR5 ;  /* 0x0000000546477c36 */ /* 0x000fc80008000000 */
[----:B------:R0:W-:Y:S01]  /*22950*/  @P3 STG.E.U16 desc[UR20][R68.64], R99 ;  /* 0x0000006344003986 */ /* 0x0001e2000c101514 */
[C---:B------:R-:W-:Y:S01]  /*22960*/  LEA R70, P3, R71.reuse, R0, 0x1 ;  /* 0x0000000047467211 */ /* 0x040fe200078608ff */
[----:B------:R-:W-:-:S03]  /*22970*/  VIADD R96, R71, UR5 ;  /* 0x0000000547607c36 */ /* 0x000fc60008000000 */
[----:B------:R-:W-:Y:S02]  /*22980*/  LEA.HI.X.SX32 R71, R71, R3, 0x1, P3 ;  /* 0x0000000347477211 */ /* 0x000fe400018f0eff */
[----:B0-----:R-:W-:Y:S01]  /*22990*/  F2FP.F16.F32.PACK_AB R69, R73, R72 ;  /* 0x000000484945723e */ /* 0x001fe200000000ff */
[C---:B------:R-:W-:Y:S02]  /*229a0*/  VIADD R72, R2.reuse, 0xac ;  /* 0x000000ac02487836 */ /* 0x040fe40000000000 */
[----:B------:R-:W-:-:S03]  /*229b0*/  VIADD R73, R2, 0xad ;  /* 0x000000ad02497836 */ /* 0x000fc60000000000 */
[----:B-1----:R-:W-:Y:S01]  /*229c0*/  ISETP.LT.AND P3, PT, R72, UR4, !P0 ;  /* 0x0000000448007c0c */ /* 0x002fe2000c761270 */
[----:B------:R0:W-:Y:S01]  /*229d0*/  @P1 STG.E.U16 desc[UR20][R70.64], R69 ;  /* 0x0000004546001986 */ /* 0x0001e2000c101514 */
[----:B------:R-:W-:Y:S01]  /*229e0*/  LEA R72, P5, R96, R0, 0x1 ;  /* 0x0000000060487211 */ /* 0x000fe200078a08ff */
[----:B------:R-:W-:Y:S01]  /*229f0*/  VIADD R68, R2, 0xae ;  /* 0x000000ae02447836 */ /* 0x000fe20000000000 */
[----:B----4-:R-:W-:Y:S01]  /*22a00*/  ISETP.LT.AND P1, PT, R73, UR7, !P0 ;  /* 0x0000000749007c0c */ /* 0x010fe2000c721270 */
[----:B------:R-:W1:Y:S01]  /*22a10*/  LDCU UR4, c[0x0][0x39c] ;  /* 0x00007380ff0477ac */ /* 0x000e620008000800 */
[C---:B------:R-:W-:Y:S01]  /*22a20*/  LEA.HI.X.SX32 R73, R96.reuse, R3, 0x1, P5 ;  /* 0x0000000360497211 */ /* 0x040fe200028f0eff */
[----:B------:R-:W-:Y:S01]  /*22a30*/  VIADD R96, R96, UR5 ;  /* 0x0000000560607c36 */ /* 0x000fe20008000000 */
[----:B------:R-:W-:Y:S01]  /*22a40*/  ISETP.LT.AND P5, PT, R68, UR6, !P0 ;  /* 0x0000000644007c0c */ /* 0x000fe2000c7a1270 */
[----:B------:R-:W4:Y:S01]  /*22a50*/  LDCU UR6, c[0x0][0x39c] ;  /* 0x00007380ff0677ac */ /* 0x000f220008000800 */
[----:B0-----:R-:W-:Y:S01]  /*22a60*/  PRMT R71, R69, 0x7632, R71 ;  /* 0x0000763245477816 */ /* 0x001fe20000000047 */
[C---:B------:R-:W-:Y:S01]  /*22a70*/  VIADD R97, R96.reuse, UR5 ;  /* 0x0000000560617c36 */ /* 0x040fe20008000000 */
[----:B------:R-:W-:Y:S01]  /*22a80*/  F2FP.F16.F32.PACK_AB R74, R75, R74 ;  /* 0x0000004a4b4a723e */ /* 0x000fe200000000ff */
[----:B------:R-:W0:Y:S02]  /*22a90*/  LDCU UR7, c[0x0][0x39c] ;  /* 0x00007380ff0777ac */ /* 0x000e240008000800 */
[----:B------:R1:W-:Y:S01]  /*22aa0*/  @P4 STG.E.U16 desc[UR20][R72.64], R71 ;  /* 0x0000004748004986 */ /* 0x0003e2000c101514 */
[----:B------:R-:W-:-:S04]  /*22ab0*/  LEA R68, P4, R96, R0, 0x1 ;  /* 0x0000000060447211 */ /* 0x000fc800078808ff */
[-C--:B------:R-:W-:Y:S02]  /*22ac0*/  LEA.HI.X.SX32 R69, R96, R3.reuse, 0x1, P4 ;  /* 0x0000000360457211 */ /* 0x080fe400020f0eff */
[CC--:B------:R-:W-:Y:S01]  /*22ad0*/  LEA R70, P4, R97.reuse, R0.reuse, 0x1 ;  /* 0x0000000061467211 */ /* 0x0c0fe200078808ff */
[----:B------:R-:W-:Y:S01]  /*22ae0*/  VIADD R75, R2, 0xaf ;  /* 0x000000af024b7836 */ /* 0x000fe20000000000 */
[C---:B------:R-:W-:Y:S02]  /*22af0*/  PRMT R96, R74.reuse, 0x7632, R96 ;  /* 0x000076324a607816 */ /* 0x040fe40000000060 */
[----:B-1----:R-:W-:Y:S02]  /*22b00*/  PRMT R73, R74, 0x7610, R73 ;  /* 0x000076104a497816 */ /* 0x002fe40000000049 */
[CC--:B------:R-:W-:Y:S01]  /*22b10*/  LEA.HI.X.SX32 R71, R97.reuse, R3.reuse, 0x1, P4 ;  /* 0x0000000361477211 */ /* 0x0c0fe200020f0eff */
[----:B------:R-:W-:Y:S01]  /*22b20*/  VIADD R97, R97, UR5 ;  /* 0x0000000561617c36 */ /* 0x000fe20008000000 */
[----:B------:R-:W-:Y:S01]  /*22b30*/  ISETP.LT.AND P4, PT, R75, UR4, !P0 ;  /* 0x000000044b007c0c */ /* 0x000fe2000c781270 */
[----:B------:R1:W-:Y:S01]  /*22b40*/  @P6 STG.E.U16 desc[UR20][R68.64], R73 ;  /* 0x0000004944006986 */ /* 0x0003e2000c101514 */
[----:B------:R-:W0:Y:S03]  /*22b50*/  LDCU UR4, c[0x0][0x39c] ;  /* 0x00007380ff0477ac */ /* 0x000e260008000800 */
[----:B------:R0:W-:Y:S01]  /*22b60*/  @P2 STG.E.U16 desc[UR20][R70.64], R96 ;  /* 0x0000006046002986 */ /* 0x0001e2000c101514 */
[C---:B------:R-:W-:Y:S01]  /*22b70*/  LEA R72, P2, R97.reuse, R0, 0x1 ;  /* 0x0000000061487211 */ /* 0x040fe200078408ff */
[----:B------:R-:W-:Y:S01]  /*22b80*/  VIADD R74, R97, UR5 ;  /* 0x00000005614a7c36 */ /* 0x000fe20008000000 */
[----:B------:R-:W-:Y:S01]  /*22b90*/  F2FP.F16.F32.PACK_AB R76, R77, R76 ;  /* 0x0000004c4d4c723e */ /* 0x000fe200000000ff */
[C---:B------:R-:W-:Y:S01]  /*22ba0*/  VIADD R75, R2.reuse, 0xb0 ;  /* 0x000000b0024b7836 */ /* 0x040fe20000000000 */
[----:B-1----:R-:W-:Y:S01]  /*22bb0*/  LEA.HI.X.SX32 R73, R97, R3, 0x1, P2 ;  /* 0x0000000361497211 */ /* 0x002fe200010f0eff */
[----:B------:R-:W-:Y:S01]  /*22bc0*/  VIADD R69, R2, 0xb1 ;  /* 0x000000b102457836 */ /* 0x000fe20000000000 */
[----:B------:R-:W-:-:S02]  /*22bd0*/  LEA R68, P6, R74, R0, 0x1 ;  /* 0x000000004a447211 */ /* 0x000fc400078c08ff */
[----:B----4-:R-:W-:Y:S01]  /*22be0*/  ISETP.LT.AND P2, PT, R75, UR6, !P0 ;  /* 0x000000064b007c0c */ /* 0x010fe2000c741270 */
[----:B------:R1:W-:Y:S01]  /*22bf0*/  @P3 STG.E.U16 desc[UR20][R72.64], R76 ;  /* 0x0000004c48003986 */ /* 0x0003e2000c101514 */
[----:B------:R-:W4:Y:S01]  /*22c00*/  LDCU UR6, c[0x0][0x39c] ;  /* 0x00007380ff0677ac */ /* 0x000f220008000800 */
[----:B0-----:R-:W-:Y:S01]  /*22c10*/  ISETP.LT.AND P3, PT, R69, UR7, !P0 ;  /* 0x0000000745007c0c */ /* 0x001fe2000c761270 */
[----:B------:R-:W-:Y:S01]  /*22c20*/  VIADD R71, R2, 0xb2 ;  /* 0x000000b202477836 */ /* 0x000fe20000000000 */
[C---:B------:R-:W-:Y:S01]  /*22c30*/  LEA.HI.X.SX32 R69, R74.reuse, R3, 0x1, P6 ;  /* 0x000000034a457211 */ /* 0x040fe200030f0eff */
[----:B------:R-:W-:Y:S01]  /*22c40*/  VIADD R74, R74, UR5 ;  /* 0x000000054a4a7c36 */ /* 0x000fe20008000000 */
[----:B------:R-:W-:Y:S01]  /*22c50*/  F2FP.F16.F32.PACK_AB R78, R79, R78 ;  /* 0x0000004e4f4e723e */ /* 0x000fe200000000ff */
[----:B------:R-:W0:Y:S01]  /*22c60*/  LDCU UR7, c[0x0][0x39c] ;  /* 0x00007380ff0777ac */ /* 0x000e220008000800 */
[----:B-1----:R-:W-:Y:S02]  /*22c70*/  PRMT R73, R76, 0x7632, R73 ;  /* 0x000076324c497816 */ /* 0x002fe40000000049 */
[----:B------:R-:W-:-:S03]  /*22c80*/  LEA R70, P6, R74, R0, 0x1 ;  /* 0x000000004a467211 */ /* 0x000fc600078c08ff */
[----:B------:R1:W-:Y:S01]  /*22c90*/  @P1 STG.E.U16 desc[UR20][R68.64], R73 ;  /* 0x0000004944001986 */ /* 0x0003e2000c101514 */
[----:B------:R-:W-:Y:S01]  /*22ca0*/  ISETP.LT.AND P1, PT, R71, UR4, !P0 ;  /* 0x0000000447007c0c */ /* 0x000fe2000c721270 */
[----:B------:R-:W0:Y:S01]  /*22cb0*/  LDCU UR4, c[0x0][0x39c] ;  /* 0x00007380ff0477ac */ /* 0x000e220008000800 */
[C---:B------:R-:W-:Y:S01]  /*22cc0*/  VIADD R75, R74.reuse, UR5 ;  /* 0x000000054a4b7c36 */ /* 0x040fe20008000000 */
[----:B------:R-:W-:Y:S01]  /*22cd0*/  LEA.HI.X.SX32 R71, R74, R3, 0x1, P6 ;  /* 0x000000034a477211 */ /* 0x000fe200030f0eff */
[----:B------:R-:W-:-:S03]  /*22ce0*/  VIADD R74, R2, 0xb3 ;  /* 0x000000b3024a7836 */ /* 0x000fc60000000000 */
[CC--:B------:R-:W-:Y:S01]  /*22cf0*/  LEA R72, P6, R75.reuse, R0.reuse, 0x1 ;  /* 0x000000004b487211 */ /* 0x0c0fe200078c08ff */
[----:B------:R-:W-:Y:S01]  /*22d00*/  @P5 STG.E.U16 desc[UR20][R70.64], R78 ;  /* 0x0000004e46005986 */ /* 0x000fe2000c101514 */
[----:B----4-:R-:W-:Y:S01]  /*22d10*/  ISETP.LT.AND P5, PT, R74, UR6, !P0 ;  /* 0x000000064a007c0c */ /* 0x010fe2000c7a1270 */
[----:B------:R-:W4:Y:S01]  /*22d20*/  LDCU UR6, c[0x0][0x39c] ;  /* 0x00007380ff0677ac */ /* 0x000f220008000800 */
[C---:B-1----:R-:W-:Y:S01]  /*22d30*/  LEA.HI.X.SX32 R73, R75.reuse, R3, 0x1, P6 ;  /* 0x000000034b497211 */ /* 0x042fe200030f0eff */
[----:B------:R-:W-:Y:S01]  /*22d40*/  VIADD R75, R75, UR5 ;  /* 0x000000054b4b7c36 */ /* 0x000fe20008000000 */
[----:B------:R-:W-:Y:S01]  /*22d50*/  PRMT R69, R78, 0x7632, R69 ;  /* 0x000076324e457816 */ /* 0x000fe20000000045 */
[----:B------:R-:W-:Y:S02]  /*22d60*/  VIADD R76, R2, 0xb4 ;  /* 0x000000b4024c7836 */ /* 0x000fe40000000000 */
[C---:B------:R-:W-:Y:S02]  /*22d70*/  VIADD R74, R75.reuse, UR5 ;  /* 0x000000054b4a7c36 */ /* 0x040fe40008000000 */
[----:B------:R1:W-:Y:S01]  /*22d80*/  @P4 STG.E.U16 desc[UR20][R72.64], R69 ;  /* 0x0000004548004986 */ /* 0x0003e2000c101514 */
[----:B------:R-:W-:-:S02]  /*22d90*/  LEA R68, P4, R75, R0, 0x1 ;  /* 0x000000004b447211 */ /* 0x000fc400078808ff */
[----:B0-----:R-:W-:Y:S01]  /*22da0*/  ISETP.LT.AND P6, PT, R76, UR4, !P0 ;  /* 0x000000044c007c0c */ /* 0x001fe2000c7c1270 */
[----:B------:R-:W0:Y:S01]  /*22db0*/  LDCU UR4, c[0x0][0x39c] ;  /* 0x00007380ff0477ac */ /* 0x000e220008000800 */
[----:B------:R-:W-:Y:S02]  /*22dc0*/  F2FP.F16.F32.PACK_AB R80, R81, R80 ;  /* 0x000000505150723e */ /* 0x000fe400000000ff */
[-C--:B-1----:R-:W-:Y:S02]  /*22dd0*/  LEA.HI.X.SX32 R69, R75, R3.reuse, 0x1, P4 ;  /* 0x000000034b457211 */ /* 0x082fe400020f0eff */
[-C--:B------:R-:W-:Y:S01]  /*22de0*/  LEA R70, P4, R74, R0.reuse, 0x1 ;  /* 0x000000004a467211 */ /* 0x080fe200078808ff */
[----:B------:R-:W-:Y:S01]  /*22df0*/  VIADD R72, R2, 0xb5 ;  /* 0x000000b502487836 */ /* 0x000fe20000000000 */
[----:B------:R-:W-:Y:S02]  /*22e00*/  PRMT R73, R80, 0x7632, R73 ;  /* 0x0000763250497816 */ /* 0x000fe40000000049 */
[C---:B------:R-:W-:Y:S01]  /*22e10*/  LEA.HI.X.SX32 R71, R74.reuse, R3, 0x1, P4 ;  /* 0x000000034a477211 */ /* 0x040fe200020f0eff */
[----:B------:R-:W-:Y:S01]  /*22e20*/  VIADD R74, R74, UR5 ;  /* 0x000000054a4a7c36 */ /* 0x000fe20008000000 */
[----:B------:R1:W-:Y:S01]  /*22e30*/  @P2 STG.E.U16 desc[UR20][R68.64], R80 ;  /* 0x0000005044002986 */ /* 0x0003e2000c101514 */
[----:B----4-:R-:W-:Y:S01]  /*22e40*/  ISETP.LT.AND P2, PT, R72, UR6, !P0 ;  /* 0x0000000648007c0c */ /* 0x010fe2000c741270 */
[----:B------:R-:W4:Y:S02]  /*22e50*/  LDCU UR6, c[0x0][0x39c] ;  /* 0x00007380ff0677ac */ /* 0x000f240008000800 */
[----:B------:R0:W-:Y:S01]  /*22e60*/  @P3 STG.E.U16 desc[UR20][R70.64], R73 ;  /* 0x0000004946003986 */ /* 0x0001e2000c101514 */
[C---:B------:R-:W-:Y:S01]  /*22e70*/  LEA R72, P3, R74.reuse, R0, 0x1 ;  /* 0x000000004a487211 */ /* 0x040fe200078608ff */
[----:B------:R-:W-:Y:S01]  /*22e80*/  VIADD R75, R74, UR5 ;  /* 0x000000054a4b7c36 */ /* 0x000fe20008000000 */
[----:B------:R-:W-:Y:S01]  /*22e90*/  F2FP.F16.F32.PACK_AB R82, R83, R82 ;  /* 0x000000525352723e */ /* 0x000fe200000000ff */
[----:B-1----:R-:W-:-:S02]  /*22ea0*/  VIADD R68, R2, 0xb6 ;  /* 0x000000b602447836 */ /* 0x002fc40000000000 */
[----:B------:R-:W-:Y:S01]  /*22eb0*/  VIADD R69, R2, 0xb7 ;  /* 0x000000b702457836 */ /* 0x000fe20000000000 */
[-C--:B0-----:R-:W-:Y:S02]  /*22ec0*/  LEA.HI.X.SX32 R73, R74, R3.reuse, 0x1, P3 ;  /* 0x000000034a497211 */ /* 0x081fe400018f0eff */
[----:B------:R-:W-:Y:S01]  /*22ed0*/  ISETP.LT.AND P3, PT, R68, UR4, !P0 ;  /* 0x0000000444007c0c */ /* 0x000fe2000c761270 */
[----:B------:R-:W-:Y:S01]  /*22ee0*/  VIADD R70, R2, 0xb8 ;  /* 0x000000b802467836 */ /* 0x000fe20000000000 */
[----:B------:R-:W-:Y:S01]  /*22ef0*/  LEA R68, P4, R75, R0, 0x1 ;  /* 0x000000004b447211 */ /* 0x000fe200078808ff */
[----:B------:R-:W-:Y:S01]  /*22f00*/  @P1 STG.E.U16 desc[UR20][R72.64], R82 ;  /* 0x0000005248001986 */ /* 0x000fe2000c101514 */
[----:B------:R-:W-:Y:S01]  /*22f10*/  ISETP.LT.AND P1, PT, R69, UR7, !P0 ;  /* 0x0000000745007c0c */ /* 0x000fe2000c721270 */
[----:B------:R-:W0:Y:S01]  /*22f20*/  LDCU UR4, c[0x0][0x39c] ;  /* 0x00007380ff0477ac */ /* 0x000e220008000800 */
[C---:B------:R-:W-:Y:S01]  /*22f30*/  LEA.HI.X.SX32 R69, R75.reuse, R3, 0x1, P4 ;  /* 0x000000034b457211 */ /* 0x040fe200020f0eff */
[----:B------:R-:W-:Y:S01]  /*22f40*/  VIADD R75, R75, UR5 ;  /* 0x000000054b4b7c36 */ /* 0x000fe20008000000 */
[----:B------:R-:W-:Y:S01]  /*22f50*/  PRMT R71, R82, 0x7632, R71 ;  /* 0x0000763252477816 */ /* 0x000fe20000000047 */
[----:B------:R-:W1:Y:S01]  /*22f60*/  LDCU UR7, c[0x0][0x39c] ;  /* 0x00007380ff0777ac */ /* 0x000e620008000800 */
[----:B----4-:R-:W-:Y:S01]  /*22f70*/  ISETP.LT.AND P4, PT, R70, UR6, !P0 ;  /* 0x0000000646007c0c */ /* 0x010fe2000c781270 */
[----:B------:R-:W-:-:S02]  /*22f80*/  VIADD R74, R75, UR5 ;  /* 0x000000054b4a7c36 */ /* 0x000fc40008000000 */
[----:B------:R4:W-:Y:S01]  /*22f90*/  @P5 STG.E.U16 desc[UR20][R68.64], R71 ;  /* 0x0000004744005986 */ /* 0x0009e2000c101514 */
[----:B------:R-:W-:Y:S01]  /*22fa0*/  LEA R70, P5, R75, R0, 0x1 ;  /* 0x000000004b467211 */ /* 0x000fe200078a08ff */
[----:B------:R-:W0:Y:S01]  /*22fb0*/  LDCU UR6, c[0x0][0x39c] ;  /* 0x00007380ff0677ac */ /* 0x000e220008000800 */
[----:B------:R-:W-:Y:S02]  /*22fc0*/  F2FP.F16.F32.PACK_AB R84, R85, R84 ;  /* 0x000000545554723e */ /* 0x000fe400000000ff */
[-C--:B----4-:R-:W-:Y:S02]  /*22fd0*/  LEA.HI.X.SX32 R71, R75, R3.reuse, 0x1, P5 ;  /* 0x000000034b477211 */ /* 0x090fe400028f0eff */
[-C--:B------:R-:W-:Y:S01]  /*22fe0*/  LEA R72, P5, R74, R0.reuse, 0x1 ;  /* 0x000000004a487211 */ /* 0x080fe200078a08ff */
[----:B------:R-:W-:Y:S01]  /*22ff0*/  VIADD R75, R2, 0xb9 ;  /* 0x000000b9024b7836 */ /* 0x000fe20000000000 */
[----:B------:R-:W-:Y:S02]  /*23000*/  PRMT R69, R84, 0x7632, R69 ;  /* 0x0000763254457816 */ /* 0x000fe40000000045 */
[C---:B------:R-:W-:Y:S01]  /*23010*/  LEA.HI.X.SX32 R73, R74.reuse, R3, 0x1, P5 ;  /* 0x000000034a497211 */ /* 0x040fe200028f0eff */
[----:B------:R-:W-:Y:S01]  /*23020*/  VIADD R74, R74, UR5 ;  /* 0x000000054a4a7c36 */ /* 0x000fe20008000000 */
[----:B------:R4:W-:Y:S01]  /*23030*/  @P6 STG.E.U16 desc[UR20][R70.64], R84 ;  /* 0x0000005446006986 */ /* 0x0009e2000c101514 */
[----:B0-----:R-:W-:Y:S01]  /*23040*/  ISETP.LT.AND P5, PT, R75, UR4, !P0 ;  /* 0x000000044b007c0c */ /* 0x001fe2000c7a1270 */
[----:B------:R-:W0:Y:S02]  /*23050*/  LDCU UR4, c[0x0][0x39c] ;  /* 0x00007380ff0477ac */ /* 0x000e240008000800 */
[----:B------:R1:W-:Y:S01]  /*23060*/  @P2 STG.E.U16 desc[UR20][R72.64], R69 ;  /* 0x0000004548002986 */ /* 0x0003e2000c101514 */
[C---:B------:R-:W-:Y:S01]  /*23070*/  LEA R68, P2, R74.reuse, R0, 0x1 ;  /* 0x000000004a447211 */ /* 0x040fe200078408ff */
[----:B------:R-:W-:Y:S01]  /*23080*/  VIADD R75, R74, UR5 ;  /* 0x000000054a4b7c36 */ /* 0x000fe20008000000 */
[----:B------:R-:W-:Y:S01]  /*23090*/  F2FP.F16.F32.PACK_AB R86, R87, R86 ;  /* 0x000000565756723e */ /* 0x000fe200000000ff */
[----:B------:R-:W-:-:S02]  /*230a0*/  VIADD R76, R2, 0xba ;  /* 0x000000ba024c7836 */ /* 0x000fc40000000000 */
[----:B----4-:R-:W-:Y:S01]  /*230b0*/  VIADD R71, R2, 0xbb ;  /* 0x000000bb02477836 */ /* 0x010fe20000000000 */
[----:B------:R-:W-:Y:S02]  /*230c0*/  LEA R70, P6, R75, R0, 0x1 ;  /* 0x000000004b467211 */ /* 0x000fe400078c08ff */
[-C--:B-1----:R-:W-:Y:S02]  /*230d0*/  LEA.HI.X.SX32 R69, R74, R3.reuse, 0x1, P2 ;  /* 0x000000034a457211 */ /* 0x082fe400010f0eff */
[----:B------:R-:W-:Y:S01]  /*230e0*/  ISETP.LT.AND P2, PT, R76, UR6, !P0 ;  /* 0x000000064c007c0c */ /* 0x000fe2000c741270 */
[----:B------:R-:W1:Y:S02]  /*230f0*/  LDCU UR6, c[0x0][0x39c] ;  /* 0x00007380ff0677ac */ /* 0x000e640008000800 */
[----:B------:R4:W-:Y:S01]  /*23100*/  @P3 STG.E.U16 desc[UR20][R68.64], R86 ;  /* 0x0000005644003986 */ /* 0x0009e2000c101514 */
[----:B------:R-:W-:Y:S01]  /*23110*/  ISETP.LT.AND P3, PT, R71, UR7, !P0 ;  /* 0x0000000747007c0c */ /* 0x000fe2000c761270 */
[C---:B------:R-:W-:Y:S01]  /*23120*/  VIADD R73, R2.reuse, 0xbc ;  /* 0x000000bc02497836 */ /* 0x040fe20000000000 */
[C---:B------:R-:W-:Y:S01]  /*23130*/  LEA.HI.X.SX32 R71, R75.reuse, R3, 0x1, P6 ;  /* 0x000000034b477211 */ /* 0x040fe200030f0eff */
[----:B------:R-:W-:Y:S01]  /*23140*/  VIADD R75, R75, UR5 ;  /* 0x000000054b4b7c36 */ /* 0x000fe20008000000 */
[----:B---3--:R-:W-:Y:S01]  /*23150*/  F2FP.F16.F32.PACK_AB R88, R89, R88 ;  /* 0x000000585958723e */ /* 0x008fe200000000ff */
[----:B------:R-:W-:Y:S01]  /*23160*/  VIADD R76, R2, 0xbe ;  /* 0x000000be024c7836 */ /* 0x000fe20000000000 */
[----:B--2---:R-:W-:Y:S01]  /*23170*/  F2FP.F16.F32.PACK_AB R90, R91, R90 ;  /* 0x0000005a5b5a723e */ /* 0x004fe200000000ff */
[----:B------:R-:W2:Y:S01]  /*23180*/  LDCU UR7, c[0x0][0x39c] ;  /* 0x00007380ff0777ac */ /* 0x000ea20008000800 */
[----:B----4-:R-:W-:-:S02]  /*23190*/  PRMT R69, R86, 0x7632, R69 ;  /* 0x0000763256457816 */ /* 0x010fc40000000045 */
[----:B------:R-:W-:-:S03]  /*231a0*/  LEA R72, P6, R75, R0, 0x1 ;  /* 0x000000004b487211 */ /* 0x000fc600078c08ff */
[----:B------:R3:W-:Y:S01]  /*231b0*/  @P1 STG.E.U16 desc[UR20][R70.64], R69 ;  /* 0x0000004546001986 */ /* 0x0007e2000c101514 */
[----:B0-----:R-:W-:Y:S01]  /*231c0*/  ISETP.LT.AND P1, PT, R73, UR4, !P0 ;  /* 0x0000000449007c0c */ /* 0x001fe2000c721270 */
[----:B------:R-:W0:Y:S01]  /*231d0*/  LDCU UR4, c[0x0][0x39c] ;  /* 0x00007380ff0477ac */ /* 0x000e220008000800 */
[C---:B------:R-:W-:Y:S01]  /*231e0*/  VIADD R74, R75.reuse, UR5 ;  /* 0x000000054b4a7c36 */ /* 0x040fe20008000000 */
[----:B------:R-:W-:Y:S01]  /*231f0*/  LEA.HI.X.SX32 R73, R75, R3, 0x1, P6 ;  /* 0x000000034b497211 */ /* 0x000fe200030f0eff */
[----:B------:R-:W-:-:S03]  /*23200*/  VIADD R75, R2, 0xbd ;  /* 0x000000bd024b7836 */ /* 0x000fc60000000000 */
[C---:B------:R-:W-:Y:S01]  /*23210*/  LEA R68, P6, R74.reuse, R0, 0x1 ;  /* 0x000000004a447211 */ /* 0x040fe200078c08ff */
[----:B------:R-:W-:Y:S01]  /*23220*/  @P4 STG.E.U16 desc[UR20][R72.64], R88 ;  /* 0x0000005848004986 */ /* 0x000fe2000c101514 */
[----:B-1----:R-:W-:Y:S01]  /*23230*/  ISETP.LT.AND P4, PT, R75, UR6, !P0 ;  /* 0x000000064b007c0c */ /* 0x002fe2000c781270 */
[----:B------:R-:W1:Y:S01]  /*23240*/  LDCU UR6, c[0x0][0x39c] ;  /* 0x00007380ff0677ac */ /* 0x000e620008000800 */
[C---:B---3--:R-:W-:Y:S01]  /*23250*/  LEA.HI.X.SX32 R69, R74.reuse, R3, 0x1, P6 ;  /* 0x000000034a457211 */ /* 0x048fe200030f0eff */
[----:B------:R-:W-:Y:S01]  /*23260*/  VIADD R74, R74, UR5 ;  /* 0x000000054a4a7c36 */ /* 0x000fe20008000000 */
[----:B------:R-:W-:-:S03]  /*23270*/  PRMT R71, R88, 0x7632, R71 ;  /* 0x0000763258477816 */ /* 0x000fc60000000047 */
[C---:B------:R-:W-:Y:S02]  /*23280*/  VIADD R75, R74.reuse, UR5 ;  /* 0x000000054a4b7c36 */ /* 0x040fe40008000000 */
[----:B------:R3:W-:Y:S01]  /*23290*/  @P5 STG.E.U16 desc[UR20][R68.64], R71 ;  /* 0x0000004744005986 */ /* 0x0007e2000c101514 */
[-C--:B------:R-:W-:Y:S02]  /*232a0*/  LEA R70, P5, R74, R0.reuse, 0x1 ;  /* 0x000000004a467211 */ /* 0x080fe400078a08ff */
[----:B0-----:R-:W-:Y:S01]  /*232b0*/  ISETP.LT.AND P6, PT, R76, UR4, !P0 ;  /* 0x000000044c007c0c */ /* 0x001fe2000c7c1270 */
[----:B------:R-:W0:Y:S01]  /*232c0*/  LDCU UR4, c[0x0][0x39c] ;  /* 0x00007380ff0477ac */ /* 0x000e220008000800 */
[----:B---3--:R-:W-:Y:S02]  /*232d0*/  LEA.HI.X.SX32 R71, R74, R3, 0x1, P5 ;  /* 0x000000034a477211 */ /* 0x008fe400028f0eff */
[----:B------:R-:W-:Y:S01]  /*232e0*/  LEA R72, P5, R75, R0, 0x1 ;  /* 0x000000004b487211 */ /* 0x000fe200078a08ff */
[----:B------:R-:W-:Y:S01]  /*232f0*/  VIADD R68, R2, 0xbf ;  /* 0x000000bf02447836 */ /* 0x000fe20000000000 */
[----:B------:R-:W-:-:S02]  /*23300*/  PRMT R69, R90, 0x7632, R69 ;  /* 0x000076325a457816 */ /* 0x000fc40000000045 */
[C---:B------:R-:W-:Y:S01]  /*23310*/  LEA.HI.X.SX32 R73, R75.reuse, R3, 0x1, P5 ;  /* 0x000000034b497211 */ /* 0x040fe200028f0eff */
[----:B------:R-:W-:Y:S01]  /*23320*/  VIADD R75, R75, UR5 ;  /* 0x000000054b4b7c36 */ /* 0x000fe20008000000 */
[----:B------:R3:W-:Y:S01]  /*23330*/  @P2 STG.E.U16 desc[UR20][R70.64], R90 ;  /* 0x0000005a46002986 */ /* 0x0007e2000c101514 */
[----:B-1----:R-:W-:Y:S01]  /*23340*/  ISETP.LT.AND P2, PT, R68, UR6, !P0 ;  /* 0x0000000644007c0c */ /* 0x002fe2000c741270 */
[----:B------:R-:W1:Y:S02]  /*23350*/  LDCU UR6, c[0x0][0x39c] ;  /* 0x00007380ff0677ac */ /* 0x000e640008000800 */
[----:B------:R4:W-:Y:S01]  /*23360*/  @P3 STG.E.U16 desc[UR20][R72.64], R69 ;  /* 0x0000004548003986 */ /* 0x0009e2000c101514 */
[C---:B------:R-:W-:Y:S01]  /*23370*/  LEA R68, P3, R75.reuse, R0, 0x1 ;  /* 0x000000004b447211 */ /* 0x040fe200078608ff */
[----:B------:R-:W-:Y:S01]  /*23380*/  VIADD R74, R75, UR5 ;  /* 0x000000054b4a7c36 */ /* 0x000fe20008000000 */
[----:B-----5:R-:W-:Y:S01]  /*23390*/  F2FP.F16.F32.PACK_AB R92, R93, R92 ;  /* 0x0000005c5d5c723e */ /* 0x020fe200000000ff */
[----:B---3--:R-:W-:-:S02]  /*233a0*/  VIADD R70, R2, 0xc0 ;  /* 0x000000c002467836 */ /* 0x008fc40000000000 */
[----:B------:R-:W-:Y:S01]  /*233b0*/  VIADD R71, R2, 0xc1 ;  /* 0x000000c102477836 */ /* 0x000fe20000000000 */
[-C--:B----4-:R-:W-:Y:S02]  /*233c0*/  LEA.HI.X.SX32 R69, R75, R3.reuse, 0x1, P3 ;  /* 0x000000034b457211 */ /* 0x090fe400018f0eff */
[----:B0-----:R-:W-:Y:S01]  /*233d0*/  ISETP.LT.AND P3, PT, R70, UR4, !P0 ;  /* 0x0000000446007c0c */ /* 0x001fe2000c761270 */
[----:B------:R-:W-:Y:S01]  /*233e0*/  VIADD R72, R2, 0xc2 ;  /* 0x000000c202487836 */ /* 0x000fe20000000000 */
[C---:B------:R-:W-:Y:S01]  /*233f0*/  LEA R70, P5, R74.reuse, R0, 0x1 ;  /* 0x000000004a467211 */ /* 0x040fe200078a08ff */
[----:B------:R0:W-:Y:S01]  /*23400*/  @P1 STG.E.U16 desc[UR20][R68.64], R92 ;  /* 0x0000005c44001986 */ /* 0x0001e2000c101514 */
[----:B--2---:R-:W-:Y:S01]  /*23410*/  ISETP.LT.AND P1, PT, R71, UR7, !P0 ;  /* 0x0000000747007c0c */ /* 0x004fe2000c721270 */
[----:B------:R-:W2:Y:S01]  /*23420*/  LDCU UR4, c[0x0][0x39c] ;  /* 0x00007380ff0477ac */ /* 0x000ea20008000800 */
[C---:B------:R-:W-:Y:S01]  /*23430*/  LEA.HI.X.SX32 R71, R74.reuse, R3, 0x1, P5 ;  /* 0x000000034a477211 */ /* 0x040fe200028f0eff */
[----:B------:R-:W-:Y:S01]  /*23440*/  VIADD R74, R74, UR5 ;  /* 0x000000054a4a7c36 */ /* 0x000fe20008000000 */
[----:B-1----:R-:W-:Y:S01]  /*23450*/  ISETP.LT.AND P5, PT, R72, UR6, !P0 ;  /* 0x0000000648007c0c */ /* 0x002fe2000c7a1270 */
[----:B------:R-:W1:Y:S01]  /*23460*/  LDCU UR6, c[0x0][0x39c] ;  /* 0x00007380ff0677ac */ /* 0x000e620008000800 */
[----:B0-----:R-:W-:Y:S01]  /*23470*/  PRMT R69, R92, 0x7632, R69 ;  /* 0x000076325c457816 */ /* 0x001fe20000000045 */
[C---:B------:R-:W-:Y:S01]  /*23480*/  VIADD R75, R74.reuse, UR5 ;  /* 0x000000054a4b7c36 */ /* 0x040fe20008000000 */
[----:B------:R-:W-:Y:S01]  /*23490*/  F2FP.F16.F32.PACK_AB R94, R95, R94 ;  /* 0x0000005e5f5e723e */ /* 0x000fe200000000ff */
[----:B------:R-:W0:Y:S02]  /*234a0*/  LDCU UR7, c[0x0][0x39c] ;  /* 0x00007380ff0777ac */ /* 0x000e240008000800 */
[----:B------:R3:W-:Y:S01]  /*234b0*/  @P4 STG.E.U16 desc[UR20][R70.64], R69 ;  /* 0x0000004546004986 */ /* 0x0007e2000c101514 */
[----:B------:R-:W-:-:S04]  /*234c0*/  LEA R72, P4, R74, R0, 0x1 ;  /* 0x000000004a487211 */ /* 0x000fc800078808ff */
[-C--:B------:R-:W-:Y:S02]  /*234d0*/  LEA.HI.X.SX32 R73, R74, R3.reuse, 0x1, P4 ;  /* 0x000000034a497211 */ /* 0x080fe400020f0eff */
[C---:B------:R-:W-:Y:S02]  /*234e0*/  LEA R68, P4, R75.reuse, R0, 0x1 ;  /* 0x000000004b447211 */ /* 0x040fe400078808ff */
[----:B------:R-:W-:Y:S02]  /*234f0*/  PRMT R76, R94, 0x7632, R76 ;  /* 0x000076325e4c7816 */ /* 0x000fe4000000004c */
[C---:B---3--:R-:W-:Y:S01]  /*23500*/  LEA.HI.X.SX32 R69, R75.reuse, R3, 0x1, P4 ;  /* 0x000000034b457211 */ /* 0x048fe200020f0eff */
[----:B------:R-:W-:Y:S01]  /*23510*/  VIADD R75, R75, UR5 ;  /* 0x000000054b4b7c36 */ /* 0x000fe20008000000 */
[----:B------:R-:W-:Y:S01]  /*23520*/  @P6 STG.E.U16 desc[UR20][R72.64], R94 ;  /* 0x0000005e48006986 */ /* 0x000fe2000c101514 */
[----:B------:R-:W-:-:S03]  /*23530*/  VIADD R74, R2, 0xc3 ;  /* 0x000000c3024a7836 */ /* 0x000fc60000000000 */
[----:B------:R3:W-:Y:S01]  /*23540*/  @P2 STG.E.U16 desc[UR20][R68.64], R76 ;  /* 0x0000004c44002986 */ /* 0x0007e2000c101514 */
[----:B------:R-:W-:Y:S01]  /*23550*/  VIADD R70, R2, 0xc4 ;  /* 0x000000c402467836 */ /* 0x000fe20000000000 */
[----:B--2---:R-:W-:Y:S01]  /*23560*/  ISETP.LT.AND P4, PT, R74, UR4, !P0 ;  /* 0x000000044a007c0c */ /* 0x004fe2000c781270 */
[----:B------:R-:W2:Y:S01]  /*23570*/  LDCU UR4, c[0x0][0x39c] ;  /* 0x00007380ff0477ac */ /* 0x000ea20008000800 */
[----:B------:R-:W-:Y:S02]  /*23580*/  VIADD R74, R75, UR5 ;  /* 0x000000054b4a7c36 */ /* 0x000fe40008000000 */
[----:B------:R-:W-:Y:S01]  /*23590*/  VIADD R71, R2, 0xc5 ;  /* 0x000000c502477836 */ /* 0x000fe20000000000 */
[----:B---3--:R-:W-:Y:S02]  /*235a0*/  F2FP.F16.F32.PACK_AB R69, R5, R4 ;  /* 0x000000040545723e */ /* 0x008fe400000000ff */
[----:B------:R-:W-:Y:S02]  /*235b0*/  LEA R4, P2, R75, R0, 0x1 ;  /* 0x000000004b047211 */ /* 0x000fe400078408ff */
[----:B------:R-:W-:-:S02]  /*235c0*/  PRMT R73, R69, 0x7610, R73 ;  /* 0x0000761045497816 */ /* 0x000fc40000000049 */
[-C--:B------:R-:W-:Y:S02]  /*235d0*/  LEA.HI.X.SX32 R5, R75, R3.reuse, 0x1, P2 ;  /* 0x000000034b057211 */ /* 0x080fe400010f0eff */
[----:B-1----:R-:W-:Y:S01]  /*235e0*/  ISETP.LT.AND P2, PT, R70, UR6, !P0 ;  /* 0x0000000646007c0c */ /* 0x002fe2000c741270 */
[----:B------:R-:W1:Y:S01]  /*235f0*/  LDCU UR6, c[0x0][0x39c] ;  /* 0x00007380ff0677ac */ /* 0x000e620008000800 */
[----:B------:R-:W-:Y:S01]  /*23600*/  LEA R70, P6, R74, R0, 0x1 ;  /* 0x000000004a467211 */ /* 0x000fe200078c08ff */
[----:B------:R3:W-:Y:S01]  /*23610*/  @P3 STG.E.U16 desc[UR20][R4.64], R73 ;  /* 0x0000004904003986 */ /* 0x0007e2000c101514 */
[----:B0-----:R-:W-:Y:S02]  /*23620*/  ISETP.LT.AND P3, PT, R71, UR7, !P0 ;  /* 0x0000000747007c0c */ /* 0x001fe4000c761270 */
[----:B------:R-:W-:Y:S01]  /*23630*/  F2FP.F16.F32.PACK_AB R7, R7, R6 ;  /* 0x000000060707723e */ /* 0x000fe200000000ff */
[----:B------:R-:W-:Y:S01]  /*23640*/  VIADD R72, R2, 0xc7 ;  /* 0x000000c702487836 */ /* 0x000fe20000000000 */
[C---:B------:R-:W-:Y:S01]  /*23650*/  LEA.HI.X.SX32 R71, R74.reuse, R3, 0x1, P6 ;  /* 0x000000034a477211 */ /* 0x040fe200030f0eff */
[----:B------:R-:W-:Y:S01]  /*23660*/  VIADD R74, R74, UR5 ;  /* 0x000000054a4a7c36 */ /* 0x000fe20008000000 */
[----:B------:R-:W0:Y:S01]  /*23670*/  LDCU UR7, c[0x0][0x39c] ;  /* 0x00007380ff0777ac */ /* 0x000e220008000800 */
[----:B---3--:R-:W-:Y:S01]  /*23680*/  PRMT R5, R69, 0x7632, R5 ;  /* 0x0000763245057816 */ /* 0x008fe20000000005 */
[----:B------:R-:W-:-:S02]  /*23690*/  VIADD R69, R2, 0xc6 ;  /* 0x000000c602457836 */ /* 0x000fc40000000000 */
[CC--:B------:R-:W-:Y:S01]  /*236a0*/  LEA R68, P6, R74.reuse, R0.reuse, 0x1 ;  /* 0x000000004a447211 */ /* 0x0c0fe200078c08ff */
[C---:B------:R-:W-:Y:S01]  /*236b0*/  VIADD R6, R74.reuse, UR5 ;  /* 0x000000054a067c36 */ /* 0x040fe20008000000 */
[----:B------:R3:W-:Y:S01]  /*236c0*/  @P1 STG.E.U16 desc[UR20][R70.64], R5 ;  /* 0x0000000546001986 */ /* 0x0007e2000c101514 */
[----:B--2---:R-:W-:Y:S01]  /*236d0*/  ISETP.LT.AND P1, PT, R69, UR4, !P0 ;  /* 0x0000000445007c0c */ /* 0x004fe2000c721270 */
[----:B------:R-:W2:Y:S01]  /*236e0*/  LDCU UR4, c[0x0][0x39c] ;  /* 0x00007380ff0477ac */ /* 0x000ea20008000800 */
[-C--:B------:R-:W-:Y:S02]  /*236f0*/  LEA.HI.X.SX32 R69, R74, R3.reuse, 0x1, P6 ;  /* 0x000000034a457211 */ /* 0x080fe400030f0eff */
[C---:B------:R-:W-:Y:S02]  /*23700*/  LEA R4, P6, R6.reuse, R0, 0x1 ;  /* 0x0000000006047211 */ /* 0x040fe400078c08ff */
[----:B---3--:R-:W-:Y:S02]  /*23710*/  PRMT R71, R7, 0x7610, R71 ;  /* 0x0000761007477816 */ /* 0x008fe40000000047 */
[----:B------:R-:W-:-:S03]  /*23720*/  LEA.HI.X.SX32 R5, R6, R3, 0x1, P6 ;  /* 0x0000000306057211 */ /* 0x000fc600030f0eff */
[----:B------:R3:W-:Y:S01]  /*23730*/  @P5 STG.E.U16 desc[UR20][R68.64], R71 ;  /* 0x0000004744005986 */ /* 0x0007e2000c101514 */
[----:B-1----:R-:W-:Y:S01]  /*23740*/  ISETP.LT.AND P5, PT, R72, UR6, !P0 ;  /* 0x0000000648007c0c */ /* 0x002fe2000c7a1270 */
[----:B------:R-:W1:Y:S01]  /*23750*/  LDCU UR6, c[0x0][0x39c] ;  /* 0x00007380ff0677ac */ /* 0x000e620008000800 */
[----:B---3--:R-:W-:Y:S01]  /*23760*/  PRMT R69, R7, 0x7632, R69 ;  /* 0x0000763207457816 */ /* 0x008fe20000000045 */
[----:B------:R-:W-:-:S04]  /*23770*/  VIADD R7, R6, UR5 ;  /* 0x0000000506077c36 */ /* 0x000fc80008000000 */
[----:B------:R3:W-:Y:S01]  /*23780*/  @P4 STG.E.U16 desc[UR20][R4.64], R69 ;  /* 0x0000004504004986 */ /* 0x0007e2000c101514 */
[C---:B------:R-:W-:Y:S01]  /*23790*/  LEA R6, P4, R7.reuse, R0, 0x1 ;  /* 0x0000000007067211 */ /* 0x040fe200078808ff */
[----:B------:R-:W-:Y:S01]  /*237a0*/  VIADD R70, R7, UR5 ;  /* 0x0000000507467c36 */ /* 0x000fe20008000000 */
[----:B---3--:R-:W-:Y:S01]  /*237b0*/  F2FP.F16.F32.PACK_AB R5, R9, R8 ;  /* 0x000000080905723e */ /* 0x008fe200000000ff */
[----:B------:R-:W-:Y:S01]  /*237c0*/  VIADD R8, R2, 0xc8 ;  /* 0x000000c802087836 */ /* 0x000fe20000000000 */
[----:B------:R-:W-:-:S04]  /*237d0*/  LEA.HI.X.SX32 R7, R7, R3, 0x1, P4 ;  /* 0x0000000307077211 */ /* 0x000fc800020f0eff */
[----:B--2---:R-:W-:Y:S01]  /*237e0*/  ISETP.LT.AND P6, PT, R8, UR4, !P0 ;  /* 0x0000000408007c0c */ /* 0x004fe2000c7c1270 */
[----:B------:R-:W2:Y:S01]  /*237f0*/  LDCU UR4, c[0x0][0x39c] ;  /* 0x00007380ff0477ac */ /* 0x000ea20008000800 */
[-C--:B------:R-:W-:Y:S01]  /*23800*/  LEA R8, P4, R70, R0.reuse, 0x1 ;  /* 0x0000000046087211 */ /* 0x080fe200078808ff */
[----:B------:R-:W-:Y:S01]  /*23810*/  VIADD R4, R2, 0xc9 ;  /* 0x000000c902047836 */ /* 0x000fe20000000000 */
[----:B------:R-:W-:Y:S02]  /*23820*/  PRMT R68, R5, 0x7632, R68 ;  /* 0x0000763205447816 */ /* 0x000fe40000000044 */
[C---:B------:R-:W-:Y:S01]  /*23830*/  LEA.HI.X.SX32 R9, R70.reuse, R3, 0x1, P4 ;  /* 0x0000000346097211 */ /* 0x040fe200020f0eff */
[----:B------:R-:W-:Y:S01]  /*23840*/  VIADD R70, R70, UR5 ;  /* 0x0000000546467c36 */ /* 0x000fe20008000000 */
[----:B------:R3:W-:Y:S01]  /*23850*/  @P2 STG.E.U16 desc[UR20][R6.64], R5 ;  /* 0x0000000506002986 */ /* 0x0007e2000c101514 */
[----:B-1----:R-:W-:Y:S01]  /*23860*/  ISETP.LT.AND P2, PT, R4, UR6, !P0 ;  /* 0x0000000604007c0c */ /* 0x002fe2000c741270 */
[----:B------:R-:W1:Y:S02]  /*23870*/  LDCU UR6, c[0x0][0x39c] ;  /* 0x00007380ff0677ac */ /* 0x000e640008000800 */
[----:B------:R4:W-:Y:S01]  /*23880*/  @P3 STG.E.U16 desc[UR20][R8.64], R68 ;  /* 0x0000004408003986 */ /* 0x0009e2000c101514 */
[----:B------:R-:W-:-:S02]  /*23890*/  LEA R4, P3, R70, R0, 0x1 ;  /* 0x0000000046047211 */ /* 0x000fc400078608ff */
[----:B------:R-:W-:Y:S01]  /*238a0*/  F2FP.F16.F32.PACK_AB R11, R11, R10 ;  /* 0x0000000a0b0b723e */ /* 0x000fe200000000ff */
[----:B------:R-:W-:Y:S02]  /*238b0*/  VIADD R10, R70, UR5 ;  /* 0x00000005460a7c36 */ /* 0x000fe40008000000 */
[----:B---3--:R-:W-:Y:S01]  /*238c0*/  VIADD R6, R2, 0xca ;  /* 0x000000ca02067836 */ /* 0x008fe20000000000 */
[----:B------:R-:W-:Y:S01]  /*238d0*/  LEA.HI.X.SX32 R5, R70, R3, 0x1, P3 ;  /* 0x0000000346057211 */ /* 0x000fe200018f0eff */
[----:B------:R-:W-:-:S03]  /*238e0*/  VIADD R7, R2, 0xcb ;  /* 0x000000cb02077836 */ /* 0x000fc60000000000 */
[----:B--2---:R-:W-:Y:S01]  /*238f0*/  ISETP.LT.AND P3, PT, R6, UR4, !P0 ;  /* 0x0000000406007c0c */ /* 0x004fe2000c761270 */
[----:B------:R2:W-:Y:S01]  /*23900*/  @P1 STG.E.U16 desc[UR20][R4.64], R11 ;  /* 0x0000000b04001986 */ /* 0x0005e2000c101514 */
[----:B------:R-:W-:Y:S01]  /*23910*/  LEA R6, P4, R10, R0, 0x1 ;  /* 0x000000000a067211 */ /* 0x000fe200078808ff */
[----:B----4-:R-:W-:Y:S01]  /*23920*/  VIADD R8, R2, 0xcc ;  /* 0x000000cc02087836 */ /* 0x010fe20000000000 */
[----:B0-----:R-:W-:Y:S01]  /*23930*/  ISETP.LT.AND P1, PT, R7, UR7, !P0 ;  /* 0x0000000707007c0c */ /* 0x001fe2000c721270 */
[----:B------:R-:W0:Y:S01]  /*23940*/  LDCU UR4, c[0x0][0x39c] ;  /* 0x00007380ff0477ac */ /* 0x000e220008000800 */
[C---:B------:R-:W-:Y:S01]  /*23950*/  LEA.HI.X.SX32 R7, R10.reuse, R3, 0x1, P4 ;  /* 0x000000030a077211 */ /* 0x040fe200020f0eff */
[----:B------:R-:W-:Y:S01]  /*23960*/  VIADD R10, R10, UR5 ;  /* 0x000000050a0a7c36 */ /* 0x000fe20008000000 */
[----:B-1----:R-:W-:Y:S01]  /*23970*/  ISETP.LT.AND P4, PT, R8, UR6, !P0 ;  /* 0x0000000608007c0c */ /* 0x002fe2000c781270 */
[----:B------:R-:W1:Y:S01]  /*23980*/  LDCU UR6, c[0x0][0x39c] ;  /* 0x00007380ff0677ac */ /* 0x000e620008000800 */
[----:B--2---:R-:W-:Y:S01]  /*23990*/  PRMT R5, R11, 0x7632, R5 ;  /* 0x000076320b057816 */ /* 0x004fe20000000005 */
[C---:B------:R-:W-:Y:S01]  /*239a0*/  VIADD R11, R10.reuse, UR5 ;  /* 0x000000050a0b7c36 */ /* 0x040fe20008000000 */
[----:B------:R-:W-:Y:S01]  /*239b0*/  F2FP.F16.F32.PACK_AB R12, R13, R12 ;  /* 0x0000000c0d0c723e */ /* 0x000fe200000000ff */
[----:B------:R-:W2:Y:S02]  /*239c0*/  LDCU UR7, c[0x0][0x39c] ;  /* 0x00007380ff0777ac */ /* 0x000ea40008000800 */
[----:B------:R3:W-:Y:S01]  /*239d0*/  @P5 STG.E.U16 desc[UR20][R6.64], R5 ;  /* 0x0000000506005986 */ /* 0x0007e2000c101514 */
[----:B------:R-:W-:-:S04]  /*239e0*/  LEA R8, P5, R10, R0, 0x1 ;  /* 0x000000000a087211 */ /* 0x000fc800078a08ff */
[-C--:B------:R-:W-:Y:S02]  /*239f0*/  LEA.HI.X.SX32 R9, R10, R3.reuse, 0x1, P5 ;  /* 0x000000030a097211 */ /* 0x080fe400028f0eff */
[CC--:B------:R-:W-:Y:S01]  /*23a00*/  LEA R4, P5, R11.reuse, R0.reuse, 0x1 ;  /* 0x000000000b047211 */ /* 0x0c0fe200078a08ff */
[----:B------:R-:W-:Y:S01]  /*23a10*/  VIADD R10, R2, 0xcd ;  /* 0x000000cd020a7836 */ /* 0x000fe20000000000 */
[C---:B------:R-:W-:Y:S02]  /*23a20*/  PRMT R13, R12.reuse, 0x7632, R13 ;  /* 0x000076320c0d7816 */ /* 0x040fe4000000000d */
[----:B---3--:R-:W-:Y:S02]  /*23a30*/  PRMT R7, R12, 0x7610, R7 ;  /* 0x000076100c077816 */ /* 0x008fe40000000007 */
[CC--:B------:R-:W-:Y:S01]  /*23a40*/  LEA.HI.X.SX32 R5, R11.reuse, R3.reuse, 0x1, P5 ;  /* 0x000000030b057211 */ /* 0x0c0fe200028f0eff */
[----:B------:R-:W-:Y:S01]  /*23a50*/  VIADD R11, R11, UR5 ;  /* 0x000000050b0b7c36 */ /* 0x000fe20008000000 */
[----:B0-----:R-:W-:Y:S01]  /*23a60*/  ISETP.LT.AND P5, PT, R10, UR4, !P0 ;  /* 0x000000040a007c0c */ /* 0x001fe2000c7a1270 */
[----:B------:R0:W-:Y:S01]  /*23a70*/  @P6 STG.E.U16 desc[UR20][R8.64], R7 ;  /* 0x0000000708006986 */ /* 0x0001e2000c101514 */
[----:B------:R-:W3:Y:S03]  /*23a80*/  LDCU UR4, c[0x0][0x39c] ;  /* 0x00007380ff0477ac */ /* 0x000ee60008000800 */
[----:B------:R4:W-:Y:S01]  /*23a90*/  @P2 STG.E.U16 desc[UR20][R4.64], R13 ;  /* 0x0000000d04002986 */ /* 0x0009e2000c101514 */
[C---:B------:R-:W-:Y:S01]  /*23aa0*/  LEA R6, P2, R11.reuse, R0, 0x1 ;  /* 0x000000000b067211 */ /* 0x040fe200078408ff */
[----:B------:R-:W-:Y:S01]  /*23ab0*/  VIADD R10, R11, UR5 ;  /* 0x000000050b0a7c36 */ /* 0x000fe20008000000 */
[----:B------:R-:W-:Y:S01]  /*23ac0*/  F2FP.F16.F32.PACK_AB R14, R15, R14 ;  /* 0x0000000e0f0e723e */ /* 0x000fe200000000ff */
[C---:B------:R-:W-:Y:S01]  /*23ad0*/  VIADD R12, R2.reuse, 0xce ;  /* 0x000000ce020c7836 */ /* 0x040fe20000000000 */
[----:B0-----:R-:W-:Y:S01]  /*23ae0*/  LEA.HI.X.SX32 R7, R11, R3, 0x1, P2 ;  /* 0x000000030b077211 */ /* 0x001fe200010f0eff */
[----:B------:R-:W-:Y:S01]  /*23af0*/  VIADD R9, R2, 0xcf ;  /* 0x000000cf02097836 */ /* 0x000fe20000000000 */
[----:B------:R-:W-:-:S02]  /*23b00*/  LEA R8, P6, R10, R0, 0x1 ;  /* 0x000000000a087211 */ /* 0x000fc400078c08ff */
[----:B-1----:R-:W-:Y:S01]  /*23b10*/  ISETP.LT.AND P2, PT, R12, UR6, !P0 ;  /* 0x000000060c007c0c */ /* 0x002fe2000c741270 */
[----:B------:R0:W-:Y:S01]  /*23b20*/  @P3 STG.E.U16 desc[UR20][R6.64], R14 ;  /* 0x0000000e06003986 */ /* 0x0001e2000c101514 */
[----:B------:R-:W1:Y:S01]  /*23b30*/  LDCU UR6, c[0x0][0x39c] ;  /* 0x00007380ff0677ac */ /* 0x000e620008000800 */
[----:B--2---:R-:W-:Y:S01]  /*23b40*/  ISETP.LT.AND P3, PT, R9, UR7, !P0 ;  /* 0x0000000709007c0c */ /* 0x004fe2000c761270 */
[----:B----4-:R-:W-:Y:S01]  /*23b50*/  VIADD R5, R2, 0xd0 ;  /* 0x000000d002057836 */ /* 0x010fe20000000000 */
[C---:B------:R-:W-:Y:S01]  /*23b60*/  LEA.HI.X.SX32 R9, R10.reuse, R3, 0x1, P6 ;  /* 0x000000030a097211 */ /* 0x040fe200030f0eff */
[----:B------:R-:W-:Y:S01]  /*23b70*/  VIADD R10, R10, UR5 ;  /* 0x000000050a0a7c36 */ /* 0x000fe20008000000 */
[----:B------:R-:W-:Y:S01]  /*23b80*/  F2FP.F16.F32.PACK_AB R16, R17, R16 ;  /* 0x000000101110723e */ /* 0x000fe200000000ff */
[----:B------:R-:W-:Y:S01]  /*23b90*/  VIADD R12, R2, 0xd2 ;  /* 0x000000d2020c7836 */ /* 0x000fe20000000000 */
[----:B------:R-:W-:Y:S01]  /*23ba0*/  F2FP.F16.F32.PACK_AB R18, R19, R18 ;  /* 0x000000121312723e */ /* 0x000fe200000000ff */
[----:B------:R-:W2:Y:S01]  /*23bb0*/  LDCU UR7, c[0x0][0x39c] ;  /* 0x00007380ff0777ac */ /* 0x000ea20008000800 */
[----:B0-----:R-:W-:-:S02]  /*23bc0*/  PRMT R7, R14, 0x7632, R7 ;  /* 0x000076320e077816 */ /* 0x001fc40000000007 */
[----:B------:R-:W-:-:S03]  /*23bd0*/  LEA R4, P6, R10, R0, 0x1 ;  /* 0x000000000a047211 */ /* 0x000fc600078c08ff */
[----:B------:R0:W-:Y:S01]  /*23be0*/  @P1 STG.E.U16 desc[UR20][R8.64], R7 ;  /* 0x0000000708001986 */ /* 0x0001e2000c101514 */
[----:B---3--:R-:W-:Y:S01]  /*23bf0*/  ISETP.LT.AND P1, PT, R5, UR4, !P0 ;  /* 0x0000000405007c0c */ /* 0x008fe2000c721270 */
[----:B------:R-:W3:Y:S01]  /*23c00*/  LDCU UR4, c[0x0][0x39c] ;  /* 0x00007380ff0477ac */ /* 0x000ee20008000800 */
[C---:B------:R-:W-:Y:S01]  /*23c10*/  VIADD R11, R10.reuse, UR5 ;  /* 0x000000050a0b7c36 */ /* 0x040fe20008000000 */
[----:B------:R-:W-:Y:S01]  /*23c20*/  LEA.HI.X.SX32 R5, R10, R3, 0x1, P6 ;  /* 0x000000030a057211 */ /* 0x000fe200030f0eff */
[----:B------:R-:W-:-:S03]  /*23c30*/  VIADD R10, R2, 0xd1 ;  /* 0x000000d1020a7836 */ /* 0x000fc60000000000 */
[C---:B------:R-:W-:Y:S01]  /*23c40*/  LEA R6, P6, R11.reuse, R0, 0x1 ;  /* 0x000000000b067211 */ /* 0x040fe200078c08ff */
[----:B------:R4:W-:Y:S01]  /*23c50*/  @P4 STG.E.U16 desc[UR20][R4.64], R16 ;  /* 0x0000001004004986 */ /* 0x0009e2000c101514 */
[----:B-1----:R-:W-:Y:S01]  /*23c60*/  ISETP.LT.AND P4, PT, R10, UR6, !P0 ;  /* 0x000000060a007c0c */ /* 0x002fe2000c781270 */
[----:B------:R-:W1:Y:S01]  /*23c70*/  LDCU UR6, c[0x0][0x39c] ;  /* 0x00007380ff0677ac */ /* 0x000e620008000800 */
[C---:B0-----:R-:W-:Y:S01]  /*23c80*/  LEA.HI.X.SX32 R7, R11.reuse, R3, 0x1, P6 ;  /* 0x000000030b077211 */ /* 0x041fe200030f0eff */
[----:B------:R-:W-:Y:S01]  /*23c90*/  VIADD R11, R11, UR5 ;  /* 0x000000050b0b7c36 */ /* 0x000fe20008000000 */
[----:B----4-:R-:W-:-:S03]  /*23ca0*/  PRMT R5, R16, 0x7632, R5 ;  /* 0x0000763210057816 */ /* 0x010fc60000000005 */
[C---:B------:R-:W-:Y:S01]  /*23cb0*/  VIADD R10, R11.reuse, UR5 ;  /* 0x000000050b0a7c36 */ /* 0x040fe20008000000 */
[----:B---3--:R-:W-:Y:S01]  /*23cc0*/  ISETP.LT.AND P6, PT, R12, UR4, !P0 ;  /* 0x000000040c007c0c */ /* 0x008fe2000c7c1270 */
[----:B------:R-:W0:Y:S01]  /*23cd0*/  LDCU UR4, c[0x0][0x39c] ;  /* 0x00007380ff0477ac */ /* 0x000e220008000800 */
[----:B------:R3:W-:Y:S01]  /*23ce0*/  @P5 STG.E.U16 desc[UR20][R6.64], R5 ;  /* 0x0000000506005986 */ /* 0x0007e2000c101514 */
[----:B------:R-:W-:-:S04]  /*23cf0*/  LEA R8, P5, R11, R0, 0x1 ;  /* 0x000000000b087211 */ /* 0x000fc800078a08ff */
[----:B------:R-:W-:Y:S02]  /*23d00*/  LEA.HI.X.SX32 R9, R11, R3, 0x1, P5 ;  /* 0x000000030b097211 */ /* 0x000fe400028f0eff */
[----:B------:R-:W-:Y:S01]  /*23d10*/  LEA R4, P5, R10, R0, 0x1 ;  /* 0x000000000a047211 */ /* 0x000fe200078a08ff */
[----:B---3--:R-:W-:-:S03]  /*23d20*/  VIADD R6, R2, 0xd3 ;  /* 0x000000d302067836 */ /* 0x008fc60000000000 */
[C---:B------:R-:W-:Y:S01]  /*23d30*/  LEA.HI.X.SX32 R5, R10.reuse, R3, 0x1, P5 ;  /* 0x000000030a057211 */ /* 0x040fe200028f0eff */
[----:B------:R-:W-:Y:S01]  /*23d40*/  VIADD R10, R10, UR5 ;  /* 0x000000050a0a7c36 */ /* 0x000fe20008000000 */
[----:B------:R-:W-:Y:S01]  /*23d50*/  PRMT R7, R18, 0x7632, R7 ;  /* 0x0000763212077816 */ /* 0x000fe20000000007 */
[----:B------:R3:W-:Y:S01]  /*23d60*/  @P2 STG.E.U16 desc[UR20][R8.64], R18 ;  /* 0x0000001208002986 */ /* 0x0007e2000c101514 */
[----:B-1----:R-:W-:Y:S01]  /*23d70*/  ISETP.LT.AND P2, PT, R6, UR6, !P0 ;  /* 0x0000000606007c0c */ /* 0x002fe2000c741270 */
[----:B------:R-:W1:Y:S02]  /*23d80*/  LDCU UR6, c[0x0][0x39c] ;  /* 0x00007380ff0677ac */ /* 0x000e640008000800 */
[----:B------:R4:W-:Y:S01]  /*23d90*/  @P3 STG.E.U16 desc[UR20][R4.64], R7 ;  /* 0x0000000704003986 */ /* 0x0009e2000c101514 */
[C---:B------:R-:W-:Y:S01]  /*23da0*/  LEA R6, P3, R10.reuse, R0, 0x1 ;  /* 0x000000000a067211 */ /* 0x040fe200078608ff */
[----:B------:R-:W-:Y:S01]  /*23db0*/  VIADD R11, R10, UR5 ;  /* 0x000000050a0b7c36 */ /* 0x000fe20008000000 */
[----:B------:R-:W-:Y:S01]  /*23dc0*/  F2FP.F16.F32.PACK_AB R20, R21, R20 ;  /* 0x000000141514723e */ /* 0x000fe200000000ff */
[----:B---3--:R-:W-:-:S02]  /*23dd0*/  VIADD R8, R2, 0xd4 ;  /* 0x000000d402087836 */ /* 0x008fc40000000000 */
[----:B------:R-:W-:Y:S01]  /*23de0*/  VIADD R9, R2, 0xd5 ;  /* 0x000000d502097836 */ /* 0x000fe20000000000 */
[-C--:B----4-:R-:W-:Y:S02]  /*23df0*/  LEA.HI.X.SX32 R7, R10, R3.reuse, 0x1, P3 ;  /* 0x000000030a077211 */ /* 0x090fe400018f0eff */
[----:B0-----:R-:W-:Y:S01]  /*23e00*/  ISETP.LT.AND P3, PT, R8, UR4, !P0 ;  /* 0x0000000408007c0c */ /* 0x001fe2000c761270 */
[----:B------:R-:W-:Y:S01]  /*23e10*/  VIADD R4, R2, 0xd6 ;  /* 0x000000d602047836 */ /* 0x000fe20000000000 */
[----:B------:R-:W-:Y:S01]  /*23e20*/  LEA R8, P5, R11, R0, 0x1 ;  /* 0x000000000b087211 */ /* 0x000fe200078a08ff */
[----:B------:R-:W-:Y:S01]  /*23e30*/  @P1 STG.E.U16 desc[UR20][R6.64], R20 ;  /* 0x0000001406001986 */ /* 0x000fe2000c101514 */
[----:B--2---:R-:W-:Y:S01]  /*23e40*/  ISETP.LT.AND P1, PT, R9, UR7, !P0 ;  /* 0x0000000709007c0c */ /* 0x004fe2000c721270 */
[----:B------:R-:W0:Y:S01]  /*23e50*/  LDCU UR4, c[0x0][0x39c] ;  /* 0x00007380ff0477ac */ /* 0x000e220008000800 */
[C---:B------:R-:W-:Y:S01]  /*23e60*/  LEA.HI.X.SX32 R9, R11.reuse, R3, 0x1, P5 ;  /* 0x000000030b097211 */ /* 0x040fe200028f0eff */
[----:B------:R-:W-:Y:S01]  /*23e70*/  VIADD R11, R11, UR5 ;  /* 0x000000050b0b7c36 */ /* 0x000fe20008000000 */
[----:B------:R-:W-:Y:S01]  /*23e80*/  PRMT R5, R20, 0x7632, R5 ;  /* 0x0000763214057816 */ /* 0x000fe20000000005 */
[----:B------:R-:W2:Y:S01]  /*23e90*/  LDCU UR7, c[0x0][0x39c] ;  /* 0x00007380ff0777ac */ /* 0x000ea20008000800 */
[----:B-1----:R-:W-:Y:S01]  /*23ea0*/  ISETP.LT.AND P5, PT, R4, UR6, !P0 ;  /* 0x0000000604007c0c */ /* 0x002fe2000c7a1270 */
[----:B------:R-:W-:-:S02]  /*23eb0*/  VIADD R10, R11, UR5 ;  /* 0x000000050b0a7c36 */ /* 0x000fc40008000000 */
[----:B------:R1:W-:Y:S01]  /*23ec0*/  @P4 STG.E.U16 desc[UR20][R8.64], R5 ;  /* 0x0000000508004986 */ /* 0x0003e2000c101514 */
[----:B------:R-:W-:Y:S01]  /*23ed0*/  LEA R4, P4, R11, R0, 0x1 ;  /* 0x000000000b047211 */ /* 0x000fe200078808ff */
[----:B------:R-:W3:Y:S01]  /*23ee0*/  LDCU UR6, c[0x0][0x39c] ;  /* 0x00007380ff0677ac */ /* 0x000ee20008000800 */
        /* <DEDUP_REMOVED lines=15> */
[----:B-1----:R-:W-:Y:S01]  /*23fe0*/  VIADD R5, R2, 0xd9 ;  /* 0x000000d902057836 */ /* 0x002fe20000000000 */
[----:B------:R-:W-:Y:S02]  /*23ff0*/  LEA R4, P6, R11, R0, 0x1 ;  /* 0x000000000b047211 */ /* 0x000fe400078c08ff */
[-C--:B----4-:R-:W-:Y:S02]  /*24000*/  LEA.HI.X.SX32 R9, R10, R3.reuse, 0x1, P2 ;  /* 0x000000030a097211 */ /* 0x090fe400010f0eff */
[----:B---3--:R-:W-:Y:S01]  /*24010*/  ISETP.LT.AND P2, PT, R12, UR6, !P0 ;  /* 0x000000060c007c0c */ /* 0x008fe2000c741270 */
[----:B------:R-:W1:Y:S02]  /*24020*/  LDCU UR6, c[0x0][0x39c] ;  /* 0x00007380ff0677ac */ /* 0x000e640008000800 */
[----:B------:R3:W-:Y:S01]  /*24030*/  @P3 STG.E.U16 desc[UR20][R8.64], R24 ;  /* 0x0000001808003986 */ /* 0x0007e2000c101514 */
[----:B--2---:R-:W-:Y:S01]  /*24040*/  ISETP.LT.AND P3, PT, R5, UR7, !P0 ;  /* 0x0000000705007c0c */ /* 0x004fe2000c761270 */
[C---:B------:R-:W-:Y:S01]  /*24050*/  VIADD R7, R2.reuse, 0xda ;  /* 0x000000da02077836 */ /* 0x040fe20000000000 */
[C---:B------:R-:W-:Y:S01]  /*24060*/  LEA.HI.X.SX32 R5, R11.reuse, R3, 0x1, P6 ;  /* 0x000000030b057211 */ /* 0x040fe200030f0eff */
[----:B------:R-:W-:Y:S01]  /*24070*/  VIADD R11, R11, UR5 ;  /* 0x000000050b0b7c36 */ /* 0x000fe20008000000 */
[----:B------:R-:W-:Y:S01]  /*24080*/  F2FP.F16.F32.PACK_AB R26, R27, R26 ;  /* 0x0000001a1b1a723e */ /* 0x000fe200000000ff */
[----:B------:R-:W-:Y:S01]  /*24090*/  VIADD R12, R2, 0xdc ;  /* 0x000000dc020c7836 */ /* 0x000fe20000000000 */
[----:B------:R-:W-:Y:S01]  /*240a0*/  F2FP.F16.F32.PACK_AB R28, R29, R28 ;  /* 0x0000001c1d1c723e */ /* 0x000fe200000000ff */
[----:B------:R-:W2:Y:S01]  /*240b0*/  LDCU UR7, c[0x0][0x39c] ;  /* 0x00007380ff0777ac */ /* 0x000ea20008000800 */
[----:B---3--:R-:W-:-:S02]  /*240c0*/  PRMT R9, R24, 0x7632, R9 ;  /* 0x0000763218097816 */ /* 0x008fc40000000009 */
        /* <DEDUP_REMOVED lines=37> */
[C---:B------:R-:W-:Y:S01]  /*24320*/  LEA R4, P4, R10.reuse, R0, 0x1 ;  /* 0x000000000a047211 */ /* 0x040fe200078808ff */
        /* <DEDUP_REMOVED lines=10> */
[C---:B------:R-:W-:Y:S01]  /*243d0*/  LEA R6, P5, R10.reuse, R0, 0x1 ;  /* 0x000000000a067211 */ /* 0x040fe200078a08ff */
[----:B------:R-:W3:Y:S01]  /*243e0*/  LDCU UR6, c[0x0][0x39c] ;  /* 0x00007380ff0677ac */ /* 0x000ee20008000800 */
[----:B------:R-:W-:Y:S02]  /*243f0*/  F2FP.F16.F32.PACK_AB R32, R33, R32 ;  /* 0x000000202120723e */ /* 0x000fe400000000ff */
[-C--:B-1----:R-:W-:Y:S02]  /*24400*/  LEA.HI.X.SX32 R7, R10, R3.reuse, 0x1, P5 ;  /* 0x000000030a077211 */ /* 0x082fe400028f0eff */
[CC--:B------:R-:W-:Y:S01]  /*24410*/  LEA R8, P5, R11.reuse, R0.reuse, 0x1 ;  /* 0x000000000b087211 */ /* 0x0c0fe200078a08ff */
        /* <DEDUP_REMOVED lines=19> */
[----:B------:R-:W-:Y:S01]  /*24550*/  VIADD R9, R2, 0xe4 ;  /* 0x000000e402097836 */ /* 0x000fe20000000000 */
        /* <DEDUP_REMOVED lines=23> */
[CC--:B------:R-:W-:Y:S02]  /*246d0*/  LEA R6, P5, R11.reuse, R0.reuse, 0x1 ;  /* 0x000000000b067211 */ /* 0x0c0fe400078a08ff */
        /* <DEDUP_REMOVED lines=29> */
[----:B------:R-:W-:Y:S01]  /*248b0*/  VIADD R10, R11, UR5 ;  /* 0x000000050b0a7c36 */ /* 0x000fe20008000000 */
[----:B------:R-:W-:Y:S01]  /*248c0*/  F2FP.F16.F32.PACK_AB R42, R43, R42 ;  /* 0x0000002a2b2a723e */ /* 0x000fe200000000ff */
[----:B------:R-:W0:Y:S02]  /*248d0*/  LDCU UR7, c[0x0][0x39c] ;  /* 0x00007380ff0777ac */ /* 0x000e240008000800 */
[----:B------:R3:W-:Y:S01]  /*248e0*/  @P4 STG.E.U16 desc[UR20][R6.64], R5 ;  /* 0x0000000506004986 */ /* 0x0007e2000c101514 */
[----:B------:R-:W-:-:S04]  /*248f0*/  LEA R8, P4, R11, R0, 0x1 ;  /* 0x000000000b087211 */ /* 0x000fc800078808ff */
[-C--:B------:R-:W-:Y:S02]  /*24900*/  LEA.HI.X.SX32 R9, R11, R3.reuse, 0x1, P4 ;  /* 0x000000030b097211 */ /* 0x080fe400020f0eff */
[-C--:B------:R-:W-:Y:S01]  /*24910*/  LEA R4, P4, R10, R0.reuse, 0x1 ;  /* 0x000000000a047211 */ /* 0x080fe200078808ff */
[----:B------:R-:W-:Y:S01]  /*24920*/  VIADD R11, R2, 0xeb ;  /* 0x000000eb020b7836 */ /* 0x000fe20000000000 */
[----:B---3--:R-:W-:Y:S02]  /*24930*/  PRMT R7, R42, 0x7632, R7 ;  /* 0x000076322a077816 */ /* 0x008fe40000000007 */
[C---:B------:R-:W-:Y:S01]  /*24940*/  LEA.HI.X.SX32 R5, R10.reuse, R3, 0x1, P4 ;  /* 0x000000030a057211 */ /* 0x040fe200020f0eff */
[----:B------:R-:W-:Y:S01]  /*24950*/  VIADD R10, R10, UR5 ;  /* 0x000000050a0a7c36 */ /* 0x000fe20008000000 */
[----:B------:R3:W-:Y:S01]  /*24960*/  @P6 STG.E.U16 desc[UR20][R8.64], R42 ;  /* 0x0000002a08006986 */ /* 0x0007e2000c101514 */
[----:B--2---:R-:W-:Y:S01]  /*24970*/  ISETP.LT.AND P4, PT, R11, UR4, !P0 ;  /* 0x000000040b007c0c */ /* 0x004fe2000c781270 */
[----:B------:R-:W2:Y:S02]  /*24980*/  LDCU UR4, c[0x0][0x39c] ;  /* 0x00007380ff0477ac */ /* 0x000ea40008000800 */
[----:B------:R4:W-:Y:S01]  /*24990*/  @P2 STG.E.U16 desc[UR20][R4.64], R7 ;  /* 0x0000000704002986 */ /* 0x0009e2000c101514 */
[C---:B------:R-:W-:Y:S01]  /*249a0*/  LEA R6, P2, R10.reuse, R0, 0x1 ;  /* 0x000000000a067211 */ /* 0x040fe200078408ff */
[----:B------:R-:W-:Y:S01]  /*249b0*/  VIADD R11, R10, UR5 ;  /* 0x000000050a0b7c36 */ /* 0x000fe20008000000 */
[----:B------:R-:W-:Y:S01]  /*249c0*/  F2FP.F16.F32.PACK_AB R44, R45, R44 ;  /* 0x0000002c2d2c723e */ /* 0x000fe200000000ff */
[----:B------:R-:W-:-:S02]  /*249d0*/  VIADD R12, R2, 0xec ;  /* 0x000000ec020c7836 */ /* 0x000fc40000000000 */
[----:B---3--:R-:W-:Y:S01]  /*249e0*/  VIADD R9, R2, 0xed ;  /* 0x000000ed02097836 */ /* 0x008fe20000000000 */
[----:B------:R-:W-:Y:S02]  /*249f0*/  LEA R8, P6, R11, R0, 0x1 ;  /* 0x000000000b087211 */ /* 0x000fe400078c08ff */
[-C--:B----4-:R-:W-:Y:S02]  /*24a00*/  LEA.HI.X.SX32 R7, R10, R3.reuse, 0x1, P2 ;  /* 0x000000030a077211 */ /* 0x090fe400010f0eff */
[----:B-1----:R-:W-:Y:S01]  /*24a10*/  ISETP.LT.AND P2, PT, R12, UR6, !P0 ;  /* 0x000000060c007c0c */ /* 0x002fe2000c741270 */
[----:B------:R-:W1:Y:S02]  /*24a20*/  LDCU UR6, c[0x0][0x39c] ;  /* 0x00007380ff0677ac */ /* 0x000e640008000800 */
[----:B------:R3:W-:Y:S01]  /*24a30*/  @P5 STG.E.U16 desc[UR20][R6.64], R44 ;  /* 0x0000002c06005986 */ /* 0x0007e2000c101514 */
[----:B0-----:R-:W-:Y:S01]  /*24a40*/  ISETP.LT.AND P5, PT, R9, UR7, !P0 ;  /* 0x0000000709007c0c */ /* 0x001fe2000c7a1270 */
[C---:B------:R-:W-:Y:S01]  /*24a50*/  VIADD R5, R2.reuse, 0xee ;  /* 0x000000ee02057836 */ /* 0x040fe20000000000 */
[C---:B------:R-:W-:Y:S01]  /*24a60*/  LEA.HI.X.SX32 R9, R11.reuse, R3, 0x1, P6 ;  /* 0x000000030b097211 */ /* 0x040fe200030f0eff */
[----:B------:R-:W-:Y:S01]  /*24a70*/  VIADD R11, R11, UR5 ;  /* 0x000000050b0b7c36 */ /* 0x000fe20008000000 */
[----:B------:R-:W-:Y:S01]  /*24a80*/  F2FP.F16.F32.PACK_AB R46, R47, R46 ;  /* 0x0000002e2f2e723e */ /* 0x000fe200000000ff */
[----:B------:R-:W-:Y:S01]  /*24a90*/  VIADD R12, R2, 0xf0 ;  /* 0x000000f0020c7836 */ /* 0x000fe20000000000 */
[----:B------:R-:W-:-:S02]  /*24aa0*/  F2FP.F16.F32.PACK_AB R48, R49, R48 ;  /* 0x000000303130723e */ /* 0x000fc400000000ff */
[----:B---3--:R-:W-:Y:S01]  /*24ab0*/  PRMT R7, R44, 0x7632, R7 ;  /* 0x000076322c077816 */ /* 0x008fe20000000007 */
[C---:B------:R-:W-:Y:S01]  /*24ac0*/  VIADD R10, R11.reuse, UR5 ;  /* 0x000000050b0a7c36 */ /* 0x040fe20008000000 */
[-C--:B------:R-:W-:Y:S01]  /*24ad0*/  LEA R4, P6, R11, R0.reuse, 0x1 ;  /* 0x000000000b047211 */ /* 0x080fe200078c08ff */
[----:B------:R-:W0:Y:S02]  /*24ae0*/  LDCU UR7, c[0x0][0x39c] ;  /* 0x00007380ff0777ac */ /* 0x000e240008000800 */
[----:B------:R3:W-:Y:S01]  /*24af0*/  @P1 STG.E.U16 desc[UR20][R8.64], R7 ;  /* 0x0000000708001986 */ /* 0x0007e2000c101514 */
[----:B--2---:R-:W-:Y:S01]  /*24b00*/  ISETP.LT.AND P1, PT, R5, UR4, !P0 ;  /* 0x0000000405007c0c */ /* 0x004fe2000c721270 */
[----:B------:R-:W2:Y:S01]  /*24b10*/  LDCU UR4, c[0x0][0x39c] ;  /* 0x00007380ff0477ac */ /* 0x000ea20008000800 */
[----:B------:R-:W-:Y:S01]  /*24b20*/  LEA.HI.X.SX32 R5, R11, R3, 0x1, P6 ;  /* 0x000000030b057211 */ /* 0x000fe200030f0eff */
[----:B------:R-:W-:Y:S01]  /*24b30*/  VIADD R11, R2, 0xef ;  /* 0x000000ef020b7836 */ /* 0x000fe20000000000 */
[----:B------:R-:W-:-:S03]  /*24b40*/  LEA R6, P6, R10, R0, 0x1 ;  /* 0x000000000a067211 */ /* 0x000fc600078c08ff */
[----:B------:R4:W-:Y:S01]  /*24b50*/  @P3 STG.E.U16 desc[UR20][R4.64], R46 ;  /* 0x0000002e04003986 */ /* 0x0009e2000c101514 */
[----:B-1----:R-:W-:Y:S01]  /*24b60*/  ISETP.LT.AND P3, PT, R11, UR6, !P0 ;  /* 0x000000060b007c0c */ /* 0x002fe2000c761270 */
[----:B------:R-:W1:Y:S01]  /*24b70*/  LDCU UR6, c[0x0][0x39c] ;  /* 0x00007380ff0677ac */ /* 0x000e620008000800 */
[C---:B---3--:R-:W-:Y:S01]  /*24b80*/  LEA.HI.X.SX32 R7, R10.reuse, R3, 0x1, P6 ;  /* 0x000000030a077211 */ /* 0x048fe200030f0eff */
[----:B------:R-:W-:Y:S01]  /*24b90*/  VIADD R10, R10, UR5 ;  /* 0x000000050a0a7c36 */ /* 0x000fe20008000000 */
[----:B----4-:R-:W-:-:S03]  /*24ba0*/  PRMT R5, R46, 0x7632, R5 ;  /* 0x000076322e057816 */ /* 0x010fc60000000005 */
[C---:B------:R-:W-:Y:S02]  /*24bb0*/  VIADD R11, R10.reuse, UR5 ;  /* 0x000000050a0b7c36 */ /* 0x040fe40008000000 */
[----:B------:R3:W-:Y:S01]  /*24bc0*/  @P4 STG.E.U16 desc[UR20][R6.64], R5 ;  /* 0x0000000506004986 */ /* 0x0007e2000c101514 */
[----:B------:R-:W-:-:S04]  /*24bd0*/  LEA R8, P4, R10, R0, 0x1 ;  /* 0x000000000a087211 */ /* 0x000fc800078808ff */
[----:B------:R-:W-:Y:S02]  /*24be0*/  LEA.HI.X.SX32 R9, R10, R3, 0x1, P4 ;  /* 0x000000030a097211 */ /* 0x000fe400020f0eff */
[----:B--2---:R-:W-:Y:S01]  /*24bf0*/  ISETP.LT.AND P4, PT, R12, UR4, !P0 ;  /* 0x000000040c007c0c */ /* 0x004fe2000c781270 */
[----:B------:R-:W2:Y:S01]  /*24c00*/  LDCU UR4, c[0x0][0x39c] ;  /* 0x00007380ff0477ac */ /* 0x000ea20008000800 */
        /* <DEDUP_REMOVED lines=15> */
[----:B--2---:R-:W-:Y:S01]  /*24d00*/  ISETP.LT.AND P6, PT, R8, UR4, !P0 ;  /* 0x0000000408007c0c */ /* 0x004fe2000c7c1270 */
[----:B------:R-:W-:Y:S01]  /*24d10*/  VIADD R4, R2, 0xf4 ;  /* 0x000000f402047836 */ /* 0x000fe20000000000 */
[C---:B------:R-:W-:Y:S01]  /*24d20*/  LEA R8, P5, R10.reuse, R0, 0x1 ;  /* 0x000000000a087211 */ /* 0x040fe200078a08ff */
[----:B------:R-:W-:Y:S01]  /*24d30*/  @P1 STG.E.U16 desc[UR20][R6.64], R50 ;  /* 0x0000003206001986 */ /* 0x000fe2000c101514 */
[----:B0-----:R-:W-:Y:S01]  /*24d40*/  ISETP.LT.AND P1, PT, R9, UR7, !P0 ;  /* 0x0000000709007c0c */ /* 0x001fe2000c721270 */
        /* <DEDUP_REMOVED lines=15> */
[CC--:B------:R-:W-:Y:S01]  /*24e40*/  LEA.HI.X.SX32 R7, R11.reuse, R3.reuse, 0x1, P3 ;  /* 0x000000030b077211 */ /* 0x0c0fe200018f0eff */
        /* <DEDUP_REMOVED lines=8> */
[----:B-1----:R-:W-:Y:S01]  /*24ed0*/  VIADD R5, R2, 0xf7 ;  /* 0x000000f702057836 */ /* 0x002fe20000000000 */
[----:B----4-:R-:W-:-:S02]  /*24ee0*/  LEA.HI.X.SX32 R9, R11, R3, 0x1, P2 ;  /* 0x000000030b097211 */ /* 0x010fc400010f0eff */
[-C--:B------:R-:W-:Y:S01]  /*24ef0*/  LEA R4, P2, R10, R0.reuse, 0x1 ;  /* 0x000000000a047211 */ /* 0x080fe200078408ff */
[C---:B------:R-:W-:Y:S02]  /*24f00*/  VIADD R6, R2.reuse, 0xf8 ;  /* 0x000000f802067836 */ /* 0x040fe40000000000 */
[----:B------:R-:W-:Y:S01]  /*24f10*/  @P6 STG.E.U16 desc[UR20][R8.64], R54 ;  /* 0x0000003608006986 */ /* 0x000fe2000c101514 */
[----:B--2---:R-:W-:Y:S01]  /*24f20*/  ISETP.LT.AND P6, PT, R5, UR7, !P0 ;  /* 0x0000000705007c0c */ /* 0x004fe2000c7c1270 */
[----:B------:R-:W-:Y:S01]  /*24f30*/  VIADD R12, R2, 0xf6 ;  /* 0x000000f6020c7836 */ /* 0x000fe20000000000 */
[CC--:B------:R-:W-:Y:S01]  /*24f40*/  LEA.HI.X.SX32 R5, R10.reuse, R3.reuse, 0x1, P2 ;  /* 0x000000030a057211 */ /* 0x0c0fe200010f0eff */
[----:B------:R-:W-:Y:S01]  /*24f50*/  VIADD R10, R10, UR5 ;  /* 0x000000050a0a7c36 */ /* 0x000fe20008000000 */
[----:B------:R-:W-:Y:S01]  /*24f60*/  PRMT R7, R54, 0x7632, R7 ;  /* 0x0000763236077816 */ /* 0x000fe20000000007 */
[----:B------:R-:W1:Y:S01]  /*24f70*/  LDCU UR7, c[0x0][0x39c] ;  /* 0x00007380ff0777ac */ /* 0x000e620008000800 */
[----:B0-----:R-:W-:Y:S01]  /*24f80*/  ISETP.LT.AND P2, PT, R6, UR4, !P0 ;  /* 0x0000000406007c0c */ /* 0x001fe2000c741270 */
[----:B------:R-:W-:Y:S01]  /*24f90*/  VIADD R11, R10, UR5 ;  /* 0x000000050a0b7c36 */ /* 0x000fe20008000000 */
[----:B---3--:R-:W-:Y:S01]  /*24fa0*/  ISETP.LT.AND P3, PT, R12, UR6, !P0 ;  /* 0x000000060c007c0c */ /* 0x008fe2000c761270 */
[----:B------:R0:W-:Y:S01]  /*24fb0*/  @P1 STG.E.U16 desc[UR20][R4.64], R7 ;  /* 0x0000000704001986 */ /* 0x0001e2000c101514 */
[C---:B------:R-:W-:Y:S01]  /*24fc0*/  LEA R6, P1, R10.reuse, R0, 0x1 ;  /* 0x000000000a067211 */ /* 0x040fe200078208ff */
[----:B------:R-:W2:Y:S01]  /*24fd0*/  LDCU UR6, c[0x0][0x39c] ;  /* 0x00007380ff0677ac */ /* 0x000ea20008000800 */
[----:B------:R-:W-:Y:S01]  /*24fe0*/  F2FP.F16.F32.PACK_AB R56, R57, R56 ;  /* 0x000000383938723e */ /* 0x000fe200000000ff */
[----:B------:R-:W3:Y:S01]  /*24ff0*/  LDCU UR4, c[0x0][0x39c] ;  /* 0x00007380ff0477ac */ /* 0x000ee20008000800 */
[----:B0-----:R-:W-:-:S02]  /*25000*/  LEA.HI.X.SX32 R7, R10, R3, 0x1, P1 ;  /* 0x000000030a077211 */ /* 0x001fc400008f0eff */
[----:B------:R-:W-:-:S03]  /*25010*/  LEA R8, P1, R11, R0, 0x1 ;  /* 0x000000000b087211 */ /* 0x000fc600078208ff */
[----:B------:R0:W-:Y:S01]  /*25020*/  @P5 STG.E.U16 desc[UR20][R6.64], R56 ;  /* 0x0000003806005986 */ /* 0x0001e2000c101514 */
[C---:B------:R-:W-:Y:S01]  /*25030*/  LEA.HI.X.SX32 R9, R11.reuse, R3, 0x1, P1 ;  /* 0x000000030b097211 */ /* 0x040fe200008f0eff */
[----:B------:R-:W-:Y:S02]  /*25040*/  VIADD R11, R11, UR5 ;  /* 0x000000050b0b7c36 */ /* 0x000fe40008000000 */
[C---:B------:R-:W-:Y:S02]  /*25050*/  VIADD R10, R2.reuse, 0xf9 ;  /* 0x000000f9020a7836 */ /* 0x040fe40000000000 */
[----:B------:R-:W-:Y:S01]  /*25060*/  VIADD R5, R2, 0xfa ;  /* 0x000000fa02057836 */ /* 0x000fe20000000000 */
[----:B0-----:R-:W-:-:S05]  /*25070*/  PRMT R7, R56, 0x7632, R7 ;  /* 0x0000763238077816 */ /* 0x001fca0000000007 */
[----:B------:R0:W-:Y:S01]  /*25080*/  @P4 STG.E.U16 desc[UR20][R8.64], R7 ;  /* 0x0000000708004986 */ /* 0x0001e2000c101514 */
[----:B------:R-:W-:Y:S02]  /*25090*/  LEA R4, P4, R11, R0, 0x1 ;  /* 0x000000000b047211 */ /* 0x000fe400078808ff */
[----:B--2---:R-:W-:Y:S01]  /*250a0*/  ISETP.LT.AND P1, PT, R10, UR6, !P0 ;  /* 0x000000060a007c0c */ /* 0x004fe2000c721270 */
[----:B------:R-:W-:Y:S01]  /*250b0*/  VIADD R10, R2, 0xfb ;  /* 0x000000fb020a7836 */ /* 0x000fe20000000000 */
[----:B---3--:R-:W-:Y:S01]  /*250c0*/  ISETP.LT.AND P5, PT, R5, UR4, !P0 ;  /* 0x0000000405007c0c */ /* 0x008fe2000c7a1270 */
[----:B------:R-:W2:Y:S01]  /*250d0*/  LDCU UR4, c[0x0][0x39c] ;  /* 0x00007380ff0477ac */ /* 0x000ea20008000800 */
[----:B------:R-:W-:Y:S02]  /*250e0*/  F2FP.F16.F32.PACK_AB R58, R59, R58 ;  /* 0x0000003a3b3a723e */ /* 0x000fe400000000ff */
[C---:B------:R-:W-:Y:S01]  /*250f0*/  LEA.HI.X.SX32 R5, R11.reuse, R3, 0x1, P4 ;  /* 0x000000030b057211 */ /* 0x040fe200020f0eff */
[----:B------:R-:W-:Y:S01]  /*25100*/  VIADD R11, R11, UR5 ;  /* 0x000000050b0b7c36 */ /* 0x000fe20008000000 */
[----:B-1----:R-:W-:Y:S01]  /*25110*/  ISETP.LT.AND P4, PT, R10, UR7, !P0 ;  /* 0x000000070a007c0c */ /* 0x002fe2000c781270 */
[----:B------:R-:W1:Y:S02]  /*25120*/  LDCU UR6, c[0x0][0x39c] ;  /* 0x00007380ff0677ac */ /* 0x000e640008000800 */
[----:B------:R3:W-:Y:S01]  /*25130*/  @P3 STG.E.U16 desc[UR20][R4.64], R58 ;  /* 0x0000003a04003986 */ /* 0x0007e2000c101514 */
[C---:B------:R-:W-:Y:S01]  /*25140*/  LEA R6, P3, R11.reuse, R0, 0x1 ;  /* 0x000000000b067211 */ /* 0x040fe200078608ff */
[----:B------:R-:W-:-:S03]  /*25150*/  VIADD R10, R11, UR5 ;  /* 0x000000050b0a7c36 */ /* 0x000fc60008000000 */
[-C--:B0-----:R-:W-:Y:S02]  /*25160*/  LEA.HI.X.SX32 R7, R11, R3.reuse, 0x1, P3 ;  /* 0x000000030b077211 */ /* 0x081fe400018f0eff */
[----:B------:R-:W-:Y:S01]  /*25170*/  LEA R8, P3, R10, R0, 0x1 ;  /* 0x000000000a087211 */ /* 0x000fe200078608ff */
[----:B------:R-:W-:Y:S01]  /*25180*/  VIADD R11, R2, 0xfc ;  /* 0x000000fc020b7836 */ /* 0x000fe20000000000 */
[----:B------:R-:W-:Y:S02]  /*25190*/  F2FP.F16.F32.PACK_AB R60, R61, R60 ;  /* 0x0000003c3d3c723e */ /* 0x000fe400000000ff */
[----:B------:R-:W-:Y:S02]  /*251a0*/  LEA.HI.X.SX32 R9, R10, R3, 0x1, P3 ;  /* 0x000000030a097211 */ /* 0x000fe400018f0eff */
[----:B---3--:R-:W-:Y:S01]  /*251b0*/  PRMT R5, R58, 0x7632, R5 ;  /* 0x000076323a057816 */ /* 0x008fe20000000005 */
[----:B------:R-:W-:Y:S01]  /*251c0*/  VIADD R10, R10, UR5 ;  /* 0x000000050a0a7c36 */ /* 0x000fe20008000000 */
[----:B--2---:R-:W-:Y:S01]  /*251d0*/  ISETP.LT.AND P3, PT, R11, UR4, !P0 ;  /* 0x000000040b007c0c */ /* 0x004fe2000c761270 */
[----:B------:R-:W-:Y:S01]  /*251e0*/  VIADD R12, R2, 0xfd ;  /* 0x000000fd020c7836 */ /* 0x000fe20000000000 */
[----:B------:R-:W0:Y:S01]  /*251f0*/  LDCU UR4, c[0x0][0x39c] ;  /* 0x00007380ff0477ac */ /* 0x000e220008000800 */
[----:B------:R2:W-:Y:S01]  /*25200*/  @P6 STG.E.U16 desc[UR20][R6.64], R5 ;  /* 0x0000000506006986 */ /* 0x0005e2000c101514 */
[----:B------:R-:W-:-:S03]  /*25210*/  VIADD R11, R10, UR5 ;  /* 0x000000050a0b7c36 */ /* 0x000fc60008000000 */
[----:B------:R3:W-:Y:S01]  /*25220*/  @P2 STG.E.U16 desc[UR20][R8.64], R60 ;  /* 0x0000003c08002986 */ /* 0x0007e2000c101514 */
[----:B------:R-:W-:-:S04]  /*25230*/  LEA R4, P2, R10, R0, 0x1 ;  /* 0x000000000a047211 */ /* 0x000fc800078408ff */
[----:B--2---:R-:W-:Y:S01]  /*25240*/  LEA.HI.X.SX32 R5, R10, R3, 0x1, P2 ;  /* 0x000000030a057211 */ /* 0x004fe200010f0eff */
[----:B------:R-:W-:Y:S01]  /*25250*/  VIADD R10, R11, UR5 ;  /* 0x000000050b0a7c36 */ /* 0x000fe20008000000 */
[----:B------:R-:W-:-:S03]  /*25260*/  PRMT R7, R60, 0x7632, R7 ;  /* 0x000076323c077816 */ /* 0x000fc60000000007 */
[----:B------:R-:W-:Y:S01]  /*25270*/  VIADD R13, R10, UR5 ;  /* 0x000000050a0d7c36 */ /* 0x000fe20008000000 */
[----:B-1----:R-:W-:Y:S01]  /*25280*/  ISETP.LT.AND P2, PT, R12, UR6, !P0 ;  /* 0x000000060c007c0c */ /* 0x002fe2000c741270 */
[----:B------:R-:W1:Y:S01]  /*25290*/  LDCU UR6, c[0x0][0x39c] ;  /* 0x00007380ff0677ac */ /* 0x000e620008000800 */
[----:B------:R2:W-:Y:S01]  /*252a0*/  @P1 STG.E.U16 desc[UR20][R4.64], R7 ;  /* 0x0000000704001986 */ /* 0x0005e2000c101514 */
[----:B------:R-:W-:Y:S01]  /*252b0*/  VIADD R14, R13, UR5 ;  /* 0x000000050d0e7c36 */ /* 0x000fe20008000000 */
[-C--:B------:R-:W-:Y:S02]  /*252c0*/  LEA R6, P1, R11, R0.reuse, 0x1 ;  /* 0x000000000b067211 */ /* 0x080fe400078208ff */
[----:B---3--:R-:W-:Y:S01]  /*252d0*/  LEA R8, P6, R10, R0, 0x1 ;  /* 0x000000000a087211 */ /* 0x008fe200078c08ff */
[----:B------:R-:W-:-:S03]  /*252e0*/  VIADD R15, R14, UR5 ;  /* 0x000000050e0f7c36 */ /* 0x000fc60008000000 */
[-C--:B------:R-:W-:Y:S01]  /*252f0*/  LEA.HI.X.SX32 R9, R10, R3.reuse, 0x1, P6 ;  /* 0x000000030a097211 */ /* 0x080fe200030f0eff */
[----:B------:R-:W-:Y:S01]  /*25300*/  VIADD R16, R15, UR5 ;  /* 0x000000050f107c36 */ /* 0x000fe20008000000 */
[-C--:B------:R-:W-:Y:S02]  /*25310*/  LEA R12, P6, R14, R0.reuse, 0x1 ;  /* 0x000000000e0c7211 */ /* 0x080fe400078c08ff */
[-C--:B--2---:R-:W-:Y:S02]  /*25320*/  LEA.HI.X.SX32 R7, R11, R3.reuse, 0x1, P1 ;  /* 0x000000030b077211 */ /* 0x084fe400008f0eff */
[C---:B------:R-:W-:Y:S01]  /*25330*/  LEA R10, P1, R13.reuse, R0, 0x1 ;  /* 0x000000000d0a7211 */ /* 0x040fe200078208ff */
[C---:B------:R-:W-:Y:S02]  /*25340*/  VIADD R17, R2.reuse, 0xfe ;  /* 0x000000fe02117836 */ /* 0x040fe40000000000 */
[----:B------:R-:W-:Y:S01]  /*25350*/  VIADD R2, R2, 0xff ;  /* 0x000000ff02027836 */ /* 0x000fe20000000000 */
[----:B------:R-:W-:-:S02]  /*25360*/  LEA.HI.X.SX32 R11, R13, R3, 0x1, P1 ;  /* 0x000000030d0b7211 */ /* 0x000fc400008f0eff */
[-C--:B------:R-:W-:Y:S02]  /*25370*/  LEA.HI.X.SX32 R13, R14, R3.reuse, 0x1, P6 ;  /* 0x000000030e0d7211 */ /* 0x080fe400030f0eff */
[----:B------:R-:W-:Y:S02]  /*25380*/  LEA R4, P6, R16, R0, 0x1 ;  /* 0x0000000010047211 */ /* 0x000fe400078c08ff */
[----:B------:R-:W-:Y:S02]  /*25390*/  F2FP.F16.F32.PACK_AB R62, R63, R62 ;  /* 0x0000003e3f3e723e */ /* 0x000fe400000000ff */
[----:B0-----:R-:W-:Y:S02]  /*253a0*/  ISETP.LT.AND P1, PT, R17, UR4, !P0 ;  /* 0x0000000411007c0c */ /* 0x001fe4000c721270 */
[----:B-1----:R-:W-:Y:S02]  /*253b0*/  ISETP.LT.AND P0, PT, R2, UR6, !P0 ;  /* 0x0000000602007c0c */ /* 0x002fe4000c701270 */
[----:B------:R-:W-:-:S02]  /*253c0*/  LEA.HI.X.SX32 R5, R16, R3, 0x1, P6 ;  /* 0x0000000310057211 */ /* 0x000fc400030f0eff */
[----:B------:R-:W-:Y:S02]  /*253d0*/  LEA R2, P6, R15, R0, 0x1 ;  /* 0x000000000f027211 */ /* 0x000fe400078c08ff */
[----:B------:R-:W-:Y:S02]  /*253e0*/  F2FP.F16.F32.PACK_AB R64, R65, R64 ;  /* 0x000000404140723e */ /* 0x000fe400000000ff */
[----:B------:R-:W-:Y:S01]  /*253f0*/  PRMT R0, R62, 0x7632, R0 ;  /* 0x000076323e007816 */ /* 0x000fe20000000000 */
[----:B------:R0:W-:Y:S01]  /*25400*/  @P5 STG.E.U16 desc[UR20][R6.64], R62 ;  /* 0x0000003e06005986 */ /* 0x0001e2000c101514 */
[----:B------:R-:W-:Y:S02]  /*25410*/  F2FP.F16.F32.PACK_AB R66, R67, R66 ;  /* 0x000000424342723e */ /* 0x000fe400000000ff */
[----:B------:R-:W-:Y:S01]  /*25420*/  LEA.HI.X.SX32 R3, R15, R3, 0x1, P6 ;  /* 0x000000030f037211 */ /* 0x000fe200030f0eff */
[----:B------:R1:W-:Y:S04]  /*25430*/  @P4 STG.E.U16 desc[UR20][R8.64], R0 ;  /* 0x0000000008004986 */ /* 0x0003e8000c101514 */
[----:B------:R2:W-:Y:S01]  /*25440*/  @P3 STG.E.U16 desc[UR20][R10.64], R64 ;  /* 0x000000400a003986 */ /* 0x0005e2000c101514 */
[----:B0-----:R-:W-:-:S02]  /*25450*/  PRMT R7, R64, 0x7632, R7 ;  /* 0x0000763240077816 */ /* 0x001fc40000000007 */
[----:B-1----:R-:W-:-:S03]  /*25460*/  PRMT R9, R66, 0x7632, R9 ;  /* 0x0000763242097816 */ /* 0x002fc60000000009 */
[----:B------:R2:W-:Y:S04]  /*25470*/  @P2 STG.E.U16 desc[UR20][R12.64], R7 ;  /* 0x000000070c002986 */ /* 0x0005e8000c101514 */
[----:B------:R2:W-:Y:S04]  /*25480*/  @P1 STG.E.U16 desc[UR20][R2.64], R66 ;  /* 0x0000004202001986 */ /* 0x0005e8000c101514 */
[----:B------:R2:W-:Y:S01]  /*25490*/  @P0 STG.E.U16 desc[UR20][R4.64], R9 ;  /* 0x0000000904000986 */ /* 0x0005e2000c101514 */
[----:B------:R-:W-:Y:S06]  /*254a0*/  BAR.SYNC.DEFER_BLOCKING 0x0 ;  /* 0x0000000000007b1d */ /* 0x000fec0000010000 */
[----:B------:R-:W-:Y:S05]  /*254b0*/  BRA.U UP0, `(.L_x_14) ;  /* 0x0000000100a07547 */ /* 0x000fea000b800000 */
[----:B------:R-:W0:Y:S01]  /*254c0*/  S2UR UR5, SR_CgaCtaId ;  /* 0x00000000000579c3 */ /* 0x000e220000008800 */
[----:B------:R-:W-:Y:S01]  /*254d0*/  NOP ;  /* 0x0000000000007918 */ /* 0x000fe20000000000 */
[----:B------:R-:W-:Y:S01]  /*254e0*/  UMOV UR4, 0x50 ;  /* 0x0000005000047882 */ /* 0x000fe20000000000 */
[----:B------:R-:W-:Y:S02]  /*254f0*/  IMAD.U32 R0, RZ, RZ, UR8 ;  /* 0x00000008ff007e24 */ /* 0x000fe4000f8e00ff */
[----:B--2---:R-:W-:Y:S02]  /*25500*/  IMAD.MOV.U32 R3, RZ, RZ, 0xffff ;  /* 0x0000ffffff037424 */ /* 0x004fe400078e00ff */
[----:B------:R-:W-:Y:S01]  /*25510*/  IMAD.MOV.U32 R7, RZ, RZ, 0x1 ;  /* 0x00000001ff077424 */ /* 0x000fe200078e00ff */
[----:B------:R-:W-:-:S04]  /*25520*/  LOP3.LUT R0, R0, 0xffff, RZ, 0xc0, !PT ;  /* 0x0000ffff00007812 */ /* 0x000fc800078ec0ff */
[----:B------:R-:W-:-:S05]  /*25530*/  SHF.R.U32.HI R0, RZ, 0x5, R0 ;  /* 0x00000005ff007819 */ /* 0x000fca0000011600 */
[----:B------:R-:W-:Y:S01]  /*25540*/  VIADD R2, R0, 0x10 ;  /* 0x0000001000027836 */ /* 0x000fe20000000000 */
[----:B------:R-:W-:Y:S01]  /*25550*/  SHF.L.U32 R0, R3, R0, RZ ;  /* 0x0000000003007219 */ /* 0x000fe200000006ff */
[----:B0-----:R-:W-:-:S03]  /*25560*/  ULEA UR6, UR5, UR4, 0x18 ;  /* 0x0000000405067291 */ /* 0x001fc6000f8ec0ff */
[----:B------:R-:W-:-:S04]  /*25570*/  SHF.L.U32 R3, R7, R2, RZ ;  /* 0x0000000207037219 */ /* 0x000fc800000006ff */
[----:B------:R-:W-:Y:S02]  /*25580*/  LOP3.LUT R0, R3, R0, RZ, 0xfc, !PT ;  /* 0x0000000003007212 */ /* 0x000fe400078efcff */
[----:B------:R-:W0:Y:S02]  /*25590*/  LDS R5, [UR6] ;  /* 0x00000006ff057984 */ /* 0x000e240008000800 */
[C---:B------:R-:W-:Y:S02]  /*255a0*/  LOP3.LUT R2, R0.reuse, 0xffff, RZ, 0xc0, !PT ;  /* 0x0000ffff00027812 */ /* 0x040fe400078ec0ff */
[----:B0-----:R-:W-:-:S04]  /*255b0*/  LOP3.LUT R3, R0, 0xffff, R5, 0x80, !PT ;  /* 0x0000ffff00037812 */ /* 0x001fc800078e8005 */
[----:B------:R-:W-:-:S13]  /*255c0*/  ISETP.NE.AND P0, PT, R3, R2, PT ;  /* 0x000000020300720c */ /* 0x000fda0003f05270 */
[----:B------:R-:W-:Y:S05]  /*255d0*/  @P0 BRA `(.L_x_15) ;  /* 0x0000000000500947 */ /* 0x000fea0003800000 */
[----:B------:R-:W-:Y:S02]  /*255e0*/  SHF.R.U32.HI R5, RZ, 0x10, R5 ;  /* 0x00000010ff057819 */ /* 0x000fe40000011605 */
[----:B------:R-:W-:-:S04]  /*255f0*/  SHF.R.U32.HI R2, RZ, 0x10, R0 ;  /* 0x00000010ff027819 */ /* 0x000fc80000011600 */
[----:B------:R-:W-:-:S04]  /*25600*/  LOP3.LUT R5, R5, R2, RZ, 0xc0, !PT ;  /* 0x0000000205057212 */ /* 0x000fc800078ec0ff */
[----:B------:R-:W-:-:S13]  /*25610*/  ISETP.NE.AND P0, PT, R5, R2, PT ;  /* 0x000000020500720c */ /* 0x000fda0003f05270 */
[----:B------:R-:W-:Y:S05]  /*25620*/  @P0 BRA `(.L_x_16) ;  /* 0x0000000000300947 */ /* 0x000fea0003800000 */
[----:B------:R-:W-:Y:S01]  /*25630*/  R2UR UR4, R0 ;  /* 0x00000000000472ca */ /* 0x000fe200000e0000 */
[----:B------:R-:W-:Y:S01]  /*25640*/  VOTEU.ANY UR5, UPT, PT ;  /* 0x0000000000057886 */ /* 0x000fe200038e0100 */
[----:B------:R-:W0:Y:S01]  /*25650*/  S2R R0, SR_LANEID ;  /* 0x0000000000007919 */ /* 0x000e220000000000 */
[----:B------:R-:W-:-:S10]  /*25660*/  UFLO.U32 UR5, UR5 ;  /* 0x00000005000572bd */ /* 0x000fd400080e0000 */
[----:B------:R-:W-:-:S06]  /*25670*/  ULOP3.LUT UR4, URZ, UR4, URZ, 0x33, !UPT ;  /* 0x00000004ff047292 */ /* 0x000fcc000f8e33ff */
[----:B------:R-:W-:-:S04]  /*25680*/  IMAD.U32 R2, RZ, RZ, UR4 ;  /* 0x00000004ff027e24 */ /* 0x000fc8000f8e00ff */
[----:B------:R-:W1:Y:S02]  /*25690*/  REDUX UR7, R2 ;  /* 0x00000000020773c4 */ /* 0x000e640000000000 */
[----:B------:R3:W-:Y:S01]  /*256a0*/  UTCATOMSWS.AND URZ, UR4 ;  /* 0x0000000400ff79e3 */ /* 0x0007e20008000000 */
[----:B0-----:R-:W-:Y:S01]  /*256b0*/  ISETP.EQ.U32.AND P0, PT, R0, UR5, PT ;  /* 0x0000000500007c0c */ /* 0x001fe2000bf02070 */
[----:B-1----:R-:W-:-:S12]  /*256c0*/  IMAD.U32 R0, RZ, RZ, UR7 ;  /* 0x00000007ff007e24 */ /* 0x002fd8000f8e00ff */
[----:B------:R3:W-:Y:S01]  /*256d0*/  @P0 ATOMS.AND RZ, [UR6], R0 ;  /* 0x00000000ffff098c */ /* 0x0007e2000a800006 */
[----:B------:R-:W-:Y:S05]  /*256e0*/  BRA `(.L_x_14) ;  /* 0x0000000000147947 */ /* 0x000fea0003800000 */
.L_x_16:
[----:B------:R-:W-:-:S07]  /*256f0*/  MOV R2, 0x25710 ;  /* 0x0002571000027802 */ /* 0x000fce0000000f00 */
[----:B------:R-:W-:Y:S05]  /*25700*/  CALL.REL.NOINC `($__internal_0_$__cuda_sm10x_tcgen05_guardrail_trap_col_being_dealloced_not_returned_by_alloc) ;  /* 0x00000000002c7944 */ /* 0x000fea0003c00000 */
[----:B------:R-:W-:Y:S05]  /*25710*/  BRA `(.L_x_14) ;  /* 0x0000000000087947 */ /* 0x000fea0003800000 */
.L_x_15:
[----:B------:R-:W-:-:S07]  /*25720*/  MOV R2, 0x25740 ;  /* 0x0002574000027802 */ /* 0x000fce0000000f00 */
[----:B------:R-:W-:Y:S05]  /*25730*/  CALL.REL.NOINC `($__internal_2_$__cuda_sm10x_tcgen05_guardrail_trap_unallocated_columns_being_dealloced) ;  /* 0x0000000000387944 */ /* 0x000fea0003c00000 */
.L_x_14:
[----:B------:R-:W-:Y:S01]  /*25740*/  NOP ;  /* 0x0000000000007918 */ /* 0x000fe20000000000 */
[----:B---3--:R-:W-:Y:S05]  /*25750*/  EXIT ;  /* 0x000000000000794d */ /* 0x008fea0003800000 */
.L_x_9:
[----:B------:R-:W0:Y:S02]  /*25760*/  SYNCS.PHASECHK.TRANS64.TRYWAIT P1, [UR6], R5 ;  /* 0x00000005ff0075a7 */ /* 0x000e240008021106 */
[----:B0-----:R-:W-:Y:S05]  /*25770*/  @!P1 BRA `(.L_x_9) ;  /* 0xfffffffc00f89947 */ /* 0x001fea000383ffff */
[----:B------:R-:W-:Y:S05]  /*25780*/  BRA `(.L_x_17) ;  /* 0xfffffef000f47947 */ /* 0x000fea000383ffff */
.L_x_13:
[----:B------:R-:W0:Y:S02]  /*25790*/  SYNCS.PHASECHK.TRANS64.TRYWAIT P1, [UR6], R4 ;  /* 0x00000004ff0075a7 */ /* 0x000e240008021106 */
[----:B0-----:R-:W-:Y:S05]  /*257a0*/  @!P1 BRA `(.L_x_13) ;  /* 0xfffffffc00f89947 */ /* 0x001fea000383ffff */
[----:B------:R-:W-:Y:S05]  /*257b0*/  BRA `(.L_x_12) ;  /* 0xffffff54007c7947 */ /* 0x000fea000383ffff */
        .weak           $__internal_0_$__cuda_sm10x_tcgen05_guardrail_trap_col_being_dealloced_not_returned_by_alloc
        .type           $__internal_0_$__cuda_sm10x_tcgen05_guardrail_trap_col_being_dealloced_not_returned_by_alloc,@function
        .size           $__internal_0_$__cuda_sm10x_tcgen05_guardrail_trap_col_being_dealloced_not_returned_by_alloc,($__internal_1_$__cuda_sm10x_tcgen05_guardrail_trap_phase_invalid_during_alloc - $__internal_0_$__cuda_sm10x_tcgen05_guardrail_trap_col_being_dealloced_not_returned_by_alloc)
$__internal_0_$__cuda_sm10x_tcgen05_guardrail_trap_col_being_dealloced_not_returned_by_alloc:
[----:B------:R-:W-:Y:S05]  /*257c0*/  BPT.TRAP 0x1 ;  /* 0x000000040000795c */ /* 0x000fea0000300000 */
[----:B------:R-:W-:-:S04]  /*257d0*/  IMAD.MOV.U32 R3, RZ, RZ, 0x0 ;  /* 0x00000000ff037424 */ /* 0x000fc800078e00ff */
[----:B------:R-:W-:Y:S05]  /*257e0*/  RET.REL.NODEC R2 `(matmul_kernel) ;  /* 0xfffffda802047950 */ /* 0x000fea0003c3ffff */
        .weak           $__internal_1_$__cuda_sm10x_tcgen05_guardrail_trap_phase_invalid_during_alloc
        .type           $__internal_1_$__cuda_sm10x_tcgen05_guardrail_trap_phase_invalid_during_alloc,@function
        .size           $__internal_1_$__cuda_sm10x_tcgen05_guardrail_trap_phase_invalid_during_alloc,($__internal_2_$__cuda_sm10x_tcgen05_guardrail_trap_unallocated_columns_being_dealloced - $__internal_1_$__cuda_sm10x_tcgen05_guardrail_trap_phase_invalid_during_alloc)
$__internal_1_$__cuda_sm10x_tcgen05_guardrail_trap_phase_invalid_during_alloc:
[----:B------:R-:W-:Y:S05]  /*257f0*/  BPT.TRAP 0x1 ;  /* 0x000000040000795c */ /* 0x000fea0000300000 */
[----:B------:R-:W-:-:S04]  /*25800*/  IMAD.MOV.U32 R3, RZ, RZ, 0x0 ;  /* 0x00000000ff037424 */ /* 0x000fc800078e00ff */
[----:B------:R-:W-:Y:S05]  /*25810*/  RET.REL.NODEC R2 `(matmul_kernel) ;  /* 0xfffffda402f87950 */ /* 0x000fea0003c3ffff */
        .weak           $__internal_2_$__cuda_sm10x_tcgen05_guardrail_trap_unallocated_columns_being_dealloced
        .type           $__internal_2_$__cuda_sm10x_tcgen05_guardrail_trap_unallocated_columns_being_dealloced,@function
        .size           $__internal_2_$__cuda_sm10x_tcgen05_guardrail_trap_unallocated_columns_being_dealloced,(.L_x_21 - $__internal_2_$__cuda_sm10x_tcgen05_guardrail_trap_unallocated_columns_being_dealloced)
$__internal_2_$__cuda_sm10x_tcgen05_guardrail_trap_unallocated_columns_being_dealloced:
[----:B------:R-:W-:Y:S05]  /*25820*/  BPT.TRAP 0x1 ;  /* 0x000000040000795c */ /* 0x000fea0000300000 */
[----:B------:R-:W-:-:S04]  /*25830*/  IMAD.MOV.U32 R3, RZ, RZ, 0x0 ;  /* 0x00000000ff037424 */ /* 0x000fc800078e00ff */
[----:B------:R-:W-:Y:S05]  /*25840*/  RET.REL.NODEC R2 `(matmul_kernel) ;  /* 0xfffffda402ec7950 */ /* 0x000fea0003c3ffff */
.L_x_18:
[----:B------:R-:W-:-:S00]  /*25850*/  BRA `(.L_x_18) ;  /* 0xfffffffc00fc7947 */ /* 0x000fc0000383ffff */
[----:B------:R-:W-:-:S00]  /*25860*/  NOP ;  /* 0x0000000000007918 */ /* 0x000fc00000000000 */
        /* <DEDUP_REMOVED lines=9> */
.L_x_21:


//--------------------- .nv.shared.matmul_kernel  --------------------------
	.section	.nv.shared.matmul_kernel,"aw",@nobits
	.sectionflags	@""
	.align	16
	.zero		1024


//--------------------- .nv.shared.reserved.0     --------------------------
	.section	.nv.shared.reserved.0,"aw",@nobits
	.align	8
	.weak		__nv_reservedSMEM_offset_0_alias
	.size		__nv_reservedSMEM_offset_0_alias, 0, 64
	.other		__nv_reservedSMEM_offset_0_alias,@"STO_CUDA_RESERVED_SHARED STV_DEFAULT"
__nv_reservedSMEM_offset_0_alias:
	.zero		0
.nv.shared.reserved.0:
	.zero		64
	.weak		__nv_reservedSMEM_allocation_phase
	.type		__nv_reservedSMEM_allocation_phase,@object
	.size		__nv_reservedSMEM_allocation_phase,(.L_0 - __nv_reservedSMEM_allocation_phase)
__nv_reservedSMEM_allocation_phase:
	.zero		1
.L_0:
	.zero		7
	.weak		__nv_reservedSMEM_devtool_atexit_pc
	.type		__nv_reservedSMEM_devtool_atexit_pc,@object
	.size		__nv_reservedSMEM_devtool_atexit_pc,(__nv_reservedSMEM_allocation_mask - __nv_reservedSMEM_devtool_atexit_pc)
__nv_reservedSMEM_devtool_atexit_pc:
	.zero		8
	.weak		__nv_reservedSMEM_allocation_mask
	.type		__nv_reservedSMEM_allocation_mask,@object
	.size		__nv_reservedSMEM_allocation_mask,(.L_2 - __nv_reservedSMEM_allocation_mask)
__nv_reservedSMEM_allocation_mask:
	.zero		4
.L_2:


//--------------------- .nv.constant0.matmul_kernel --------------------------
	.section	.nv.constant0.matmul_kernel,"a",@progbits
	.sectionflags	@""
	.align	4
.nv.constant0.matmul_kernel:
	.zero		976


//--------------------- SYMBOLS --------------------------

	.type		.nv.reservedSmem.offset0,@object
	.size		.nv.reservedSmem.offset0,0x4
	.type		.nv.reservedSmem.cap,@object
	.size		.nv.reservedSmem.cap,0x4
